//
// Generated by NVIDIA NVVM Compiler
//
// Compiler Build ID: CL-36424714
// Cuda compilation tools, release 13.0, V13.0.88
// Based on NVVM 20.0.0
//

.version 9.0
.target sm_100
.address_size 64

	// .globl	_Z9my_kernelPcS_S_S_hS_
.extern .func  (.param .b32 func_retval0) vprintf
(
	.param .b64 vprintf_param_0,
	.param .b64 vprintf_param_1
)
;
.extern .func  (.param .b64 func_retval0) malloc
(
	.param .b64 malloc_param_0
)
;
.extern .func free
(
	.param .b64 free_param_0
)
;
.global .align 8 .b8 K[640] = {34, 174, 40, 215, 152, 47, 138, 66, 205, 101, 239, 35, 145, 68, 55, 113, 47, 59, 77, 236, 207, 251, 192, 181, 188, 219, 137, 129, 165, 219, 181, 233, 56, 181, 72, 243, 91, 194, 86, 57, 25, 208, 5, 182, 241, 17, 241, 89, 155, 79, 25, 175, 164, 130, 63, 146, 24, 129, 109, 218, 213, 94, 28, 171, 66, 2, 3, 163, 152, 170, 7, 216, 190, 111, 112, 69, 1, 91, 131, 18, 140, 178, 228, 78, 190, 133, 49, 36, 226, 180, 255, 213, 195, 125, 12, 85, 111, 137, 123, 242, 116, 93, 190, 114, 177, 150, 22, 59, 254, 177, 222, 128, 53, 18, 199, 37, 167, 6, 220, 155, 148, 38, 105, 207, 116, 241, 155, 193, 210, 74, 241, 158, 193, 105, 155, 228, 227, 37, 79, 56, 134, 71, 190, 239, 181, 213, 140, 139, 198, 157, 193, 15, 101, 156, 172, 119, 204, 161, 12, 36, 117, 2, 43, 89, 111, 44, 233, 45, 131, 228, 166, 110, 170, 132, 116, 74, 212, 251, 65, 189, 220, 169, 176, 92, 181, 83, 17, 131, 218, 136, 249, 118, 171, 223, 102, 238, 82, 81, 62, 152, 16, 50, 180, 45, 109, 198, 49, 168, 63, 33, 251, 152, 200, 39, 3, 176, 228, 14, 239, 190, 199, 127, 89, 191, 194, 143, 168, 61, 243, 11, 224, 198, 37, 167, 10, 147, 71, 145, 167, 213, 111, 130, 3, 224, 81, 99, 202, 6, 112, 110, 14, 10, 103, 41, 41, 20, 252, 47, 210, 70, 133, 10, 183, 39, 38, 201, 38, 92, 56, 33, 27, 46, 237, 42, 196, 90, 252, 109, 44, 77, 223, 179, 149, 157, 19, 13, 56, 83, 222, 99, 175, 139, 84, 115, 10, 101, 168, 178, 119, 60, 187, 10, 106, 118, 230, 174, 237, 71, 46, 201, 194, 129, 59, 53, 130, 20, 133, 44, 114, 146, 100, 3, 241, 76, 161, 232, 191, 162, 1, 48, 66, 188, 75, 102, 26, 168, 145, 151, 248, 208, 112, 139, 75, 194, 48, 190, 84, 6, 163, 81, 108, 199, 24, 82, 239, 214, 25, 232, 146, 209, 16, 169, 101, 85, 36, 6, 153, 214, 42, 32, 113, 87, 133, 53, 14, 244, 184, 209, 187, 50, 112, 160, 106, 16, 200, 208, 210, 184, 22, 193, 164, 25, 83, 171, 65, 81, 8, 108, 55, 30, 153, 235, 142, 223, 76, 119, 72, 39, 168, 72, 155, 225, 181, 188, 176, 52, 99, 90, 201, 197, 179, 12, 28, 57, 203, 138, 65, 227, 74, 170, 216, 78, 115, 227, 99, 119, 79, 202, 156, 91, 163, 184, 178, 214, 243, 111, 46, 104, 252, 178, 239, 93, 238, 130, 143, 116, 96, 47, 23, 67, 111, 99, 165, 120, 114, 171, 240, 161, 20, 120, 200, 132, 236, 57, 100, 26, 8, 2, 199, 140, 40, 30, 99, 35, 250, 255, 190, 144, 233, 189, 130, 222, 235, 108, 80, 164, 21, 121, 198, 178, 247, 163, 249, 190, 43, 83, 114, 227, 242, 120, 113, 198, 156, 97, 38, 234, 206, 62, 39, 202, 7, 194, 192, 33, 199, 184, 134, 209, 30, 235, 224, 205, 214, 125, 218, 234, 120, 209, 110, 238, 127, 79, 125, 245, 186, 111, 23, 114, 170, 103, 240, 6, 166, 152, 200, 162, 197, 125, 99, 10, 174, 13, 249, 190, 4, 152, 63, 17, 27, 71, 28, 19, 53, 11, 113, 27, 132, 125, 4, 35, 245, 119, 219, 40, 147, 36, 199, 64, 123, 171, 202, 50, 188, 190, 201, 21, 10, 190, 158, 60, 76, 13, 16, 156, 196, 103, 29, 67, 182, 66, 62, 203, 190, 212, 197, 76, 42, 126, 101, 252, 156, 41, 127, 89, 236, 250, 214, 58, 171, 111, 203, 95, 23, 88, 71, 74, 140, 25, 68, 108};
.global .align 1 .b8 $str[2] = {45};
.global .align 1 .b8 $str$1[1];
.global .align 1 .b8 $str$2[7] = {37, 48, 50, 88, 37, 115};
.global .align 1 .b8 $str$3[2] = {10};
.global .align 1 .b8 $str$6[17] = {80, 66, 75, 68, 70, 50, 45, 83, 72, 65, 45, 53, 49, 50, 58, 32};
.global .align 1 .b8 $str$7[157] = {115, 101, 108, 108, 32, 115, 116, 101, 114, 101, 111, 32, 117, 115, 101, 108, 101, 115, 115, 32, 99, 111, 117, 114, 115, 101, 32, 115, 117, 102, 102, 101, 114, 32, 116, 114, 105, 98, 101, 32, 106, 97, 122, 122, 32, 109, 111, 110, 115, 116, 101, 114, 32, 102, 114, 101, 115, 104, 32, 101, 120, 99, 101, 115, 115, 32, 119, 105, 114, 101, 32, 97, 103, 97, 105, 110, 32, 102, 97, 116, 104, 101, 114, 32, 102, 105, 108, 109, 32, 115, 117, 100, 100, 101, 110, 32, 112, 101, 108, 105, 99, 97, 110, 32, 97, 108, 119, 97, 121, 115, 32, 114, 111, 111, 109, 32, 97, 116, 116, 97, 99, 107, 32, 114, 117, 98, 98, 101, 114, 32, 112, 101, 108, 105, 99, 97, 110, 32, 116, 114, 97, 115, 104, 32, 97, 108, 111, 110, 101, 32, 99, 97, 110, 99, 101, 108};
.global .align 1 .b8 $str$8[19] = {109, 110, 101, 109, 111, 110, 105, 99, 84, 69, 83, 84, 80, 72, 82, 65, 83, 69};
.global .align 1 .b8 $str$9[14] = {67, 117, 100, 97, 32, 32, 32, 115, 97, 108, 116, 58, 32};
.global .align 1 .b8 $str$10[3] = {37, 99};
.global .align 1 .b8 $str$11[18] = {116, 101, 115, 116, 95, 112, 97, 115, 115, 112, 104, 114, 97, 115, 101, 58, 32};
.global .align 1 .b8 $str$12[12] = {98, 105, 112, 51, 57, 115, 101, 101, 100, 58, 32};
.global .align 1 .b8 $str$13[5] = {37, 48, 50, 88};
.global .align 1 .b8 $str$14[46] = {38, 99, 111, 109, 112, 117, 116, 101, 100, 95, 97, 100, 100, 114, 101, 115, 115, 101, 115, 91, 105, 100, 120, 32, 42, 32, 76, 73, 78, 69, 95, 76, 69, 78, 71, 84, 72, 95, 65, 68, 68, 82, 93, 58, 32};
.global .align 1 .b8 $str$15[50] = {77, 97, 116, 99, 104, 32, 102, 111, 117, 110, 100, 32, 102, 111, 114, 32, 105, 100, 120, 32, 37, 100, 44, 32, 112, 104, 114, 97, 115, 101, 32, 37, 100, 44, 32, 97, 110, 100, 32, 116, 97, 114, 103, 101, 116, 32, 37, 100, 10};

.visible .entry _Z9my_kernelPcS_S_S_hS_(
	.param .u64 .ptr .align 1 _Z9my_kernelPcS_S_S_hS__param_0,
	.param .u64 .ptr .align 1 _Z9my_kernelPcS_S_S_hS__param_1,
	.param .u64 .ptr .align 1 _Z9my_kernelPcS_S_S_hS__param_2,
	.param .u64 .ptr .align 1 _Z9my_kernelPcS_S_S_hS__param_3,
	.param .u8 _Z9my_kernelPcS_S_S_hS__param_4,
	.param .u64 .ptr .align 1 _Z9my_kernelPcS_S_S_hS__param_5
)
{
	.local .align 16 .b8 	__local_depot0[1120];
	.reg .b64 	%SP;
	.reg .b64 	%SPL;
	.reg .pred 	%p<67>;
	.reg .b16 	%rs<1323>;
	.reg .b32 	%r<3188>;
	.reg .b64 	%rd<4455>;

	mov.u64 	%SPL, __local_depot0;
	cvta.local.u64 	%SP, %SPL;
	ld.param.u64 	%rd291, [_Z9my_kernelPcS_S_S_hS__param_0];
	add.u64 	%rd1, %SPL, 16;
	add.u64 	%rd2, %SPL, 16;
	add.u64 	%rd3, %SPL, 16;
	add.u64 	%rd4, %SPL, 656;
	add.u64 	%rd300, %SP, 0;
	add.u64 	%rd5, %SPL, 0;
	mov.u32 	%r126, %tid.x;
	mov.u32 	%r127, %ctaid.x;
	mov.u32 	%r128, %ntid.x;
	mad.lo.s32 	%r129, %r127, %r128, %r126;
	mul.hi.s32 	%r130, %r129, 1717986919;
	shr.u32 	%r131, %r130, 31;
	shr.s32 	%r132, %r130, 2;
	add.s32 	%r1, %r132, %r131;
	setp.ne.s32 	%p1, %r129, 2309;
	@%p1 bra 	$L__BB0_112;
	mov.u64 	%rd301, $str$9;
	cvta.global.u64 	%rd302, %rd301;
	{ // callseq 0, 0
	.param .b64 param0;
	st.param.b64 	[param0], %rd302;
	.param .b64 param1;
	st.param.b64 	[param1], 0;
	.param .b32 retval0;
	call.uni (retval0), 
	vprintf, 
	(
	param0, 
	param1
	);
	ld.param.b32 	%r134, [retval0];
	} // callseq 0
	cvta.to.global.u64 	%rd6, %rd291;
	mov.b32 	%r3132, 0;
$L__BB0_2:
	cvt.u64.u32 	%rd303, %r3132;
	add.s64 	%rd304, %rd6, %rd303;
	ld.global.s8 	%r136, [%rd304];
	st.local.u32 	[%rd5], %r136;
	mov.u64 	%rd305, $str$10;
	cvta.global.u64 	%rd306, %rd305;
	{ // callseq 1, 0
	.param .b64 param0;
	st.param.b64 	[param0], %rd306;
	.param .b64 param1;
	st.param.b64 	[param1], %rd300;
	.param .b32 retval0;
	call.uni (retval0), 
	vprintf, 
	(
	param0, 
	param1
	);
	ld.param.b32 	%r137, [retval0];
	} // callseq 1
	ld.global.s8 	%r139, [%rd304+1];
	st.local.u32 	[%rd5], %r139;
	{ // callseq 2, 0
	.param .b64 param0;
	st.param.b64 	[param0], %rd306;
	.param .b64 param1;
	st.param.b64 	[param1], %rd300;
	.param .b32 retval0;
	call.uni (retval0), 
	vprintf, 
	(
	param0, 
	param1
	);
	ld.param.b32 	%r140, [retval0];
	} // callseq 2
	ld.global.s8 	%r142, [%rd304+2];
	st.local.u32 	[%rd5], %r142;
	{ // callseq 3, 0
	.param .b64 param0;
	st.param.b64 	[param0], %rd306;
	.param .b64 param1;
	st.param.b64 	[param1], %rd300;
	.param .b32 retval0;
	call.uni (retval0), 
	vprintf, 
	(
	param0, 
	param1
	);
	ld.param.b32 	%r143, [retval0];
	} // callseq 3
	ld.global.s8 	%r145, [%rd304+3];
	st.local.u32 	[%rd5], %r145;
	{ // callseq 4, 0
	.param .b64 param0;
	st.param.b64 	[param0], %rd306;
	.param .b64 param1;
	st.param.b64 	[param1], %rd300;
	.param .b32 retval0;
	call.uni (retval0), 
	vprintf, 
	(
	param0, 
	param1
	);
	ld.param.b32 	%r146, [retval0];
	} // callseq 4
	add.s32 	%r3132, %r3132, 4;
	setp.ne.s32 	%p2, %r3132, 156;
	@%p2 bra 	$L__BB0_2;
	ld.param.u64 	%rd4325, [_Z9my_kernelPcS_S_S_hS__param_2];
	mov.u64 	%rd310, $str$3;
	cvta.global.u64 	%rd311, %rd310;
	{ // callseq 5, 0
	.param .b64 param0;
	st.param.b64 	[param0], %rd311;
	.param .b64 param1;
	st.param.b64 	[param1], 0;
	.param .b32 retval0;
	call.uni (retval0), 
	vprintf, 
	(
	param0, 
	param1
	);
	ld.param.b32 	%r150, [retval0];
	} // callseq 5
	mul.lo.s32 	%r152, %r1, 10;
	cvt.u64.u32 	%rd312, %r152;
	cvta.to.global.u64 	%rd313, %rd4325;
	add.s64 	%rd314, %rd313, %rd312;
	ld.global.s8 	%r153, [%rd314];
	ld.global.s8 	%r154, [%rd314+1];
	ld.global.s8 	%r155, [%rd314+2];
	ld.global.s8 	%r156, [%rd314+3];
	ld.global.s8 	%r157, [%rd314+4];
	ld.global.s8 	%r158, [%rd314+5];
	ld.global.s8 	%r159, [%rd314+6];
	ld.global.s8 	%r160, [%rd314+7];
	ld.global.s8 	%r161, [%rd314+8];
	ld.global.s8 	%r162, [%rd314+9];
	mov.u64 	%rd315, $str$11;
	cvta.global.u64 	%rd316, %rd315;
	{ // callseq 6, 0
	.param .b64 param0;
	st.param.b64 	[param0], %rd316;
	.param .b64 param1;
	st.param.b64 	[param1], 0;
	.param .b32 retval0;
	call.uni (retval0), 
	vprintf, 
	(
	param0, 
	param1
	);
	ld.param.b32 	%r163, [retval0];
	} // callseq 6
	mov.b32 	%r165, 109;
	st.local.u32 	[%rd5], %r165;
	cvta.global.u64 	%rd318, %rd305;
	{ // callseq 7, 0
	.param .b64 param0;
	st.param.b64 	[param0], %rd318;
	.param .b64 param1;
	st.param.b64 	[param1], %rd300;
	.param .b32 retval0;
	call.uni (retval0), 
	vprintf, 
	(
	param0, 
	param1
	);
	ld.param.b32 	%r166, [retval0];
	} // callseq 7
	mov.b32 	%r168, 110;
	st.local.u32 	[%rd5], %r168;
	{ // callseq 8, 0
	.param .b64 param0;
	st.param.b64 	[param0], %rd318;
	.param .b64 param1;
	st.param.b64 	[param1], %rd300;
	.param .b32 retval0;
	call.uni (retval0), 
	vprintf, 
	(
	param0, 
	param1
	);
	ld.param.b32 	%r169, [retval0];
	} // callseq 8
	mov.b32 	%r171, 101;
	st.local.u32 	[%rd5], %r171;
	{ // callseq 9, 0
	.param .b64 param0;
	st.param.b64 	[param0], %rd318;
	.param .b64 param1;
	st.param.b64 	[param1], %rd300;
	.param .b32 retval0;
	call.uni (retval0), 
	vprintf, 
	(
	param0, 
	param1
	);
	ld.param.b32 	%r172, [retval0];
	} // callseq 9
	st.local.u32 	[%rd5], %r165;
	{ // callseq 10, 0
	.param .b64 param0;
	st.param.b64 	[param0], %rd318;
	.param .b64 param1;
	st.param.b64 	[param1], %rd300;
	.param .b32 retval0;
	call.uni (retval0), 
	vprintf, 
	(
	param0, 
	param1
	);
	ld.param.b32 	%r174, [retval0];
	} // callseq 10
	mov.b32 	%r176, 111;
	st.local.u32 	[%rd5], %r176;
	{ // callseq 11, 0
	.param .b64 param0;
	st.param.b64 	[param0], %rd318;
	.param .b64 param1;
	st.param.b64 	[param1], %rd300;
	.param .b32 retval0;
	call.uni (retval0), 
	vprintf, 
	(
	param0, 
	param1
	);
	ld.param.b32 	%r177, [retval0];
	} // callseq 11
	st.local.u32 	[%rd5], %r168;
	{ // callseq 12, 0
	.param .b64 param0;
	st.param.b64 	[param0], %rd318;
	.param .b64 param1;
	st.param.b64 	[param1], %rd300;
	.param .b32 retval0;
	call.uni (retval0), 
	vprintf, 
	(
	param0, 
	param1
	);
	ld.param.b32 	%r179, [retval0];
	} // callseq 12
	mov.b32 	%r181, 105;
	st.local.u32 	[%rd5], %r181;
	{ // callseq 13, 0
	.param .b64 param0;
	st.param.b64 	[param0], %rd318;
	.param .b64 param1;
	st.param.b64 	[param1], %rd300;
	.param .b32 retval0;
	call.uni (retval0), 
	vprintf, 
	(
	param0, 
	param1
	);
	ld.param.b32 	%r182, [retval0];
	} // callseq 13
	mov.b32 	%r184, 99;
	st.local.u32 	[%rd5], %r184;
	{ // callseq 14, 0
	.param .b64 param0;
	st.param.b64 	[param0], %rd318;
	.param .b64 param1;
	st.param.b64 	[param1], %rd300;
	.param .b32 retval0;
	call.uni (retval0), 
	vprintf, 
	(
	param0, 
	param1
	);
	ld.param.b32 	%r185, [retval0];
	} // callseq 14
	mov.b32 	%r3134, 0;
	st.local.u32 	[%rd5], %r3134;
	{ // callseq 15, 0
	.param .b64 param0;
	st.param.b64 	[param0], %rd318;
	.param .b64 param1;
	st.param.b64 	[param1], %rd300;
	.param .b32 retval0;
	call.uni (retval0), 
	vprintf, 
	(
	param0, 
	param1
	);
	ld.param.b32 	%r187, [retval0];
	} // callseq 15
	st.local.u32 	[%rd5], %r153;
	{ // callseq 16, 0
	.param .b64 param0;
	st.param.b64 	[param0], %rd318;
	.param .b64 param1;
	st.param.b64 	[param1], %rd300;
	.param .b32 retval0;
	call.uni (retval0), 
	vprintf, 
	(
	param0, 
	param1
	);
	ld.param.b32 	%r189, [retval0];
	} // callseq 16
	st.local.u32 	[%rd5], %r154;
	{ // callseq 17, 0
	.param .b64 param0;
	st.param.b64 	[param0], %rd318;
	.param .b64 param1;
	st.param.b64 	[param1], %rd300;
	.param .b32 retval0;
	call.uni (retval0), 
	vprintf, 
	(
	param0, 
	param1
	);
	ld.param.b32 	%r191, [retval0];
	} // callseq 17
	st.local.u32 	[%rd5], %r155;
	{ // callseq 18, 0
	.param .b64 param0;
	st.param.b64 	[param0], %rd318;
	.param .b64 param1;
	st.param.b64 	[param1], %rd300;
	.param .b32 retval0;
	call.uni (retval0), 
	vprintf, 
	(
	param0, 
	param1
	);
	ld.param.b32 	%r193, [retval0];
	} // callseq 18
	st.local.u32 	[%rd5], %r156;
	{ // callseq 19, 0
	.param .b64 param0;
	st.param.b64 	[param0], %rd318;
	.param .b64 param1;
	st.param.b64 	[param1], %rd300;
	.param .b32 retval0;
	call.uni (retval0), 
	vprintf, 
	(
	param0, 
	param1
	);
	ld.param.b32 	%r195, [retval0];
	} // callseq 19
	st.local.u32 	[%rd5], %r157;
	{ // callseq 20, 0
	.param .b64 param0;
	st.param.b64 	[param0], %rd318;
	.param .b64 param1;
	st.param.b64 	[param1], %rd300;
	.param .b32 retval0;
	call.uni (retval0), 
	vprintf, 
	(
	param0, 
	param1
	);
	ld.param.b32 	%r197, [retval0];
	} // callseq 20
	st.local.u32 	[%rd5], %r158;
	{ // callseq 21, 0
	.param .b64 param0;
	st.param.b64 	[param0], %rd318;
	.param .b64 param1;
	st.param.b64 	[param1], %rd300;
	.param .b32 retval0;
	call.uni (retval0), 
	vprintf, 
	(
	param0, 
	param1
	);
	ld.param.b32 	%r199, [retval0];
	} // callseq 21
	st.local.u32 	[%rd5], %r159;
	{ // callseq 22, 0
	.param .b64 param0;
	st.param.b64 	[param0], %rd318;
	.param .b64 param1;
	st.param.b64 	[param1], %rd300;
	.param .b32 retval0;
	call.uni (retval0), 
	vprintf, 
	(
	param0, 
	param1
	);
	ld.param.b32 	%r201, [retval0];
	} // callseq 22
	st.local.u32 	[%rd5], %r160;
	{ // callseq 23, 0
	.param .b64 param0;
	st.param.b64 	[param0], %rd318;
	.param .b64 param1;
	st.param.b64 	[param1], %rd300;
	.param .b32 retval0;
	call.uni (retval0), 
	vprintf, 
	(
	param0, 
	param1
	);
	ld.param.b32 	%r203, [retval0];
	} // callseq 23
	st.local.u32 	[%rd5], %r161;
	{ // callseq 24, 0
	.param .b64 param0;
	st.param.b64 	[param0], %rd318;
	.param .b64 param1;
	st.param.b64 	[param1], %rd300;
	.param .b32 retval0;
	call.uni (retval0), 
	vprintf, 
	(
	param0, 
	param1
	);
	ld.param.b32 	%r205, [retval0];
	} // callseq 24
	st.local.u32 	[%rd5], %r162;
	{ // callseq 25, 0
	.param .b64 param0;
	st.param.b64 	[param0], %rd318;
	.param .b64 param1;
	st.param.b64 	[param1], %rd300;
	.param .b32 retval0;
	call.uni (retval0), 
	vprintf, 
	(
	param0, 
	param1
	);
	ld.param.b32 	%r207, [retval0];
	} // callseq 25
	{ // callseq 26, 0
	.param .b64 param0;
	st.param.b64 	[param0], %rd311;
	.param .b64 param1;
	st.param.b64 	[param1], 0;
	.param .b32 retval0;
	call.uni (retval0), 
	vprintf, 
	(
	param0, 
	param1
	);
	ld.param.b32 	%r209, [retval0];
	} // callseq 26
	{ // callseq 27, 0
	.param .b64 param0;
	st.param.b64 	[param0], 64;
	.param .b64 retval0;
	call.uni (retval0), 
	malloc, 
	(
	param0
	);
	ld.param.b64 	%rd320, [retval0];
	} // callseq 27
	mov.b16 	%rs518, 0;
	st.u8 	[%rd320], %rs518;
	st.u8 	[%rd320+1], %rs518;
	st.u8 	[%rd320+2], %rs518;
	st.u8 	[%rd320+3], %rs518;
	st.u8 	[%rd320+4], %rs518;
	st.u8 	[%rd320+5], %rs518;
	st.u8 	[%rd320+6], %rs518;
	st.u8 	[%rd320+7], %rs518;
	st.u8 	[%rd320+8], %rs518;
	st.u8 	[%rd320+9], %rs518;
	st.u8 	[%rd320+10], %rs518;
	st.u8 	[%rd320+11], %rs518;
	st.u8 	[%rd320+12], %rs518;
	st.u8 	[%rd320+13], %rs518;
	st.u8 	[%rd320+14], %rs518;
	st.u8 	[%rd320+15], %rs518;
	st.u8 	[%rd320+16], %rs518;
	st.u8 	[%rd320+17], %rs518;
	st.u8 	[%rd320+18], %rs518;
	st.u8 	[%rd320+19], %rs518;
	st.u8 	[%rd320+20], %rs518;
	st.u8 	[%rd320+21], %rs518;
	st.u8 	[%rd320+22], %rs518;
	st.u8 	[%rd320+23], %rs518;
	st.u8 	[%rd320+24], %rs518;
	st.u8 	[%rd320+25], %rs518;
	st.u8 	[%rd320+26], %rs518;
	st.u8 	[%rd320+27], %rs518;
	st.u8 	[%rd320+28], %rs518;
	st.u8 	[%rd320+29], %rs518;
	st.u8 	[%rd320+30], %rs518;
	st.u8 	[%rd320+31], %rs518;
	st.u8 	[%rd320+32], %rs518;
	st.u8 	[%rd320+33], %rs518;
	st.u8 	[%rd320+34], %rs518;
	st.u8 	[%rd320+35], %rs518;
	st.u8 	[%rd320+36], %rs518;
	st.u8 	[%rd320+37], %rs518;
	st.u8 	[%rd320+38], %rs518;
	st.u8 	[%rd320+39], %rs518;
	st.u8 	[%rd320+40], %rs518;
	st.u8 	[%rd320+41], %rs518;
	st.u8 	[%rd320+42], %rs518;
	st.u8 	[%rd320+43], %rs518;
	st.u8 	[%rd320+44], %rs518;
	st.u8 	[%rd320+45], %rs518;
	st.u8 	[%rd320+46], %rs518;
	st.u8 	[%rd320+47], %rs518;
	st.u8 	[%rd320+48], %rs518;
	st.u8 	[%rd320+49], %rs518;
	st.u8 	[%rd320+50], %rs518;
	st.u8 	[%rd320+51], %rs518;
	st.u8 	[%rd320+52], %rs518;
	st.u8 	[%rd320+53], %rs518;
	st.u8 	[%rd320+54], %rs518;
	st.u8 	[%rd320+55], %rs518;
	st.u8 	[%rd320+56], %rs518;
	st.u8 	[%rd320+57], %rs518;
	st.u8 	[%rd320+58], %rs518;
	st.u8 	[%rd320+59], %rs518;
	st.u8 	[%rd320+60], %rs518;
	st.u8 	[%rd320+61], %rs518;
	st.u8 	[%rd320+62], %rs518;
	st.u8 	[%rd320+63], %rs518;
	mov.u64 	%rd4330, $str$7;
	mov.b64 	%rd4329, 0;
	mov.b16 	%rs1130, 1;
	mov.b32 	%r3133, 1;
$L__BB0_4:
	mov.u64 	%rd8, %rd4329;
	mov.u32 	%r5, %r3134;
	mov.u16 	%rs1, %rs1130;
	mov.u32 	%r4, %r3133;
	add.s64 	%rd4329, %rd8, 1;
	add.s64 	%rd11, %rd4330, 1;
	ld.global.nc.u8 	%rs519, [%rd4330+1];
	cvt.u16.u8 	%rs520, %rs519;
	setp.ne.s16 	%p3, %rs520, 0;
	add.s32 	%r3134, %r5, 1;
	add.s16 	%rs1130, %rs1, 1;
	add.s32 	%r3133, %r4, 1;
	mov.u64 	%rd4330, %rd11;
	@%p3 bra 	$L__BB0_4;
	cvt.u32.u64 	%r8, %rd4329;
	{ // callseq 28, 0
	.param .b64 param0;
	st.param.b64 	[param0], 64;
	.param .b64 retval0;
	call.uni (retval0), 
	malloc, 
	(
	param0
	);
	ld.param.b64 	%rd321, [retval0];
	} // callseq 28
	add.s64 	%rd13, %rd4, 256;
	setp.gt.u32 	%p4, %r8, 128;
	@%p4 bra 	$L__BB0_33;
	setp.eq.s32 	%p25, %r8, 0;
	@%p25 bra 	$L__BB0_19;
	and.b32  	%r9, %r8, 15;
	setp.lt.u32 	%p26, %r5, 15;
	mov.b32 	%r3137, 0;
	@%p26 bra 	$L__BB0_10;
	and.b32  	%r3137, %r8, 240;
	cvt.u16.u32 	%rs670, %r4;
	shr.u16 	%rs671, %rs670, 4;
	and.b16  	%rs672, %rs671, 15;
	mul.wide.u16 	%r668, %rs672, 16;
	neg.s32 	%r3135, %r668;
	add.s64 	%rd4332, %rd4, 8;
	mov.u64 	%rd4331, $str$7;
$L__BB0_9:
	.pragma "nounroll";
	ld.global.nc.v4.u32 	{%r669, %r670, %r671, %r672}, [%rd4331];
	st.local.v2.b32 	[%rd4332+-8], {%r669, %r670};
	st.local.v2.b32 	[%rd4332], {%r671, %r672};
	add.s32 	%r3135, %r3135, 16;
	add.s64 	%rd4332, %rd4332, 16;
	add.s64 	%rd4331, %rd4331, 16;
	setp.ne.s32 	%p27, %r3135, 0;
	@%p27 bra 	$L__BB0_9;
$L__BB0_10:
	setp.eq.s32 	%p28, %r9, 0;
	@%p28 bra 	$L__BB0_19;
	and.b32  	%r15, %r8, 7;
	setp.lt.u32 	%p29, %r9, 8;
	@%p29 bra 	$L__BB0_13;
	cvt.u64.u32 	%rd1253, %r3137;
	mov.u64 	%rd1254, $str$7;
	add.s64 	%rd1255, %rd1254, %rd1253;
	ld.global.nc.u8 	%rs673, [%rd1255];
	cvt.u16.u8 	%rs674, %rs673;
	add.s64 	%rd1256, %rd4, %rd1253;
	st.local.u8 	[%rd1256], %rs674;
	ld.global.nc.u8 	%rs675, [%rd1255+1];
	cvt.u16.u8 	%rs676, %rs675;
	st.local.u8 	[%rd1256+1], %rs676;
	ld.global.nc.u8 	%rs677, [%rd1255+2];
	cvt.u16.u8 	%rs678, %rs677;
	st.local.u8 	[%rd1256+2], %rs678;
	ld.global.nc.u8 	%rs679, [%rd1255+3];
	cvt.u16.u8 	%rs680, %rs679;
	st.local.u8 	[%rd1256+3], %rs680;
	ld.global.nc.u8 	%rs681, [%rd1255+4];
	cvt.u16.u8 	%rs682, %rs681;
	st.local.u8 	[%rd1256+4], %rs682;
	ld.global.nc.u8 	%rs683, [%rd1255+5];
	cvt.u16.u8 	%rs684, %rs683;
	st.local.u8 	[%rd1256+5], %rs684;
	ld.global.nc.u8 	%rs685, [%rd1255+6];
	cvt.u16.u8 	%rs686, %rs685;
	st.local.u8 	[%rd1256+6], %rs686;
	ld.global.nc.u8 	%rs687, [%rd1255+7];
	cvt.u16.u8 	%rs688, %rs687;
	st.local.u8 	[%rd1256+7], %rs688;
	add.s32 	%r3137, %r3137, 8;
$L__BB0_13:
	setp.eq.s32 	%p30, %r15, 0;
	@%p30 bra 	$L__BB0_19;
	setp.lt.u32 	%p31, %r15, 4;
	@%p31 bra 	$L__BB0_16;
	cvt.u64.u32 	%rd1257, %r3137;
	mov.u64 	%rd1258, $str$7;
	add.s64 	%rd1259, %rd1258, %rd1257;
	ld.global.nc.u8 	%rs689, [%rd1259];
	cvt.u16.u8 	%rs690, %rs689;
	add.s64 	%rd1260, %rd4, %rd1257;
	st.local.u8 	[%rd1260], %rs690;
	ld.global.nc.u8 	%rs691, [%rd1259+1];
	cvt.u16.u8 	%rs692, %rs691;
	st.local.u8 	[%rd1260+1], %rs692;
	ld.global.nc.u8 	%rs693, [%rd1259+2];
	cvt.u16.u8 	%rs694, %rs693;
	st.local.u8 	[%rd1260+2], %rs694;
	ld.global.nc.u8 	%rs695, [%rd1259+3];
	cvt.u16.u8 	%rs696, %rs695;
	st.local.u8 	[%rd1260+3], %rs696;
	add.s32 	%r3137, %r3137, 4;
$L__BB0_16:
	and.b32  	%r673, %r8, 3;
	setp.eq.s32 	%p32, %r673, 0;
	@%p32 bra 	$L__BB0_19;
	cvt.u64.u32 	%rd1261, %r3137;
	add.s64 	%rd4334, %rd4, %rd1261;
	mov.u64 	%rd1262, $str$7;
	add.s64 	%rd4333, %rd1262, %rd1261;
	cvt.u32.u16 	%r674, %rs1;
	and.b32  	%r675, %r674, 3;
	neg.s32 	%r3139, %r675;
$L__BB0_18:
	.pragma "nounroll";
	ld.global.nc.u8 	%rs697, [%rd4333];
	cvt.u16.u8 	%rs698, %rs697;
	st.local.u8 	[%rd4334], %rs698;
	add.s64 	%rd4334, %rd4334, 1;
	add.s64 	%rd4333, %rd4333, 1;
	add.s32 	%r3139, %r3139, 1;
	setp.ne.s32 	%p33, %r3139, 0;
	@%p33 bra 	$L__BB0_18;
$L__BB0_19:
	sub.s64 	%rd1263, 127, %rd8;
	and.b64  	%rd25, %rd1263, 4294967295;
	setp.eq.s64 	%p34, %rd25, 0;
	@%p34 bra 	$L__BB0_22;
	cvt.u64.u32 	%rd1265, %r3134;
	and.b64  	%rd1266, %rd1265, 255;
	add.s64 	%rd26, %rd4, %rd1266;
	mov.b64 	%rd4335, 0;
$L__BB0_21:
	add.s64 	%rd1267, %rd26, %rd4335;
	mov.b16 	%rs699, 0;
	st.local.u8 	[%rd1267], %rs699;
	add.s64 	%rd4335, %rd4335, 1;
	setp.lt.u64 	%p35, %rd4335, %rd25;
	@%p35 bra 	$L__BB0_21;
$L__BB0_22:
	ld.local.v2.b32 	{%r676, %r677}, [%rd4];
	bfe.u32 	%r678, %r676, 0, 8;
	cvt.u16.u32 	%rs1258, %r678;
	bfe.u32 	%r679, %r676, 8, 8;
	cvt.u16.u32 	%rs1257, %r679;
	bfe.u32 	%r680, %r676, 16, 8;
	cvt.u16.u32 	%rs1256, %r680;
	bfe.u32 	%r681, %r676, 24, 8;
	cvt.u16.u32 	%rs1255, %r681;
	bfe.u32 	%r682, %r677, 0, 8;
	cvt.u16.u32 	%rs1254, %r682;
	bfe.u32 	%r683, %r677, 8, 8;
	cvt.u16.u32 	%rs1253, %r683;
	bfe.u32 	%r684, %r677, 16, 8;
	cvt.u16.u32 	%rs1252, %r684;
	bfe.u32 	%r685, %r677, 24, 8;
	cvt.u16.u32 	%rs1251, %r685;
	ld.local.v2.b32 	{%r686, %r687}, [%rd4+8];
	bfe.u32 	%r688, %r686, 0, 8;
	cvt.u16.u32 	%rs1250, %r688;
	bfe.u32 	%r689, %r686, 8, 8;
	cvt.u16.u32 	%rs1249, %r689;
	bfe.u32 	%r690, %r686, 16, 8;
	cvt.u16.u32 	%rs1248, %r690;
	bfe.u32 	%r691, %r686, 24, 8;
	cvt.u16.u32 	%rs1247, %r691;
	bfe.u32 	%r692, %r687, 0, 8;
	cvt.u16.u32 	%rs1246, %r692;
	bfe.u32 	%r693, %r687, 8, 8;
	cvt.u16.u32 	%rs1245, %r693;
	bfe.u32 	%r694, %r687, 16, 8;
	cvt.u16.u32 	%rs1244, %r694;
	bfe.u32 	%r695, %r687, 24, 8;
	cvt.u16.u32 	%rs1243, %r695;
	ld.local.v2.b32 	{%r696, %r697}, [%rd4+16];
	bfe.u32 	%r698, %r696, 0, 8;
	cvt.u16.u32 	%rs1242, %r698;
	bfe.u32 	%r699, %r696, 8, 8;
	cvt.u16.u32 	%rs1241, %r699;
	bfe.u32 	%r700, %r696, 16, 8;
	cvt.u16.u32 	%rs1240, %r700;
	bfe.u32 	%r701, %r696, 24, 8;
	cvt.u16.u32 	%rs1239, %r701;
	bfe.u32 	%r702, %r697, 0, 8;
	cvt.u16.u32 	%rs1238, %r702;
	bfe.u32 	%r703, %r697, 8, 8;
	cvt.u16.u32 	%rs1237, %r703;
	bfe.u32 	%r704, %r697, 16, 8;
	cvt.u16.u32 	%rs1236, %r704;
	bfe.u32 	%r705, %r697, 24, 8;
	cvt.u16.u32 	%rs1235, %r705;
	ld.local.v2.b32 	{%r706, %r707}, [%rd4+24];
	bfe.u32 	%r708, %r706, 0, 8;
	cvt.u16.u32 	%rs1234, %r708;
	bfe.u32 	%r709, %r706, 8, 8;
	cvt.u16.u32 	%rs1233, %r709;
	bfe.u32 	%r710, %r706, 16, 8;
	cvt.u16.u32 	%rs1232, %r710;
	bfe.u32 	%r711, %r706, 24, 8;
	cvt.u16.u32 	%rs1231, %r711;
	bfe.u32 	%r712, %r707, 0, 8;
	cvt.u16.u32 	%rs1230, %r712;
	bfe.u32 	%r713, %r707, 8, 8;
	cvt.u16.u32 	%rs1229, %r713;
	bfe.u32 	%r714, %r707, 16, 8;
	cvt.u16.u32 	%rs1228, %r714;
	bfe.u32 	%r715, %r707, 24, 8;
	cvt.u16.u32 	%rs1227, %r715;
	ld.local.v2.b32 	{%r716, %r717}, [%rd4+32];
	bfe.u32 	%r718, %r716, 0, 8;
	cvt.u16.u32 	%rs1226, %r718;
	bfe.u32 	%r719, %r716, 8, 8;
	cvt.u16.u32 	%rs1225, %r719;
	bfe.u32 	%r720, %r716, 16, 8;
	cvt.u16.u32 	%rs1224, %r720;
	bfe.u32 	%r721, %r716, 24, 8;
	cvt.u16.u32 	%rs1223, %r721;
	bfe.u32 	%r722, %r717, 0, 8;
	cvt.u16.u32 	%rs1222, %r722;
	bfe.u32 	%r723, %r717, 8, 8;
	cvt.u16.u32 	%rs1221, %r723;
	bfe.u32 	%r724, %r717, 16, 8;
	cvt.u16.u32 	%rs1220, %r724;
	bfe.u32 	%r725, %r717, 24, 8;
	cvt.u16.u32 	%rs1219, %r725;
	ld.local.v2.b32 	{%r726, %r727}, [%rd4+40];
	bfe.u32 	%r728, %r726, 0, 8;
	cvt.u16.u32 	%rs1218, %r728;
	bfe.u32 	%r729, %r726, 8, 8;
	cvt.u16.u32 	%rs1217, %r729;
	bfe.u32 	%r730, %r726, 16, 8;
	cvt.u16.u32 	%rs1216, %r730;
	bfe.u32 	%r731, %r726, 24, 8;
	cvt.u16.u32 	%rs1215, %r731;
	bfe.u32 	%r732, %r727, 0, 8;
	cvt.u16.u32 	%rs1214, %r732;
	bfe.u32 	%r733, %r727, 8, 8;
	cvt.u16.u32 	%rs1213, %r733;
	bfe.u32 	%r734, %r727, 16, 8;
	cvt.u16.u32 	%rs1212, %r734;
	bfe.u32 	%r735, %r727, 24, 8;
	cvt.u16.u32 	%rs1211, %r735;
	ld.local.v2.b32 	{%r736, %r737}, [%rd4+48];
	bfe.u32 	%r738, %r736, 0, 8;
	cvt.u16.u32 	%rs1210, %r738;
	bfe.u32 	%r739, %r736, 8, 8;
	cvt.u16.u32 	%rs1209, %r739;
	bfe.u32 	%r740, %r736, 16, 8;
	cvt.u16.u32 	%rs1208, %r740;
	bfe.u32 	%r741, %r736, 24, 8;
	cvt.u16.u32 	%rs1207, %r741;
	bfe.u32 	%r742, %r737, 0, 8;
	cvt.u16.u32 	%rs1206, %r742;
	bfe.u32 	%r743, %r737, 8, 8;
	cvt.u16.u32 	%rs1205, %r743;
	bfe.u32 	%r744, %r737, 16, 8;
	cvt.u16.u32 	%rs1204, %r744;
	bfe.u32 	%r745, %r737, 24, 8;
	cvt.u16.u32 	%rs1203, %r745;
	ld.local.v2.b32 	{%r746, %r747}, [%rd4+56];
	bfe.u32 	%r748, %r746, 0, 8;
	cvt.u16.u32 	%rs1202, %r748;
	bfe.u32 	%r749, %r746, 8, 8;
	cvt.u16.u32 	%rs1201, %r749;
	bfe.u32 	%r750, %r746, 16, 8;
	cvt.u16.u32 	%rs1200, %r750;
	bfe.u32 	%r751, %r746, 24, 8;
	cvt.u16.u32 	%rs1199, %r751;
	bfe.u32 	%r752, %r747, 0, 8;
	cvt.u16.u32 	%rs1198, %r752;
	bfe.u32 	%r753, %r747, 8, 8;
	cvt.u16.u32 	%rs1197, %r753;
	bfe.u32 	%r754, %r747, 16, 8;
	cvt.u16.u32 	%rs1196, %r754;
	bfe.u32 	%r755, %r747, 24, 8;
	cvt.u16.u32 	%rs1195, %r755;
	ld.local.v2.b32 	{%r756, %r757}, [%rd4+64];
	bfe.u32 	%r758, %r757, 24, 8;
	cvt.u16.u32 	%rs700, %r758;
	bfe.u32 	%r759, %r757, 16, 8;
	cvt.u16.u32 	%rs701, %r759;
	bfe.u32 	%r760, %r757, 8, 8;
	cvt.u16.u32 	%rs702, %r760;
	bfe.u32 	%r761, %r757, 0, 8;
	cvt.u16.u32 	%rs703, %r761;
	bfe.u32 	%r762, %r756, 24, 8;
	cvt.u16.u32 	%rs704, %r762;
	bfe.u32 	%r763, %r756, 16, 8;
	cvt.u16.u32 	%rs705, %r763;
	bfe.u32 	%r764, %r756, 8, 8;
	cvt.u16.u32 	%rs706, %r764;
	bfe.u32 	%r765, %r756, 0, 8;
	cvt.u16.u32 	%rs707, %r765;
	ld.local.v2.b32 	{%r766, %r767}, [%rd4+72];
	bfe.u32 	%r768, %r767, 24, 8;
	cvt.u16.u32 	%rs708, %r768;
	bfe.u32 	%r769, %r767, 16, 8;
	cvt.u16.u32 	%rs709, %r769;
	bfe.u32 	%r770, %r767, 8, 8;
	cvt.u16.u32 	%rs710, %r770;
	bfe.u32 	%r771, %r767, 0, 8;
	cvt.u16.u32 	%rs711, %r771;
	bfe.u32 	%r772, %r766, 24, 8;
	cvt.u16.u32 	%rs712, %r772;
	bfe.u32 	%r773, %r766, 16, 8;
	cvt.u16.u32 	%rs713, %r773;
	bfe.u32 	%r774, %r766, 8, 8;
	cvt.u16.u32 	%rs714, %r774;
	bfe.u32 	%r775, %r766, 0, 8;
	cvt.u16.u32 	%rs715, %r775;
	ld.local.v2.b32 	{%r776, %r777}, [%rd4+80];
	bfe.u32 	%r778, %r777, 24, 8;
	cvt.u16.u32 	%rs716, %r778;
	bfe.u32 	%r779, %r777, 16, 8;
	cvt.u16.u32 	%rs717, %r779;
	bfe.u32 	%r780, %r777, 8, 8;
	cvt.u16.u32 	%rs718, %r780;
	bfe.u32 	%r781, %r777, 0, 8;
	cvt.u16.u32 	%rs719, %r781;
	bfe.u32 	%r782, %r776, 24, 8;
	cvt.u16.u32 	%rs720, %r782;
	bfe.u32 	%r783, %r776, 16, 8;
	cvt.u16.u32 	%rs721, %r783;
	bfe.u32 	%r784, %r776, 8, 8;
	cvt.u16.u32 	%rs722, %r784;
	bfe.u32 	%r785, %r776, 0, 8;
	cvt.u16.u32 	%rs723, %r785;
	ld.local.v2.b32 	{%r786, %r787}, [%rd4+88];
	bfe.u32 	%r788, %r787, 24, 8;
	cvt.u16.u32 	%rs724, %r788;
	bfe.u32 	%r789, %r787, 16, 8;
	cvt.u16.u32 	%rs725, %r789;
	bfe.u32 	%r790, %r787, 8, 8;
	cvt.u16.u32 	%rs726, %r790;
	bfe.u32 	%r791, %r787, 0, 8;
	cvt.u16.u32 	%rs727, %r791;
	bfe.u32 	%r792, %r786, 24, 8;
	cvt.u16.u32 	%rs728, %r792;
	bfe.u32 	%r793, %r786, 16, 8;
	cvt.u16.u32 	%rs729, %r793;
	bfe.u32 	%r794, %r786, 8, 8;
	cvt.u16.u32 	%rs730, %r794;
	bfe.u32 	%r795, %r786, 0, 8;
	cvt.u16.u32 	%rs731, %r795;
	ld.local.v2.b32 	{%r796, %r797}, [%rd4+96];
	bfe.u32 	%r798, %r797, 24, 8;
	cvt.u16.u32 	%rs732, %r798;
	bfe.u32 	%r799, %r797, 16, 8;
	cvt.u16.u32 	%rs733, %r799;
	bfe.u32 	%r800, %r797, 8, 8;
	cvt.u16.u32 	%rs734, %r800;
	bfe.u32 	%r801, %r797, 0, 8;
	cvt.u16.u32 	%rs735, %r801;
	bfe.u32 	%r802, %r796, 24, 8;
	cvt.u16.u32 	%rs736, %r802;
	bfe.u32 	%r803, %r796, 16, 8;
	cvt.u16.u32 	%rs737, %r803;
	bfe.u32 	%r804, %r796, 8, 8;
	cvt.u16.u32 	%rs738, %r804;
	bfe.u32 	%r805, %r796, 0, 8;
	cvt.u16.u32 	%rs739, %r805;
	ld.local.v2.b32 	{%r806, %r807}, [%rd4+104];
	bfe.u32 	%r808, %r807, 24, 8;
	cvt.u16.u32 	%rs740, %r808;
	bfe.u32 	%r809, %r807, 16, 8;
	cvt.u16.u32 	%rs741, %r809;
	bfe.u32 	%r810, %r807, 8, 8;
	cvt.u16.u32 	%rs742, %r810;
	bfe.u32 	%r811, %r807, 0, 8;
	cvt.u16.u32 	%rs743, %r811;
	bfe.u32 	%r812, %r806, 24, 8;
	cvt.u16.u32 	%rs744, %r812;
	bfe.u32 	%r813, %r806, 16, 8;
	cvt.u16.u32 	%rs745, %r813;
	bfe.u32 	%r814, %r806, 8, 8;
	cvt.u16.u32 	%rs746, %r814;
	bfe.u32 	%r815, %r806, 0, 8;
	cvt.u16.u32 	%rs747, %r815;
	ld.local.v2.b32 	{%r816, %r817}, [%rd4+112];
	bfe.u32 	%r818, %r817, 24, 8;
	cvt.u16.u32 	%rs748, %r818;
	bfe.u32 	%r819, %r817, 16, 8;
	cvt.u16.u32 	%rs749, %r819;
	bfe.u32 	%r820, %r817, 8, 8;
	cvt.u16.u32 	%rs750, %r820;
	bfe.u32 	%r821, %r817, 0, 8;
	cvt.u16.u32 	%rs751, %r821;
	bfe.u32 	%r822, %r816, 24, 8;
	cvt.u16.u32 	%rs752, %r822;
	bfe.u32 	%r823, %r816, 16, 8;
	cvt.u16.u32 	%rs753, %r823;
	bfe.u32 	%r824, %r816, 8, 8;
	cvt.u16.u32 	%rs754, %r824;
	bfe.u32 	%r825, %r816, 0, 8;
	cvt.u16.u32 	%rs755, %r825;
	ld.local.v2.b32 	{%r826, %r827}, [%rd4+120];
	bfe.u32 	%r828, %r827, 24, 8;
	cvt.u16.u32 	%rs756, %r828;
	bfe.u32 	%r829, %r827, 16, 8;
	cvt.u16.u32 	%rs757, %r829;
	bfe.u32 	%r830, %r827, 8, 8;
	cvt.u16.u32 	%rs758, %r830;
	bfe.u32 	%r831, %r827, 0, 8;
	cvt.u16.u32 	%rs759, %r831;
	bfe.u32 	%r832, %r826, 24, 8;
	cvt.u16.u32 	%rs760, %r832;
	bfe.u32 	%r833, %r826, 16, 8;
	cvt.u16.u32 	%rs761, %r833;
	bfe.u32 	%r834, %r826, 8, 8;
	cvt.u16.u32 	%rs762, %r834;
	bfe.u32 	%r835, %r826, 0, 8;
	cvt.u16.u32 	%rs763, %r835;
	xor.b16  	%rs1194, %rs707, 92;
	xor.b16  	%rs1193, %rs706, 92;
	xor.b16  	%rs1192, %rs705, 92;
	xor.b16  	%rs1191, %rs704, 92;
	xor.b16  	%rs1190, %rs703, 92;
	xor.b16  	%rs1189, %rs702, 92;
	xor.b16  	%rs1188, %rs701, 92;
	xor.b16  	%rs1187, %rs700, 92;
	xor.b16  	%rs1186, %rs715, 92;
	xor.b16  	%rs1185, %rs714, 92;
	xor.b16  	%rs1184, %rs713, 92;
	xor.b16  	%rs1183, %rs712, 92;
	xor.b16  	%rs1182, %rs711, 92;
	xor.b16  	%rs1181, %rs710, 92;
	xor.b16  	%rs1180, %rs709, 92;
	xor.b16  	%rs1179, %rs708, 92;
	xor.b16  	%rs1178, %rs723, 92;
	xor.b16  	%rs1177, %rs722, 92;
	xor.b16  	%rs1176, %rs721, 92;
	xor.b16  	%rs1175, %rs720, 92;
	xor.b16  	%rs1174, %rs719, 92;
	xor.b16  	%rs1173, %rs718, 92;
	xor.b16  	%rs1172, %rs717, 92;
	xor.b16  	%rs1171, %rs716, 92;
	xor.b16  	%rs1170, %rs731, 92;
	xor.b16  	%rs1169, %rs730, 92;
	xor.b16  	%rs1168, %rs729, 92;
	xor.b16  	%rs1167, %rs728, 92;
	xor.b16  	%rs1166, %rs727, 92;
	xor.b16  	%rs1165, %rs726, 92;
	xor.b16  	%rs1164, %rs725, 92;
	xor.b16  	%rs1163, %rs724, 92;
	xor.b16  	%rs1162, %rs739, 92;
	xor.b16  	%rs1161, %rs738, 92;
	xor.b16  	%rs1160, %rs737, 92;
	xor.b16  	%rs1159, %rs736, 92;
	xor.b16  	%rs1158, %rs735, 92;
	xor.b16  	%rs1157, %rs734, 92;
	xor.b16  	%rs1156, %rs733, 92;
	xor.b16  	%rs1155, %rs732, 92;
	xor.b16  	%rs1154, %rs747, 92;
	xor.b16  	%rs1153, %rs746, 92;
	xor.b16  	%rs1152, %rs745, 92;
	xor.b16  	%rs1151, %rs744, 92;
	xor.b16  	%rs1150, %rs743, 92;
	xor.b16  	%rs1149, %rs742, 92;
	xor.b16  	%rs1148, %rs741, 92;
	xor.b16  	%rs1147, %rs740, 92;
	xor.b16  	%rs1146, %rs755, 92;
	xor.b16  	%rs1145, %rs754, 92;
	xor.b16  	%rs1144, %rs753, 92;
	xor.b16  	%rs1143, %rs752, 92;
	xor.b16  	%rs1142, %rs751, 92;
	xor.b16  	%rs1141, %rs750, 92;
	xor.b16  	%rs1140, %rs749, 92;
	xor.b16  	%rs1139, %rs748, 92;
	xor.b16  	%rs1138, %rs763, 92;
	xor.b16  	%rs1137, %rs762, 92;
	xor.b16  	%rs1136, %rs761, 92;
	xor.b16  	%rs1135, %rs760, 92;
	xor.b16  	%rs1134, %rs759, 92;
	xor.b16  	%rs1133, %rs758, 92;
	xor.b16  	%rs1132, %rs757, 92;
	xor.b16  	%rs1131, %rs756, 92;
	bra.uni 	$L__BB0_55;
$L__BB0_23:
	st.local.u64 	[%rd4+264], %rd4343;
	st.local.u64 	[%rd4+272], %rd4342;
	st.local.u64 	[%rd4+280], %rd4341;
	st.local.u64 	[%rd4+288], %rd4340;
	st.local.u64 	[%rd4+296], %rd4339;
	st.local.u64 	[%rd4+304], %rd4338;
	st.local.u64 	[%rd4+312], %rd4337;
	st.local.u64 	[%rd4+320], %rd4336;
	setp.eq.s32 	%p8, %r3140, 0;
	@%p8 bra 	$L__BB0_30;
	setp.lt.u32 	%p9, %r3140, 4;
	mov.b32 	%r3144, 0;
	@%p9 bra 	$L__BB0_27;
	and.b32  	%r3144, %r25, 124;
	cvt.u16.u32 	%rs649, %r25;
	shr.u16 	%rs650, %rs649, 2;
	and.b16  	%rs651, %rs650, 31;
	mul.wide.u16 	%r318, %rs651, 4;
	neg.s32 	%r3143, %r318;
	add.s64 	%rd31, %rd4, 328;
	mov.b64 	%rd4357, 0;
$L__BB0_26:
	add.s64 	%rd712, %rd4344, %rd4357;
	add.s64 	%rd713, %rd31, %rd4357;
	ld.global.nc.u8 	%rs652, [%rd712+3];
	cvt.u32.u8 	%r319, %rs652;
	ld.global.nc.u8 	%rs653, [%rd712+2];
	cvt.u32.u8 	%r320, %rs653;
	prmt.b32 	%r321, %r320, %r319, 0x3340U;
	ld.global.nc.u8 	%rs654, [%rd712+1];
	cvt.u32.u8 	%r322, %rs654;
	ld.global.nc.u8 	%rs655, [%rd712];
	cvt.u32.u8 	%r323, %rs655;
	prmt.b32 	%r324, %r323, %r322, 0x3340U;
	prmt.b32 	%r325, %r324, %r321, 0x5410U;
	st.local.u32 	[%rd713], %r325;
	add.s32 	%r3143, %r3143, 4;
	add.s64 	%rd4357, %rd4357, 4;
	setp.ne.s32 	%p10, %r3143, 0;
	@%p10 bra 	$L__BB0_26;
$L__BB0_27:
	and.b32  	%r326, %r25, 3;
	setp.eq.s32 	%p11, %r326, 0;
	@%p11 bra 	$L__BB0_30;
	add.s64 	%rd75, %rd4, 328;
	cvt.u64.u32 	%rd4358, %r3144;
	cvt.u32.u16 	%r327, %rs1;
	and.b32  	%r328, %r327, 3;
	neg.s32 	%r3145, %r328;
$L__BB0_29:
	.pragma "nounroll";
	add.s64 	%rd714, %rd4344, %rd4358;
	ld.global.nc.u8 	%rs656, [%rd714];
	cvt.u16.u8 	%rs657, %rs656;
	add.s64 	%rd715, %rd75, %rd4358;
	st.local.u8 	[%rd715], %rs657;
	add.s64 	%rd4358, %rd4358, 1;
	add.s32 	%r3145, %r3145, 1;
	setp.ne.s32 	%p12, %r3145, 0;
	@%p12 bra 	$L__BB0_29;
$L__BB0_30:
	and.b32  	%r3156, %r8, 127;
	and.b64  	%rd716, %rd4329, 127;
	add.s64 	%rd717, %rd13, %rd716;
	mov.b16 	%rs658, 128;
	st.local.u8 	[%rd717+72], %rs658;
	add.s32 	%r3158, %r3156, 1;
	setp.gt.u32 	%p13, %r3156, 110;
	@%p13 bra 	$L__BB0_49;
	sub.s32 	%r39, 111, %r3156;
	and.b32  	%r40, %r39, 15;
	setp.gt.u32 	%p14, %r3156, 95;
	mov.u32 	%r3155, %r3158;
	@%p14 bra 	$L__BB0_40;
	and.b32  	%r41, %r39, 112;
	mov.b32 	%r3157, 0;
	mov.u32 	%r3155, %r3158;
	bra.uni 	$L__BB0_39;
$L__BB0_33:
	mov.b64 	%rd4343, 7640891576956012808;
	st.local.u64 	[%rd4+264], %rd4343;
	mov.b64 	%rd4342, -4942790177534073029;
	st.local.u64 	[%rd4+272], %rd4342;
	mov.b64 	%rd4341, 4354685564936845355;
	st.local.u64 	[%rd4+280], %rd4341;
	mov.b64 	%rd4340, -6534734903238641935;
	st.local.u64 	[%rd4+288], %rd4340;
	mov.b64 	%rd4339, 5840696475078001361;
	st.local.u64 	[%rd4+296], %rd4339;
	mov.b64 	%rd4338, -7276294671716946913;
	st.local.u64 	[%rd4+304], %rd4338;
	mov.b64 	%rd4337, 2270897969802886507;
	st.local.u64 	[%rd4+312], %rd4337;
	mov.b64 	%rd4336, 6620516959819538809;
	st.local.u64 	[%rd4+320], %rd4336;
	and.b64  	%rd29, %rd4329, 4294967295;
	st.local.u64 	[%rd4+256], %rd29;
	add.s64 	%rd4359, %rd3, 72;
	mov.u64 	%rd4344, $str$7;
	mov.u32 	%r3140, %r8;
$L__BB0_34:
	mov.u32 	%r25, %r3140;
	ld.global.nc.u8 	%rs521, [%rd4344];
	cvt.u64.u8 	%rd331, %rs521;
	shl.b64 	%rd332, %rd331, 56;
	ld.global.nc.u8 	%rs522, [%rd4344+1];
	cvt.u64.u8 	%rd333, %rs522;
	shl.b64 	%rd334, %rd333, 48;
	or.b64  	%rd335, %rd334, %rd332;
	ld.global.nc.u8 	%rs523, [%rd4344+2];
	cvt.u64.u8 	%rd336, %rs523;
	shl.b64 	%rd337, %rd336, 40;
	or.b64  	%rd338, %rd335, %rd337;
	ld.global.nc.u8 	%rs524, [%rd4344+3];
	cvt.u64.u8 	%rd339, %rs524;
	shl.b64 	%rd340, %rd339, 32;
	or.b64  	%rd341, %rd338, %rd340;
	ld.global.nc.u8 	%rs525, [%rd4344+4];
	cvt.u32.u8 	%r212, %rs525;
	mul.wide.u32 	%rd342, %r212, 16777216;
	or.b64  	%rd343, %rd341, %rd342;
	ld.global.nc.u8 	%rs526, [%rd4344+5];
	cvt.u32.u8 	%r213, %rs526;
	mul.wide.u32 	%rd344, %r213, 65536;
	or.b64  	%rd345, %rd343, %rd344;
	ld.global.nc.u8 	%rs527, [%rd4344+6];
	cvt.u32.u8 	%r214, %rs527;
	mul.wide.u32 	%rd346, %r214, 256;
	or.b64  	%rd347, %rd345, %rd346;
	ld.global.nc.u8 	%rs528, [%rd4344+7];
	cvt.u64.u8 	%rd348, %rs528;
	or.b64  	%rd4347, %rd347, %rd348;
	ld.global.nc.u8 	%rs529, [%rd4344+8];
	cvt.u64.u8 	%rd349, %rs529;
	shl.b64 	%rd350, %rd349, 56;
	ld.global.nc.u8 	%rs530, [%rd4344+9];
	cvt.u64.u8 	%rd351, %rs530;
	shl.b64 	%rd352, %rd351, 48;
	or.b64  	%rd353, %rd352, %rd350;
	ld.global.nc.u8 	%rs531, [%rd4344+10];
	cvt.u64.u8 	%rd354, %rs531;
	shl.b64 	%rd355, %rd354, 40;
	or.b64  	%rd356, %rd353, %rd355;
	ld.global.nc.u8 	%rs532, [%rd4344+11];
	cvt.u64.u8 	%rd357, %rs532;
	shl.b64 	%rd358, %rd357, 32;
	or.b64  	%rd359, %rd356, %rd358;
	ld.global.nc.u8 	%rs533, [%rd4344+12];
	cvt.u32.u8 	%r215, %rs533;
	mul.wide.u32 	%rd360, %r215, 16777216;
	or.b64  	%rd361, %rd359, %rd360;
	ld.global.nc.u8 	%rs534, [%rd4344+13];
	cvt.u32.u8 	%r216, %rs534;
	mul.wide.u32 	%rd362, %r216, 65536;
	or.b64  	%rd363, %rd361, %rd362;
	ld.global.nc.u8 	%rs535, [%rd4344+14];
	cvt.u32.u8 	%r217, %rs535;
	mul.wide.u32 	%rd364, %r217, 256;
	or.b64  	%rd365, %rd363, %rd364;
	ld.global.nc.u8 	%rs536, [%rd4344+15];
	cvt.u64.u8 	%rd366, %rs536;
	or.b64  	%rd367, %rd365, %rd366;
	st.local.v2.u64 	[%rd3], {%rd4347, %rd367};
	ld.global.nc.u8 	%rs537, [%rd4344+16];
	cvt.u64.u8 	%rd368, %rs537;
	shl.b64 	%rd369, %rd368, 56;
	ld.global.nc.u8 	%rs538, [%rd4344+17];
	cvt.u64.u8 	%rd370, %rs538;
	shl.b64 	%rd371, %rd370, 48;
	or.b64  	%rd372, %rd371, %rd369;
	ld.global.nc.u8 	%rs539, [%rd4344+18];
	cvt.u64.u8 	%rd373, %rs539;
	shl.b64 	%rd374, %rd373, 40;
	or.b64  	%rd375, %rd372, %rd374;
	ld.global.nc.u8 	%rs540, [%rd4344+19];
	cvt.u64.u8 	%rd376, %rs540;
	shl.b64 	%rd377, %rd376, 32;
	or.b64  	%rd378, %rd375, %rd377;
	ld.global.nc.u8 	%rs541, [%rd4344+20];
	cvt.u32.u8 	%r218, %rs541;
	mul.wide.u32 	%rd379, %r218, 16777216;
	or.b64  	%rd380, %rd378, %rd379;
	ld.global.nc.u8 	%rs542, [%rd4344+21];
	cvt.u32.u8 	%r219, %rs542;
	mul.wide.u32 	%rd381, %r219, 65536;
	or.b64  	%rd382, %rd380, %rd381;
	ld.global.nc.u8 	%rs543, [%rd4344+22];
	cvt.u32.u8 	%r220, %rs543;
	mul.wide.u32 	%rd383, %r220, 256;
	or.b64  	%rd384, %rd382, %rd383;
	ld.global.nc.u8 	%rs544, [%rd4344+23];
	cvt.u64.u8 	%rd385, %rs544;
	or.b64  	%rd386, %rd384, %rd385;
	ld.global.nc.u8 	%rs545, [%rd4344+24];
	cvt.u64.u8 	%rd387, %rs545;
	shl.b64 	%rd388, %rd387, 56;
	ld.global.nc.u8 	%rs546, [%rd4344+25];
	cvt.u64.u8 	%rd389, %rs546;
	shl.b64 	%rd390, %rd389, 48;
	or.b64  	%rd391, %rd390, %rd388;
	ld.global.nc.u8 	%rs547, [%rd4344+26];
	cvt.u64.u8 	%rd392, %rs547;
	shl.b64 	%rd393, %rd392, 40;
	or.b64  	%rd394, %rd391, %rd393;
	ld.global.nc.u8 	%rs548, [%rd4344+27];
	cvt.u64.u8 	%rd395, %rs548;
	shl.b64 	%rd396, %rd395, 32;
	or.b64  	%rd397, %rd394, %rd396;
	ld.global.nc.u8 	%rs549, [%rd4344+28];
	cvt.u32.u8 	%r221, %rs549;
	mul.wide.u32 	%rd398, %r221, 16777216;
	or.b64  	%rd399, %rd397, %rd398;
	ld.global.nc.u8 	%rs550, [%rd4344+29];
	cvt.u32.u8 	%r222, %rs550;
	mul.wide.u32 	%rd400, %r222, 65536;
	or.b64  	%rd401, %rd399, %rd400;
	ld.global.nc.u8 	%rs551, [%rd4344+30];
	cvt.u32.u8 	%r223, %rs551;
	mul.wide.u32 	%rd402, %r223, 256;
	or.b64  	%rd403, %rd401, %rd402;
	ld.global.nc.u8 	%rs552, [%rd4344+31];
	cvt.u64.u8 	%rd404, %rs552;
	or.b64  	%rd405, %rd403, %rd404;
	st.local.v2.u64 	[%rd3+16], {%rd386, %rd405};
	ld.global.nc.u8 	%rs553, [%rd4344+32];
	cvt.u64.u8 	%rd406, %rs553;
	shl.b64 	%rd407, %rd406, 56;
	ld.global.nc.u8 	%rs554, [%rd4344+33];
	cvt.u64.u8 	%rd408, %rs554;
	shl.b64 	%rd409, %rd408, 48;
	or.b64  	%rd410, %rd409, %rd407;
	ld.global.nc.u8 	%rs555, [%rd4344+34];
	cvt.u64.u8 	%rd411, %rs555;
	shl.b64 	%rd412, %rd411, 40;
	or.b64  	%rd413, %rd410, %rd412;
	ld.global.nc.u8 	%rs556, [%rd4344+35];
	cvt.u64.u8 	%rd414, %rs556;
	shl.b64 	%rd415, %rd414, 32;
	or.b64  	%rd416, %rd413, %rd415;
	ld.global.nc.u8 	%rs557, [%rd4344+36];
	cvt.u32.u8 	%r224, %rs557;
	mul.wide.u32 	%rd417, %r224, 16777216;
	or.b64  	%rd418, %rd416, %rd417;
	ld.global.nc.u8 	%rs558, [%rd4344+37];
	cvt.u32.u8 	%r225, %rs558;
	mul.wide.u32 	%rd419, %r225, 65536;
	or.b64  	%rd420, %rd418, %rd419;
	ld.global.nc.u8 	%rs559, [%rd4344+38];
	cvt.u32.u8 	%r226, %rs559;
	mul.wide.u32 	%rd421, %r226, 256;
	or.b64  	%rd422, %rd420, %rd421;
	ld.global.nc.u8 	%rs560, [%rd4344+39];
	cvt.u64.u8 	%rd423, %rs560;
	or.b64  	%rd424, %rd422, %rd423;
	ld.global.nc.u8 	%rs561, [%rd4344+40];
	cvt.u64.u8 	%rd425, %rs561;
	shl.b64 	%rd426, %rd425, 56;
	ld.global.nc.u8 	%rs562, [%rd4344+41];
	cvt.u64.u8 	%rd427, %rs562;
	shl.b64 	%rd428, %rd427, 48;
	or.b64  	%rd429, %rd428, %rd426;
	ld.global.nc.u8 	%rs563, [%rd4344+42];
	cvt.u64.u8 	%rd430, %rs563;
	shl.b64 	%rd431, %rd430, 40;
	or.b64  	%rd432, %rd429, %rd431;
	ld.global.nc.u8 	%rs564, [%rd4344+43];
	cvt.u64.u8 	%rd433, %rs564;
	shl.b64 	%rd434, %rd433, 32;
	or.b64  	%rd435, %rd432, %rd434;
	ld.global.nc.u8 	%rs565, [%rd4344+44];
	cvt.u32.u8 	%r227, %rs565;
	mul.wide.u32 	%rd436, %r227, 16777216;
	or.b64  	%rd437, %rd435, %rd436;
	ld.global.nc.u8 	%rs566, [%rd4344+45];
	cvt.u32.u8 	%r228, %rs566;
	mul.wide.u32 	%rd438, %r228, 65536;
	or.b64  	%rd439, %rd437, %rd438;
	ld.global.nc.u8 	%rs567, [%rd4344+46];
	cvt.u32.u8 	%r229, %rs567;
	mul.wide.u32 	%rd440, %r229, 256;
	or.b64  	%rd441, %rd439, %rd440;
	ld.global.nc.u8 	%rs568, [%rd4344+47];
	cvt.u64.u8 	%rd442, %rs568;
	or.b64  	%rd443, %rd441, %rd442;
	st.local.v2.u64 	[%rd3+32], {%rd424, %rd443};
	ld.global.nc.u8 	%rs569, [%rd4344+48];
	cvt.u64.u8 	%rd444, %rs569;
	shl.b64 	%rd445, %rd444, 56;
	ld.global.nc.u8 	%rs570, [%rd4344+49];
	cvt.u64.u8 	%rd446, %rs570;
	shl.b64 	%rd447, %rd446, 48;
	or.b64  	%rd448, %rd447, %rd445;
	ld.global.nc.u8 	%rs571, [%rd4344+50];
	cvt.u64.u8 	%rd449, %rs571;
	shl.b64 	%rd450, %rd449, 40;
	or.b64  	%rd451, %rd448, %rd450;
	ld.global.nc.u8 	%rs572, [%rd4344+51];
	cvt.u64.u8 	%rd452, %rs572;
	shl.b64 	%rd453, %rd452, 32;
	or.b64  	%rd454, %rd451, %rd453;
	ld.global.nc.u8 	%rs573, [%rd4344+52];
	cvt.u32.u8 	%r230, %rs573;
	mul.wide.u32 	%rd455, %r230, 16777216;
	or.b64  	%rd456, %rd454, %rd455;
	ld.global.nc.u8 	%rs574, [%rd4344+53];
	cvt.u32.u8 	%r231, %rs574;
	mul.wide.u32 	%rd457, %r231, 65536;
	or.b64  	%rd458, %rd456, %rd457;
	ld.global.nc.u8 	%rs575, [%rd4344+54];
	cvt.u32.u8 	%r232, %rs575;
	mul.wide.u32 	%rd459, %r232, 256;
	or.b64  	%rd460, %rd458, %rd459;
	ld.global.nc.u8 	%rs576, [%rd4344+55];
	cvt.u64.u8 	%rd461, %rs576;
	or.b64  	%rd462, %rd460, %rd461;
	ld.global.nc.u8 	%rs577, [%rd4344+56];
	cvt.u64.u8 	%rd463, %rs577;
	shl.b64 	%rd464, %rd463, 56;
	ld.global.nc.u8 	%rs578, [%rd4344+57];
	cvt.u64.u8 	%rd465, %rs578;
	shl.b64 	%rd466, %rd465, 48;
	or.b64  	%rd467, %rd466, %rd464;
	ld.global.nc.u8 	%rs579, [%rd4344+58];
	cvt.u64.u8 	%rd468, %rs579;
	shl.b64 	%rd469, %rd468, 40;
	or.b64  	%rd470, %rd467, %rd469;
	ld.global.nc.u8 	%rs580, [%rd4344+59];
	cvt.u64.u8 	%rd471, %rs580;
	shl.b64 	%rd472, %rd471, 32;
	or.b64  	%rd473, %rd470, %rd472;
	ld.global.nc.u8 	%rs581, [%rd4344+60];
	cvt.u32.u8 	%r233, %rs581;
	mul.wide.u32 	%rd474, %r233, 16777216;
	or.b64  	%rd475, %rd473, %rd474;
	ld.global.nc.u8 	%rs582, [%rd4344+61];
	cvt.u32.u8 	%r234, %rs582;
	mul.wide.u32 	%rd476, %r234, 65536;
	or.b64  	%rd477, %rd475, %rd476;
	ld.global.nc.u8 	%rs583, [%rd4344+62];
	cvt.u32.u8 	%r235, %rs583;
	mul.wide.u32 	%rd478, %r235, 256;
	or.b64  	%rd479, %rd477, %rd478;
	ld.global.nc.u8 	%rs584, [%rd4344+63];
	cvt.u64.u8 	%rd480, %rs584;
	or.b64  	%rd481, %rd479, %rd480;
	st.local.v2.u64 	[%rd3+48], {%rd462, %rd481};
	ld.global.nc.u8 	%rs585, [%rd4344+64];
	cvt.u64.u8 	%rd482, %rs585;
	shl.b64 	%rd483, %rd482, 56;
	ld.global.nc.u8 	%rs586, [%rd4344+65];
	cvt.u64.u8 	%rd484, %rs586;
	shl.b64 	%rd485, %rd484, 48;
	or.b64  	%rd486, %rd485, %rd483;
	ld.global.nc.u8 	%rs587, [%rd4344+66];
	cvt.u64.u8 	%rd487, %rs587;
	shl.b64 	%rd488, %rd487, 40;
	or.b64  	%rd489, %rd486, %rd488;
	ld.global.nc.u8 	%rs588, [%rd4344+67];
	cvt.u64.u8 	%rd490, %rs588;
	shl.b64 	%rd491, %rd490, 32;
	or.b64  	%rd492, %rd489, %rd491;
	ld.global.nc.u8 	%rs589, [%rd4344+68];
	cvt.u32.u8 	%r236, %rs589;
	mul.wide.u32 	%rd493, %r236, 16777216;
	or.b64  	%rd494, %rd492, %rd493;
	ld.global.nc.u8 	%rs590, [%rd4344+69];
	cvt.u32.u8 	%r237, %rs590;
	mul.wide.u32 	%rd495, %r237, 65536;
	or.b64  	%rd496, %rd494, %rd495;
	ld.global.nc.u8 	%rs591, [%rd4344+70];
	cvt.u32.u8 	%r238, %rs591;
	mul.wide.u32 	%rd497, %r238, 256;
	or.b64  	%rd498, %rd496, %rd497;
	ld.global.nc.u8 	%rs592, [%rd4344+71];
	cvt.u64.u8 	%rd499, %rs592;
	or.b64  	%rd500, %rd498, %rd499;
	ld.global.nc.u8 	%rs593, [%rd4344+72];
	cvt.u64.u8 	%rd501, %rs593;
	shl.b64 	%rd502, %rd501, 56;
	ld.global.nc.u8 	%rs594, [%rd4344+73];
	cvt.u64.u8 	%rd503, %rs594;
	shl.b64 	%rd504, %rd503, 48;
	or.b64  	%rd505, %rd504, %rd502;
	ld.global.nc.u8 	%rs595, [%rd4344+74];
	cvt.u64.u8 	%rd506, %rs595;
	shl.b64 	%rd507, %rd506, 40;
	or.b64  	%rd508, %rd505, %rd507;
	ld.global.nc.u8 	%rs596, [%rd4344+75];
	cvt.u64.u8 	%rd509, %rs596;
	shl.b64 	%rd510, %rd509, 32;
	or.b64  	%rd511, %rd508, %rd510;
	ld.global.nc.u8 	%rs597, [%rd4344+76];
	cvt.u32.u8 	%r239, %rs597;
	mul.wide.u32 	%rd512, %r239, 16777216;
	or.b64  	%rd513, %rd511, %rd512;
	ld.global.nc.u8 	%rs598, [%rd4344+77];
	cvt.u32.u8 	%r240, %rs598;
	mul.wide.u32 	%rd514, %r240, 65536;
	or.b64  	%rd515, %rd513, %rd514;
	ld.global.nc.u8 	%rs599, [%rd4344+78];
	cvt.u32.u8 	%r241, %rs599;
	mul.wide.u32 	%rd516, %r241, 256;
	or.b64  	%rd517, %rd515, %rd516;
	ld.global.nc.u8 	%rs600, [%rd4344+79];
	cvt.u64.u8 	%rd518, %rs600;
	or.b64  	%rd519, %rd517, %rd518;
	st.local.v2.u64 	[%rd3+64], {%rd500, %rd519};
	ld.global.nc.u8 	%rs601, [%rd4344+80];
	cvt.u64.u8 	%rd520, %rs601;
	shl.b64 	%rd521, %rd520, 56;
	ld.global.nc.u8 	%rs602, [%rd4344+81];
	cvt.u64.u8 	%rd522, %rs602;
	shl.b64 	%rd523, %rd522, 48;
	or.b64  	%rd524, %rd523, %rd521;
	ld.global.nc.u8 	%rs603, [%rd4344+82];
	cvt.u64.u8 	%rd525, %rs603;
	shl.b64 	%rd526, %rd525, 40;
	or.b64  	%rd527, %rd524, %rd526;
	ld.global.nc.u8 	%rs604, [%rd4344+83];
	cvt.u64.u8 	%rd528, %rs604;
	shl.b64 	%rd529, %rd528, 32;
	or.b64  	%rd530, %rd527, %rd529;
	ld.global.nc.u8 	%rs605, [%rd4344+84];
	cvt.u32.u8 	%r242, %rs605;
	mul.wide.u32 	%rd531, %r242, 16777216;
	or.b64  	%rd532, %rd530, %rd531;
	ld.global.nc.u8 	%rs606, [%rd4344+85];
	cvt.u32.u8 	%r243, %rs606;
	mul.wide.u32 	%rd533, %r243, 65536;
	or.b64  	%rd534, %rd532, %rd533;
	ld.global.nc.u8 	%rs607, [%rd4344+86];
	cvt.u32.u8 	%r244, %rs607;
	mul.wide.u32 	%rd535, %r244, 256;
	or.b64  	%rd536, %rd534, %rd535;
	ld.global.nc.u8 	%rs608, [%rd4344+87];
	cvt.u64.u8 	%rd537, %rs608;
	or.b64  	%rd538, %rd536, %rd537;
	ld.global.nc.u8 	%rs609, [%rd4344+88];
	cvt.u64.u8 	%rd539, %rs609;
	shl.b64 	%rd540, %rd539, 56;
	ld.global.nc.u8 	%rs610, [%rd4344+89];
	cvt.u64.u8 	%rd541, %rs610;
	shl.b64 	%rd542, %rd541, 48;
	or.b64  	%rd543, %rd542, %rd540;
	ld.global.nc.u8 	%rs611, [%rd4344+90];
	cvt.u64.u8 	%rd544, %rs611;
	shl.b64 	%rd545, %rd544, 40;
	or.b64  	%rd546, %rd543, %rd545;
	ld.global.nc.u8 	%rs612, [%rd4344+91];
	cvt.u64.u8 	%rd547, %rs612;
	shl.b64 	%rd548, %rd547, 32;
	or.b64  	%rd549, %rd546, %rd548;
	ld.global.nc.u8 	%rs613, [%rd4344+92];
	cvt.u32.u8 	%r245, %rs613;
	mul.wide.u32 	%rd550, %r245, 16777216;
	or.b64  	%rd551, %rd549, %rd550;
	ld.global.nc.u8 	%rs614, [%rd4344+93];
	cvt.u32.u8 	%r246, %rs614;
	mul.wide.u32 	%rd552, %r246, 65536;
	or.b64  	%rd553, %rd551, %rd552;
	ld.global.nc.u8 	%rs615, [%rd4344+94];
	cvt.u32.u8 	%r247, %rs615;
	mul.wide.u32 	%rd554, %r247, 256;
	or.b64  	%rd555, %rd553, %rd554;
	ld.global.nc.u8 	%rs616, [%rd4344+95];
	cvt.u64.u8 	%rd556, %rs616;
	or.b64  	%rd557, %rd555, %rd556;
	st.local.v2.u64 	[%rd3+80], {%rd538, %rd557};
	ld.global.nc.u8 	%rs617, [%rd4344+96];
	cvt.u64.u8 	%rd558, %rs617;
	shl.b64 	%rd559, %rd558, 56;
	ld.global.nc.u8 	%rs618, [%rd4344+97];
	cvt.u64.u8 	%rd560, %rs618;
	shl.b64 	%rd561, %rd560, 48;
	or.b64  	%rd562, %rd561, %rd559;
	ld.global.nc.u8 	%rs619, [%rd4344+98];
	cvt.u64.u8 	%rd563, %rs619;
	shl.b64 	%rd564, %rd563, 40;
	or.b64  	%rd565, %rd562, %rd564;
	ld.global.nc.u8 	%rs620, [%rd4344+99];
	cvt.u64.u8 	%rd566, %rs620;
	shl.b64 	%rd567, %rd566, 32;
	or.b64  	%rd568, %rd565, %rd567;
	ld.global.nc.u8 	%rs621, [%rd4344+100];
	cvt.u32.u8 	%r248, %rs621;
	mul.wide.u32 	%rd569, %r248, 16777216;
	or.b64  	%rd570, %rd568, %rd569;
	ld.global.nc.u8 	%rs622, [%rd4344+101];
	cvt.u32.u8 	%r249, %rs622;
	mul.wide.u32 	%rd571, %r249, 65536;
	or.b64  	%rd572, %rd570, %rd571;
	ld.global.nc.u8 	%rs623, [%rd4344+102];
	cvt.u32.u8 	%r250, %rs623;
	mul.wide.u32 	%rd573, %r250, 256;
	or.b64  	%rd574, %rd572, %rd573;
	ld.global.nc.u8 	%rs624, [%rd4344+103];
	cvt.u64.u8 	%rd575, %rs624;
	or.b64  	%rd576, %rd574, %rd575;
	ld.global.nc.u8 	%rs625, [%rd4344+104];
	cvt.u64.u8 	%rd577, %rs625;
	shl.b64 	%rd578, %rd577, 56;
	ld.global.nc.u8 	%rs626, [%rd4344+105];
	cvt.u64.u8 	%rd579, %rs626;
	shl.b64 	%rd580, %rd579, 48;
	or.b64  	%rd581, %rd580, %rd578;
	ld.global.nc.u8 	%rs627, [%rd4344+106];
	cvt.u64.u8 	%rd582, %rs627;
	shl.b64 	%rd583, %rd582, 40;
	or.b64  	%rd584, %rd581, %rd583;
	ld.global.nc.u8 	%rs628, [%rd4344+107];
	cvt.u64.u8 	%rd585, %rs628;
	shl.b64 	%rd586, %rd585, 32;
	or.b64  	%rd587, %rd584, %rd586;
	ld.global.nc.u8 	%rs629, [%rd4344+108];
	cvt.u32.u8 	%r251, %rs629;
	mul.wide.u32 	%rd588, %r251, 16777216;
	or.b64  	%rd589, %rd587, %rd588;
	ld.global.nc.u8 	%rs630, [%rd4344+109];
	cvt.u32.u8 	%r252, %rs630;
	mul.wide.u32 	%rd590, %r252, 65536;
	or.b64  	%rd591, %rd589, %rd590;
	ld.global.nc.u8 	%rs631, [%rd4344+110];
	cvt.u32.u8 	%r253, %rs631;
	mul.wide.u32 	%rd592, %r253, 256;
	or.b64  	%rd593, %rd591, %rd592;
	ld.global.nc.u8 	%rs632, [%rd4344+111];
	cvt.u64.u8 	%rd594, %rs632;
	or.b64  	%rd595, %rd593, %rd594;
	st.local.v2.u64 	[%rd3+96], {%rd576, %rd595};
	ld.global.nc.u8 	%rs633, [%rd4344+112];
	cvt.u64.u8 	%rd596, %rs633;
	shl.b64 	%rd597, %rd596, 56;
	ld.global.nc.u8 	%rs634, [%rd4344+113];
	cvt.u64.u8 	%rd598, %rs634;
	shl.b64 	%rd599, %rd598, 48;
	or.b64  	%rd600, %rd599, %rd597;
	ld.global.nc.u8 	%rs635, [%rd4344+114];
	cvt.u64.u8 	%rd601, %rs635;
	shl.b64 	%rd602, %rd601, 40;
	or.b64  	%rd603, %rd600, %rd602;
	ld.global.nc.u8 	%rs636, [%rd4344+115];
	cvt.u64.u8 	%rd604, %rs636;
	shl.b64 	%rd605, %rd604, 32;
	or.b64  	%rd606, %rd603, %rd605;
	ld.global.nc.u8 	%rs637, [%rd4344+116];
	cvt.u32.u8 	%r254, %rs637;
	mul.wide.u32 	%rd607, %r254, 16777216;
	or.b64  	%rd608, %rd606, %rd607;
	ld.global.nc.u8 	%rs638, [%rd4344+117];
	cvt.u32.u8 	%r255, %rs638;
	mul.wide.u32 	%rd609, %r255, 65536;
	or.b64  	%rd610, %rd608, %rd609;
	ld.global.nc.u8 	%rs639, [%rd4344+118];
	cvt.u32.u8 	%r256, %rs639;
	mul.wide.u32 	%rd611, %r256, 256;
	or.b64  	%rd612, %rd610, %rd611;
	ld.global.nc.u8 	%rs640, [%rd4344+119];
	cvt.u64.u8 	%rd613, %rs640;
	or.b64  	%rd4348, %rd612, %rd613;
	ld.global.nc.u8 	%rs641, [%rd4344+120];
	cvt.u64.u8 	%rd614, %rs641;
	shl.b64 	%rd615, %rd614, 56;
	ld.global.nc.u8 	%rs642, [%rd4344+121];
	cvt.u64.u8 	%rd616, %rs642;
	shl.b64 	%rd617, %rd616, 48;
	or.b64  	%rd618, %rd617, %rd615;
	ld.global.nc.u8 	%rs643, [%rd4344+122];
	cvt.u64.u8 	%rd619, %rs643;
	shl.b64 	%rd620, %rd619, 40;
	or.b64  	%rd621, %rd618, %rd620;
	ld.global.nc.u8 	%rs644, [%rd4344+123];
	cvt.u64.u8 	%rd622, %rs644;
	shl.b64 	%rd623, %rd622, 32;
	or.b64  	%rd624, %rd621, %rd623;
	ld.global.nc.u8 	%rs645, [%rd4344+124];
	cvt.u32.u8 	%r257, %rs645;
	mul.wide.u32 	%rd625, %r257, 16777216;
	or.b64  	%rd626, %rd624, %rd625;
	ld.global.nc.u8 	%rs646, [%rd4344+125];
	cvt.u32.u8 	%r258, %rs646;
	mul.wide.u32 	%rd627, %r258, 65536;
	or.b64  	%rd628, %rd626, %rd627;
	ld.global.nc.u8 	%rs647, [%rd4344+126];
	cvt.u32.u8 	%r259, %rs647;
	mul.wide.u32 	%rd629, %r259, 256;
	or.b64  	%rd630, %rd628, %rd629;
	ld.global.nc.u8 	%rs648, [%rd4344+127];
	cvt.u64.u8 	%rd631, %rs648;
	or.b64  	%rd4346, %rd630, %rd631;
	st.local.v2.u64 	[%rd3+112], {%rd4348, %rd4346};
	mov.b32 	%r3141, 0;
	mov.u64 	%rd4345, %rd4359;
$L__BB0_35:
	mov.b64 	{%r260, %r261}, %rd4348;
	shf.l.wrap.b32 	%r262, %r261, %r260, 13;
	shf.l.wrap.b32 	%r263, %r260, %r261, 13;
	mov.b64 	%rd632, {%r263, %r262};
	shf.l.wrap.b32 	%r264, %r260, %r261, 3;
	shf.l.wrap.b32 	%r265, %r261, %r260, 3;
	mov.b64 	%rd633, {%r265, %r264};
	xor.b64  	%rd634, %rd632, %rd633;
	shr.u64 	%rd635, %rd4348, 6;
	xor.b64  	%rd636, %rd634, %rd635;
	ld.local.u64 	%rd637, [%rd4345];
	add.s64 	%rd638, %rd636, %rd637;
	ld.local.u64 	%rd639, [%rd4345+-64];
	mov.b64 	{%r266, %r267}, %rd639;
	shf.l.wrap.b32 	%r268, %r267, %r266, 31;
	shf.l.wrap.b32 	%r269, %r266, %r267, 31;
	mov.b64 	%rd640, {%r269, %r268};
	shf.l.wrap.b32 	%r270, %r267, %r266, 24;
	shf.l.wrap.b32 	%r271, %r266, %r267, 24;
	mov.b64 	%rd641, {%r271, %r270};
	xor.b64  	%rd642, %rd640, %rd641;
	shr.u64 	%rd643, %rd639, 7;
	xor.b64  	%rd644, %rd642, %rd643;
	add.s64 	%rd645, %rd638, %rd4347;
	add.s64 	%rd4348, %rd645, %rd644;
	mov.b64 	{%r272, %r273}, %rd4346;
	shf.l.wrap.b32 	%r274, %r273, %r272, 13;
	shf.l.wrap.b32 	%r275, %r272, %r273, 13;
	mov.b64 	%rd646, {%r275, %r274};
	shf.l.wrap.b32 	%r276, %r272, %r273, 3;
	shf.l.wrap.b32 	%r277, %r273, %r272, 3;
	mov.b64 	%rd647, {%r277, %r276};
	xor.b64  	%rd648, %rd646, %rd647;
	shr.u64 	%rd649, %rd4346, 6;
	xor.b64  	%rd650, %rd648, %rd649;
	ld.local.u64 	%rd651, [%rd4345+8];
	add.s64 	%rd652, %rd650, %rd651;
	ld.local.u64 	%rd4347, [%rd4345+-56];
	mov.b64 	{%r278, %r279}, %rd4347;
	shf.l.wrap.b32 	%r280, %r279, %r278, 31;
	shf.l.wrap.b32 	%r281, %r278, %r279, 31;
	mov.b64 	%rd653, {%r281, %r280};
	shf.l.wrap.b32 	%r282, %r279, %r278, 24;
	shf.l.wrap.b32 	%r283, %r278, %r279, 24;
	mov.b64 	%rd654, {%r283, %r282};
	xor.b64  	%rd655, %rd653, %rd654;
	shr.u64 	%rd656, %rd4347, 7;
	xor.b64  	%rd657, %rd655, %rd656;
	add.s64 	%rd658, %rd652, %rd639;
	add.s64 	%rd4346, %rd658, %rd657;
	st.local.v2.u64 	[%rd4345+56], {%rd4348, %rd4346};
	add.s32 	%r3141, %r3141, 2;
	add.s64 	%rd4345, %rd4345, 16;
	setp.ne.s32 	%p5, %r3141, 64;
	@%p5 bra 	$L__BB0_35;
	mov.b32 	%r3142, 0;
	mov.u64 	%rd4349, %rd4343;
	mov.u64 	%rd4350, %rd4342;
	mov.u64 	%rd4351, %rd4341;
	mov.u64 	%rd4352, %rd4340;
	mov.u64 	%rd4353, %rd4339;
	mov.u64 	%rd4354, %rd4338;
	mov.u64 	%rd4355, %rd4336;
	mov.u64 	%rd4356, %rd4337;
$L__BB0_37:
	mov.u64 	%rd59, %rd4354;
	mov.u64 	%rd58, %rd4353;
	mov.u64 	%rd55, %rd4350;
	mov.u64 	%rd54, %rd4349;
	mov.b64 	{%r285, %r286}, %rd58;
	shf.l.wrap.b32 	%r287, %r286, %r285, 18;
	shf.l.wrap.b32 	%r288, %r285, %r286, 18;
	mov.b64 	%rd659, {%r288, %r287};
	shf.l.wrap.b32 	%r289, %r286, %r285, 14;
	shf.l.wrap.b32 	%r290, %r285, %r286, 14;
	mov.b64 	%rd660, {%r290, %r289};
	xor.b64  	%rd661, %rd659, %rd660;
	shf.l.wrap.b32 	%r291, %r285, %r286, 23;
	shf.l.wrap.b32 	%r292, %r286, %r285, 23;
	mov.b64 	%rd662, {%r292, %r291};
	xor.b64  	%rd663, %rd661, %rd662;
	add.s64 	%rd664, %rd4355, %rd663;
	xor.b64  	%rd665, %rd4356, %rd59;
	and.b64  	%rd666, %rd665, %rd58;
	xor.b64  	%rd667, %rd666, %rd4356;
	add.s64 	%rd668, %rd664, %rd667;
	mul.wide.u32 	%rd669, %r3142, 8;
	mov.u64 	%rd670, K;
	add.s64 	%rd671, %rd670, %rd669;
	ld.global.nc.u64 	%rd672, [%rd671];
	add.s64 	%rd673, %rd668, %rd672;
	add.s64 	%rd674, %rd3, %rd669;
	ld.local.v2.u64 	{%rd675, %rd676}, [%rd674];
	add.s64 	%rd677, %rd673, %rd675;
	mov.b64 	{%r293, %r294}, %rd54;
	shf.l.wrap.b32 	%r295, %r294, %r293, 4;
	shf.l.wrap.b32 	%r296, %r293, %r294, 4;
	mov.b64 	%rd678, {%r296, %r295};
	shf.l.wrap.b32 	%r297, %r293, %r294, 30;
	shf.l.wrap.b32 	%r298, %r294, %r293, 30;
	mov.b64 	%rd679, {%r298, %r297};
	xor.b64  	%rd680, %rd678, %rd679;
	shf.l.wrap.b32 	%r299, %r293, %r294, 25;
	shf.l.wrap.b32 	%r300, %r294, %r293, 25;
	mov.b64 	%rd681, {%r300, %r299};
	xor.b64  	%rd682, %rd680, %rd681;
	and.b64  	%rd683, %rd54, %rd55;
	or.b64  	%rd684, %rd54, %rd55;
	and.b64  	%rd685, %rd684, %rd4351;
	or.b64  	%rd686, %rd685, %rd683;
	add.s64 	%rd687, %rd682, %rd686;
	add.s64 	%rd4354, %rd677, %rd4352;
	add.s64 	%rd4350, %rd687, %rd677;
	mov.b64 	{%r301, %r302}, %rd4354;
	shf.l.wrap.b32 	%r303, %r302, %r301, 18;
	shf.l.wrap.b32 	%r304, %r301, %r302, 18;
	mov.b64 	%rd688, {%r304, %r303};
	shf.l.wrap.b32 	%r305, %r302, %r301, 14;
	shf.l.wrap.b32 	%r306, %r301, %r302, 14;
	mov.b64 	%rd689, {%r306, %r305};
	xor.b64  	%rd690, %rd688, %rd689;
	shf.l.wrap.b32 	%r307, %r301, %r302, 23;
	shf.l.wrap.b32 	%r308, %r302, %r301, 23;
	mov.b64 	%rd691, {%r308, %r307};
	xor.b64  	%rd692, %rd690, %rd691;
	add.s64 	%rd693, %rd4356, %rd692;
	xor.b64  	%rd694, %rd59, %rd58;
	and.b64  	%rd695, %rd694, %rd4354;
	xor.b64  	%rd696, %rd695, %rd59;
	add.s64 	%rd697, %rd693, %rd696;
	ld.global.nc.u64 	%rd698, [%rd671+8];
	add.s64 	%rd699, %rd697, %rd698;
	add.s64 	%rd700, %rd699, %rd676;
	mov.b64 	{%r309, %r310}, %rd4350;
	shf.l.wrap.b32 	%r311, %r310, %r309, 4;
	shf.l.wrap.b32 	%r312, %r309, %r310, 4;
	mov.b64 	%rd701, {%r312, %r311};
	shf.l.wrap.b32 	%r313, %r309, %r310, 30;
	shf.l.wrap.b32 	%r314, %r310, %r309, 30;
	mov.b64 	%rd702, {%r314, %r313};
	xor.b64  	%rd703, %rd701, %rd702;
	shf.l.wrap.b32 	%r315, %r309, %r310, 25;
	shf.l.wrap.b32 	%r316, %r310, %r309, 25;
	mov.b64 	%rd704, {%r316, %r315};
	xor.b64  	%rd705, %rd703, %rd704;
	and.b64  	%rd706, %rd4350, %rd54;
	or.b64  	%rd707, %rd4350, %rd54;
	and.b64  	%rd708, %rd707, %rd55;
	or.b64  	%rd709, %rd708, %rd706;
	add.s64 	%rd710, %rd705, %rd709;
	add.s64 	%rd4353, %rd700, %rd4351;
	add.s64 	%rd4349, %rd710, %rd700;
	add.s32 	%r3142, %r3142, 2;
	setp.ne.s32 	%p6, %r3142, 80;
	mov.u64 	%rd4351, %rd54;
	mov.u64 	%rd4352, %rd55;
	mov.u64 	%rd4355, %rd59;
	mov.u64 	%rd4356, %rd58;
	@%p6 bra 	$L__BB0_37;
	add.s64 	%rd4343, %rd4343, %rd4349;
	add.s64 	%rd4342, %rd4342, %rd4350;
	add.s64 	%rd4341, %rd4341, %rd54;
	add.s64 	%rd4340, %rd4340, %rd55;
	add.s64 	%rd4339, %rd4339, %rd4353;
	add.s64 	%rd4338, %rd4338, %rd4354;
	add.s64 	%rd4337, %rd4337, %rd58;
	add.s64 	%rd4336, %rd4336, %rd59;
	add.s32 	%r3140, %r25, -128;
	add.s64 	%rd4344, %rd4344, 128;
	setp.gt.u32 	%p7, %r3140, 127;
	@%p7 bra 	$L__BB0_34;
	bra.uni 	$L__BB0_23;
$L__BB0_39:
	.pragma "nounroll";
	cvt.u64.u32 	%rd718, %r3156;
	add.s64 	%rd719, %rd13, %rd718;
	mov.b16 	%rs659, 0;
	st.local.u8 	[%rd719+73], %rs659;
	st.local.u8 	[%rd719+74], %rs659;
	st.local.u8 	[%rd719+75], %rs659;
	st.local.u8 	[%rd719+76], %rs659;
	st.local.u8 	[%rd719+77], %rs659;
	st.local.u8 	[%rd719+78], %rs659;
	st.local.u8 	[%rd719+79], %rs659;
	st.local.u8 	[%rd719+80], %rs659;
	st.local.u8 	[%rd719+81], %rs659;
	st.local.u8 	[%rd719+82], %rs659;
	st.local.u8 	[%rd719+83], %rs659;
	st.local.u8 	[%rd719+84], %rs659;
	st.local.u8 	[%rd719+85], %rs659;
	st.local.u8 	[%rd719+86], %rs659;
	st.local.u8 	[%rd719+87], %rs659;
	add.s32 	%r3156, %r3155, 15;
	st.local.u8 	[%rd719+88], %rs659;
	add.s32 	%r3155, %r3155, 16;
	add.s32 	%r3157, %r3157, 16;
	setp.eq.s32 	%p15, %r3157, %r41;
	@%p15 bra 	$L__BB0_40;
	bra.uni 	$L__BB0_39;
$L__BB0_40:
	setp.eq.s32 	%p16, %r40, 0;
	mov.b32 	%r3158, 112;
	@%p16 bra 	$L__BB0_49;
	and.b32  	%r44, %r39, 7;
	setp.lt.u32 	%p17, %r40, 8;
	@%p17 bra 	$L__BB0_43;
	cvt.u64.u32 	%rd720, %r3156;
	add.s64 	%rd721, %rd13, %rd720;
	mov.b16 	%rs660, 0;
	st.local.u8 	[%rd721+73], %rs660;
	cvt.u64.u32 	%rd722, %r3155;
	add.s64 	%rd723, %rd13, %rd722;
	st.local.u8 	[%rd723+73], %rs660;
	st.local.u8 	[%rd723+74], %rs660;
	st.local.u8 	[%rd723+75], %rs660;
	st.local.u8 	[%rd723+76], %rs660;
	st.local.u8 	[%rd723+77], %rs660;
	st.local.u8 	[%rd723+78], %rs660;
	st.local.u8 	[%rd723+79], %rs660;
	add.s32 	%r3156, %r3155, 7;
	add.s32 	%r3155, %r3155, 8;
$L__BB0_43:
	setp.eq.s32 	%p18, %r44, 0;
	@%p18 bra 	$L__BB0_49;
	setp.lt.u32 	%p19, %r44, 4;
	@%p19 bra 	$L__BB0_46;
	cvt.u64.u32 	%rd724, %r3156;
	add.s64 	%rd725, %rd13, %rd724;
	mov.b16 	%rs661, 0;
	st.local.u8 	[%rd725+73], %rs661;
	cvt.u64.u32 	%rd726, %r3155;
	add.s64 	%rd727, %rd13, %rd726;
	st.local.u8 	[%rd727+73], %rs661;
	st.local.u8 	[%rd727+74], %rs661;
	st.local.u8 	[%rd727+75], %rs661;
	add.s32 	%r3156, %r3155, 3;
	add.s32 	%r3155, %r3155, 4;
$L__BB0_46:
	and.b32  	%r333, %r39, 3;
	setp.eq.s32 	%p20, %r333, 0;
	@%p20 bra 	$L__BB0_49;
	cvt.u16.u64 	%rs662, %rd8;
	sub.s16 	%rs663, 2, %rs662;
	cvt.u32.u16 	%r334, %rs663;
	and.b32  	%r335, %r334, 3;
	neg.s32 	%r3152, %r335;
$L__BB0_48:
	.pragma "nounroll";
	mov.u32 	%r55, %r3155;
	cvt.u64.u32 	%rd728, %r3156;
	add.s64 	%rd729, %rd13, %rd728;
	mov.b16 	%rs664, 0;
	st.local.u8 	[%rd729+73], %rs664;
	add.s32 	%r3155, %r55, 1;
	add.s32 	%r3152, %r3152, 1;
	setp.eq.s32 	%p21, %r3152, 0;
	mov.u32 	%r3156, %r55;
	@%p21 bra 	$L__BB0_49;
	bra.uni 	$L__BB0_48;
$L__BB0_49:
	cvt.u64.u32 	%rd730, %r3158;
	add.s64 	%rd731, %rd13, %rd730;
	mov.b16 	%rs665, 0;
	st.local.u8 	[%rd731+72], %rs665;
	st.local.u8 	[%rd731+73], %rs665;
	st.local.u8 	[%rd731+74], %rs665;
	st.local.u8 	[%rd731+75], %rs665;
	st.local.u8 	[%rd731+76], %rs665;
	st.local.u8 	[%rd731+77], %rs665;
	st.local.u8 	[%rd731+78], %rs665;
	st.local.u8 	[%rd731+79], %rs665;
	st.local.u8 	[%rd731+80], %rs665;
	st.local.u8 	[%rd731+81], %rs665;
	st.local.u8 	[%rd731+82], %rs665;
	shr.u64 	%rd732, %rd29, 29;
	st.local.u8 	[%rd731+83], %rd732;
	shr.u64 	%rd733, %rd4329, 21;
	st.local.u8 	[%rd731+84], %rd733;
	shr.u64 	%rd734, %rd4329, 13;
	st.local.u8 	[%rd731+85], %rd734;
	shr.u64 	%rd735, %rd4329, 5;
	st.local.u8 	[%rd731+86], %rd735;
	cvt.u16.u64 	%rs666, %rd4329;
	shl.b16 	%rs667, %rs666, 3;
	st.local.u8 	[%rd731+87], %rs667;
	ld.local.v2.b32 	{%r338, %r339}, [%rd4+328];
	bfe.u32 	%r340, %r339, 24, 8;
	bfe.u32 	%r341, %r338, 24, 8;
	bfe.u32 	%r342, %r338, 16, 8;
	bfe.u32 	%r343, %r338, 8, 8;
	bfe.u32 	%r344, %r338, 0, 8;
	cvt.u64.u32 	%rd736, %r344;
	shl.b64 	%rd737, %rd736, 56;
	cvt.u64.u32 	%rd738, %r343;
	shl.b64 	%rd739, %rd738, 48;
	and.b64  	%rd740, %rd739, 71776119061217280;
	or.b64  	%rd741, %rd740, %rd737;
	cvt.u64.u32 	%rd742, %r342;
	shl.b64 	%rd743, %rd742, 40;
	and.b64  	%rd744, %rd743, 280375465082880;
	or.b64  	%rd745, %rd741, %rd744;
	cvt.u64.u32 	%rd746, %r341;
	shl.b64 	%rd747, %rd746, 32;
	and.b64  	%rd748, %rd747, 1095216660480;
	or.b64  	%rd749, %rd745, %rd748;
	bfe.u32 	%r345, %r339, 0, 8;
	mul.wide.u32 	%rd750, %r345, 16777216;
	or.b64  	%rd751, %rd749, %rd750;
	bfe.u32 	%r346, %r339, 8, 8;
	mul.wide.u32 	%rd752, %r346, 65536;
	or.b64  	%rd753, %rd751, %rd752;
	bfe.u32 	%r347, %r339, 16, 8;
	mul.wide.u32 	%rd754, %r347, 256;
	or.b64  	%rd755, %rd753, %rd754;
	cvt.u64.u32 	%rd756, %r340;
	and.b64  	%rd757, %rd756, 255;
	or.b64  	%rd4361, %rd755, %rd757;
	ld.local.v2.b32 	{%r348, %r349}, [%rd4+336];
	bfe.u32 	%r350, %r349, 24, 8;
	bfe.u32 	%r351, %r348, 24, 8;
	bfe.u32 	%r352, %r348, 16, 8;
	bfe.u32 	%r353, %r348, 8, 8;
	bfe.u32 	%r354, %r348, 0, 8;
	cvt.u64.u32 	%rd758, %r354;
	shl.b64 	%rd759, %rd758, 56;
	cvt.u64.u32 	%rd760, %r353;
	shl.b64 	%rd761, %rd760, 48;
	and.b64  	%rd762, %rd761, 71776119061217280;
	or.b64  	%rd763, %rd762, %rd759;
	cvt.u64.u32 	%rd764, %r352;
	shl.b64 	%rd765, %rd764, 40;
	and.b64  	%rd766, %rd765, 280375465082880;
	or.b64  	%rd767, %rd763, %rd766;
	cvt.u64.u32 	%rd768, %r351;
	shl.b64 	%rd769, %rd768, 32;
	and.b64  	%rd770, %rd769, 1095216660480;
	or.b64  	%rd771, %rd767, %rd770;
	bfe.u32 	%r355, %r349, 0, 8;
	mul.wide.u32 	%rd772, %r355, 16777216;
	or.b64  	%rd773, %rd771, %rd772;
	bfe.u32 	%r356, %r349, 8, 8;
	mul.wide.u32 	%rd774, %r356, 65536;
	or.b64  	%rd775, %rd773, %rd774;
	bfe.u32 	%r357, %r349, 16, 8;
	mul.wide.u32 	%rd776, %r357, 256;
	or.b64  	%rd777, %rd775, %rd776;
	cvt.u64.u32 	%rd778, %r350;
	and.b64  	%rd779, %rd778, 255;
	or.b64  	%rd780, %rd777, %rd779;
	st.local.v2.u64 	[%rd3], {%rd4361, %rd780};
	ld.local.v2.b32 	{%r358, %r359}, [%rd4+344];
	bfe.u32 	%r360, %r359, 24, 8;
	bfe.u32 	%r361, %r358, 24, 8;
	bfe.u32 	%r362, %r358, 16, 8;
	bfe.u32 	%r363, %r358, 8, 8;
	bfe.u32 	%r364, %r358, 0, 8;
	cvt.u64.u32 	%rd781, %r364;
	shl.b64 	%rd782, %rd781, 56;
	cvt.u64.u32 	%rd783, %r363;
	shl.b64 	%rd784, %rd783, 48;
	and.b64  	%rd785, %rd784, 71776119061217280;
	or.b64  	%rd786, %rd785, %rd782;
	cvt.u64.u32 	%rd787, %r362;
	shl.b64 	%rd788, %rd787, 40;
	and.b64  	%rd789, %rd788, 280375465082880;
	or.b64  	%rd790, %rd786, %rd789;
	cvt.u64.u32 	%rd791, %r361;
	shl.b64 	%rd792, %rd791, 32;
	and.b64  	%rd793, %rd792, 1095216660480;
	or.b64  	%rd794, %rd790, %rd793;
	bfe.u32 	%r365, %r359, 0, 8;
	mul.wide.u32 	%rd795, %r365, 16777216;
	or.b64  	%rd796, %rd794, %rd795;
	bfe.u32 	%r366, %r359, 8, 8;
	mul.wide.u32 	%rd797, %r366, 65536;
	or.b64  	%rd798, %rd796, %rd797;
	bfe.u32 	%r367, %r359, 16, 8;
	mul.wide.u32 	%rd799, %r367, 256;
	or.b64  	%rd800, %rd798, %rd799;
	cvt.u64.u32 	%rd801, %r360;
	and.b64  	%rd802, %rd801, 255;
	or.b64  	%rd803, %rd800, %rd802;
	ld.local.v2.b32 	{%r368, %r369}, [%rd4+352];
	bfe.u32 	%r370, %r369, 24, 8;
	bfe.u32 	%r371, %r368, 24, 8;
	bfe.u32 	%r372, %r368, 16, 8;
	bfe.u32 	%r373, %r368, 8, 8;
	bfe.u32 	%r374, %r368, 0, 8;
	cvt.u64.u32 	%rd804, %r374;
	shl.b64 	%rd805, %rd804, 56;
	cvt.u64.u32 	%rd806, %r373;
	shl.b64 	%rd807, %rd806, 48;
	and.b64  	%rd808, %rd807, 71776119061217280;
	or.b64  	%rd809, %rd808, %rd805;
	cvt.u64.u32 	%rd810, %r372;
	shl.b64 	%rd811, %rd810, 40;
	and.b64  	%rd812, %rd811, 280375465082880;
	or.b64  	%rd813, %rd809, %rd812;
	cvt.u64.u32 	%rd814, %r371;
	shl.b64 	%rd815, %rd814, 32;
	and.b64  	%rd816, %rd815, 1095216660480;
	or.b64  	%rd817, %rd813, %rd816;
	bfe.u32 	%r375, %r369, 0, 8;
	mul.wide.u32 	%rd818, %r375, 16777216;
	or.b64  	%rd819, %rd817, %rd818;
	bfe.u32 	%r376, %r369, 8, 8;
	mul.wide.u32 	%rd820, %r376, 65536;
	or.b64  	%rd821, %rd819, %rd820;
	bfe.u32 	%r377, %r369, 16, 8;
	mul.wide.u32 	%rd822, %r377, 256;
	or.b64  	%rd823, %rd821, %rd822;
	cvt.u64.u32 	%rd824, %r370;
	and.b64  	%rd825, %rd824, 255;
	or.b64  	%rd826, %rd823, %rd825;
	st.local.v2.u64 	[%rd3+16], {%rd803, %rd826};
	ld.local.v2.b32 	{%r378, %r379}, [%rd4+360];
	bfe.u32 	%r380, %r379, 24, 8;
	bfe.u32 	%r381, %r378, 24, 8;
	bfe.u32 	%r382, %r378, 16, 8;
	bfe.u32 	%r383, %r378, 8, 8;
	bfe.u32 	%r384, %r378, 0, 8;
	cvt.u64.u32 	%rd827, %r384;
	shl.b64 	%rd828, %rd827, 56;
	cvt.u64.u32 	%rd829, %r383;
	shl.b64 	%rd830, %rd829, 48;
	and.b64  	%rd831, %rd830, 71776119061217280;
	or.b64  	%rd832, %rd831, %rd828;
	cvt.u64.u32 	%rd833, %r382;
	shl.b64 	%rd834, %rd833, 40;
	and.b64  	%rd835, %rd834, 280375465082880;
	or.b64  	%rd836, %rd832, %rd835;
	cvt.u64.u32 	%rd837, %r381;
	shl.b64 	%rd838, %rd837, 32;
	and.b64  	%rd839, %rd838, 1095216660480;
	or.b64  	%rd840, %rd836, %rd839;
	bfe.u32 	%r385, %r379, 0, 8;
	mul.wide.u32 	%rd841, %r385, 16777216;
	or.b64  	%rd842, %rd840, %rd841;
	bfe.u32 	%r386, %r379, 8, 8;
	mul.wide.u32 	%rd843, %r386, 65536;
	or.b64  	%rd844, %rd842, %rd843;
	bfe.u32 	%r387, %r379, 16, 8;
	mul.wide.u32 	%rd845, %r387, 256;
	or.b64  	%rd846, %rd844, %rd845;
	cvt.u64.u32 	%rd847, %r380;
	and.b64  	%rd848, %rd847, 255;
	or.b64  	%rd849, %rd846, %rd848;
	ld.local.v2.b32 	{%r388, %r389}, [%rd4+368];
	bfe.u32 	%r390, %r389, 24, 8;
	bfe.u32 	%r391, %r388, 24, 8;
	bfe.u32 	%r392, %r388, 16, 8;
	bfe.u32 	%r393, %r388, 8, 8;
	bfe.u32 	%r394, %r388, 0, 8;
	cvt.u64.u32 	%rd850, %r394;
	shl.b64 	%rd851, %rd850, 56;
	cvt.u64.u32 	%rd852, %r393;
	shl.b64 	%rd853, %rd852, 48;
	and.b64  	%rd854, %rd853, 71776119061217280;
	or.b64  	%rd855, %rd854, %rd851;
	cvt.u64.u32 	%rd856, %r392;
	shl.b64 	%rd857, %rd856, 40;
	and.b64  	%rd858, %rd857, 280375465082880;
	or.b64  	%rd859, %rd855, %rd858;
	cvt.u64.u32 	%rd860, %r391;
	shl.b64 	%rd861, %rd860, 32;
	and.b64  	%rd862, %rd861, 1095216660480;
	or.b64  	%rd863, %rd859, %rd862;
	bfe.u32 	%r395, %r389, 0, 8;
	mul.wide.u32 	%rd864, %r395, 16777216;
	or.b64  	%rd865, %rd863, %rd864;
	bfe.u32 	%r396, %r389, 8, 8;
	mul.wide.u32 	%rd866, %r396, 65536;
	or.b64  	%rd867, %rd865, %rd866;
	bfe.u32 	%r397, %r389, 16, 8;
	mul.wide.u32 	%rd868, %r397, 256;
	or.b64  	%rd869, %rd867, %rd868;
	cvt.u64.u32 	%rd870, %r390;
	and.b64  	%rd871, %rd870, 255;
	or.b64  	%rd872, %rd869, %rd871;
	st.local.v2.u64 	[%rd3+32], {%rd849, %rd872};
	ld.local.v2.b32 	{%r398, %r399}, [%rd4+376];
	bfe.u32 	%r400, %r399, 24, 8;
	bfe.u32 	%r401, %r398, 24, 8;
	bfe.u32 	%r402, %r398, 16, 8;
	bfe.u32 	%r403, %r398, 8, 8;
	bfe.u32 	%r404, %r398, 0, 8;
	cvt.u64.u32 	%rd873, %r404;
	shl.b64 	%rd874, %rd873, 56;
	cvt.u64.u32 	%rd875, %r403;
	shl.b64 	%rd876, %rd875, 48;
	and.b64  	%rd877, %rd876, 71776119061217280;
	or.b64  	%rd878, %rd877, %rd874;
	cvt.u64.u32 	%rd879, %r402;
	shl.b64 	%rd880, %rd879, 40;
	and.b64  	%rd881, %rd880, 280375465082880;
	or.b64  	%rd882, %rd878, %rd881;
	cvt.u64.u32 	%rd883, %r401;
	shl.b64 	%rd884, %rd883, 32;
	and.b64  	%rd885, %rd884, 1095216660480;
	or.b64  	%rd886, %rd882, %rd885;
	bfe.u32 	%r405, %r399, 0, 8;
	mul.wide.u32 	%rd887, %r405, 16777216;
	or.b64  	%rd888, %rd886, %rd887;
	bfe.u32 	%r406, %r399, 8, 8;
	mul.wide.u32 	%rd889, %r406, 65536;
	or.b64  	%rd890, %rd888, %rd889;
	bfe.u32 	%r407, %r399, 16, 8;
	mul.wide.u32 	%rd891, %r407, 256;
	or.b64  	%rd892, %rd890, %rd891;
	cvt.u64.u32 	%rd893, %r400;
	and.b64  	%rd894, %rd893, 255;
	or.b64  	%rd895, %rd892, %rd894;
	ld.local.v2.b32 	{%r408, %r409}, [%rd4+384];
	bfe.u32 	%r410, %r409, 24, 8;
	bfe.u32 	%r411, %r408, 24, 8;
	bfe.u32 	%r412, %r408, 16, 8;
	bfe.u32 	%r413, %r408, 8, 8;
	bfe.u32 	%r414, %r408, 0, 8;
	cvt.u64.u32 	%rd896, %r414;
	shl.b64 	%rd897, %rd896, 56;
	cvt.u64.u32 	%rd898, %r413;
	shl.b64 	%rd899, %rd898, 48;
	and.b64  	%rd900, %rd899, 71776119061217280;
	or.b64  	%rd901, %rd900, %rd897;
	cvt.u64.u32 	%rd902, %r412;
	shl.b64 	%rd903, %rd902, 40;
	and.b64  	%rd904, %rd903, 280375465082880;
	or.b64  	%rd905, %rd901, %rd904;
	cvt.u64.u32 	%rd906, %r411;
	shl.b64 	%rd907, %rd906, 32;
	and.b64  	%rd908, %rd907, 1095216660480;
	or.b64  	%rd909, %rd905, %rd908;
	bfe.u32 	%r415, %r409, 0, 8;
	mul.wide.u32 	%rd910, %r415, 16777216;
	or.b64  	%rd911, %rd909, %rd910;
	bfe.u32 	%r416, %r409, 8, 8;
	mul.wide.u32 	%rd912, %r416, 65536;
	or.b64  	%rd913, %rd911, %rd912;
	bfe.u32 	%r417, %r409, 16, 8;
	mul.wide.u32 	%rd914, %r417, 256;
	or.b64  	%rd915, %rd913, %rd914;
	cvt.u64.u32 	%rd916, %r410;
	and.b64  	%rd917, %rd916, 255;
	or.b64  	%rd918, %rd915, %rd917;
	st.local.v2.u64 	[%rd3+48], {%rd895, %rd918};
	ld.local.v2.b32 	{%r418, %r419}, [%rd4+392];
	bfe.u32 	%r420, %r419, 24, 8;
	bfe.u32 	%r421, %r418, 24, 8;
	bfe.u32 	%r422, %r418, 16, 8;
	bfe.u32 	%r423, %r418, 8, 8;
	bfe.u32 	%r424, %r418, 0, 8;
	cvt.u64.u32 	%rd919, %r424;
	shl.b64 	%rd920, %rd919, 56;
	cvt.u64.u32 	%rd921, %r423;
	shl.b64 	%rd922, %rd921, 48;
	and.b64  	%rd923, %rd922, 71776119061217280;
	or.b64  	%rd924, %rd923, %rd920;
	cvt.u64.u32 	%rd925, %r422;
	shl.b64 	%rd926, %rd925, 40;
	and.b64  	%rd927, %rd926, 280375465082880;
	or.b64  	%rd928, %rd924, %rd927;
	cvt.u64.u32 	%rd929, %r421;
	shl.b64 	%rd930, %rd929, 32;
	and.b64  	%rd931, %rd930, 1095216660480;
	or.b64  	%rd932, %rd928, %rd931;
	bfe.u32 	%r425, %r419, 0, 8;
	mul.wide.u32 	%rd933, %r425, 16777216;
	or.b64  	%rd934, %rd932, %rd933;
	bfe.u32 	%r426, %r419, 8, 8;
	mul.wide.u32 	%rd935, %r426, 65536;
	or.b64  	%rd936, %rd934, %rd935;
	bfe.u32 	%r427, %r419, 16, 8;
	mul.wide.u32 	%rd937, %r427, 256;
	or.b64  	%rd938, %rd936, %rd937;
	cvt.u64.u32 	%rd939, %r420;
	and.b64  	%rd940, %rd939, 255;
	or.b64  	%rd941, %rd938, %rd940;
	ld.local.v2.b32 	{%r428, %r429}, [%rd4+400];
	bfe.u32 	%r430, %r429, 24, 8;
	bfe.u32 	%r431, %r428, 24, 8;
	bfe.u32 	%r432, %r428, 16, 8;
	bfe.u32 	%r433, %r428, 8, 8;
	bfe.u32 	%r434, %r428, 0, 8;
	cvt.u64.u32 	%rd942, %r434;
	shl.b64 	%rd943, %rd942, 56;
	cvt.u64.u32 	%rd944, %r433;
	shl.b64 	%rd945, %rd944, 48;
	and.b64  	%rd946, %rd945, 71776119061217280;
	or.b64  	%rd947, %rd946, %rd943;
	cvt.u64.u32 	%rd948, %r432;
	shl.b64 	%rd949, %rd948, 40;
	and.b64  	%rd950, %rd949, 280375465082880;
	or.b64  	%rd951, %rd947, %rd950;
	cvt.u64.u32 	%rd952, %r431;
	shl.b64 	%rd953, %rd952, 32;
	and.b64  	%rd954, %rd953, 1095216660480;
	or.b64  	%rd955, %rd951, %rd954;
	bfe.u32 	%r435, %r429, 0, 8;
	mul.wide.u32 	%rd956, %r435, 16777216;
	or.b64  	%rd957, %rd955, %rd956;
	bfe.u32 	%r436, %r429, 8, 8;
	mul.wide.u32 	%rd958, %r436, 65536;
	or.b64  	%rd959, %rd957, %rd958;
	bfe.u32 	%r437, %r429, 16, 8;
	mul.wide.u32 	%rd960, %r437, 256;
	or.b64  	%rd961, %rd959, %rd960;
	cvt.u64.u32 	%rd962, %r430;
	and.b64  	%rd963, %rd962, 255;
	or.b64  	%rd964, %rd961, %rd963;
	st.local.v2.u64 	[%rd3+64], {%rd941, %rd964};
	ld.local.v2.b32 	{%r438, %r439}, [%rd4+408];
	bfe.u32 	%r440, %r439, 24, 8;
	bfe.u32 	%r441, %r438, 24, 8;
	bfe.u32 	%r442, %r438, 16, 8;
	bfe.u32 	%r443, %r438, 8, 8;
	bfe.u32 	%r444, %r438, 0, 8;
	cvt.u64.u32 	%rd965, %r444;
	shl.b64 	%rd966, %rd965, 56;
	cvt.u64.u32 	%rd967, %r443;
	shl.b64 	%rd968, %rd967, 48;
	and.b64  	%rd969, %rd968, 71776119061217280;
	or.b64  	%rd970, %rd969, %rd966;
	cvt.u64.u32 	%rd971, %r442;
	shl.b64 	%rd972, %rd971, 40;
	and.b64  	%rd973, %rd972, 280375465082880;
	or.b64  	%rd974, %rd970, %rd973;
	cvt.u64.u32 	%rd975, %r441;
	shl.b64 	%rd976, %rd975, 32;
	and.b64  	%rd977, %rd976, 1095216660480;
	or.b64  	%rd978, %rd974, %rd977;
	bfe.u32 	%r445, %r439, 0, 8;
	mul.wide.u32 	%rd979, %r445, 16777216;
	or.b64  	%rd980, %rd978, %rd979;
	bfe.u32 	%r446, %r439, 8, 8;
	mul.wide.u32 	%rd981, %r446, 65536;
	or.b64  	%rd982, %rd980, %rd981;
	bfe.u32 	%r447, %r439, 16, 8;
	mul.wide.u32 	%rd983, %r447, 256;
	or.b64  	%rd984, %rd982, %rd983;
	cvt.u64.u32 	%rd985, %r440;
	and.b64  	%rd986, %rd985, 255;
	or.b64  	%rd987, %rd984, %rd986;
	ld.local.v2.b32 	{%r448, %r449}, [%rd4+416];
	bfe.u32 	%r450, %r449, 24, 8;
	bfe.u32 	%r451, %r448, 24, 8;
	bfe.u32 	%r452, %r448, 16, 8;
	bfe.u32 	%r453, %r448, 8, 8;
	bfe.u32 	%r454, %r448, 0, 8;
	cvt.u64.u32 	%rd988, %r454;
	shl.b64 	%rd989, %rd988, 56;
	cvt.u64.u32 	%rd990, %r453;
	shl.b64 	%rd991, %rd990, 48;
	and.b64  	%rd992, %rd991, 71776119061217280;
	or.b64  	%rd993, %rd992, %rd989;
	cvt.u64.u32 	%rd994, %r452;
	shl.b64 	%rd995, %rd994, 40;
	and.b64  	%rd996, %rd995, 280375465082880;
	or.b64  	%rd997, %rd993, %rd996;
	cvt.u64.u32 	%rd998, %r451;
	shl.b64 	%rd999, %rd998, 32;
	and.b64  	%rd1000, %rd999, 1095216660480;
	or.b64  	%rd1001, %rd997, %rd1000;
	bfe.u32 	%r455, %r449, 0, 8;
	mul.wide.u32 	%rd1002, %r455, 16777216;
	or.b64  	%rd1003, %rd1001, %rd1002;
	bfe.u32 	%r456, %r449, 8, 8;
	mul.wide.u32 	%rd1004, %r456, 65536;
	or.b64  	%rd1005, %rd1003, %rd1004;
	bfe.u32 	%r457, %r449, 16, 8;
	mul.wide.u32 	%rd1006, %r457, 256;
	or.b64  	%rd1007, %rd1005, %rd1006;
	cvt.u64.u32 	%rd1008, %r450;
	and.b64  	%rd1009, %rd1008, 255;
	or.b64  	%rd1010, %rd1007, %rd1009;
	st.local.v2.u64 	[%rd3+80], {%rd987, %rd1010};
	ld.local.v2.b32 	{%r458, %r459}, [%rd4+424];
	bfe.u32 	%r460, %r459, 24, 8;
	bfe.u32 	%r461, %r458, 24, 8;
	bfe.u32 	%r462, %r458, 16, 8;
	bfe.u32 	%r463, %r458, 8, 8;
	bfe.u32 	%r464, %r458, 0, 8;
	cvt.u64.u32 	%rd1011, %r464;
	shl.b64 	%rd1012, %rd1011, 56;
	cvt.u64.u32 	%rd1013, %r463;
	shl.b64 	%rd1014, %rd1013, 48;
	and.b64  	%rd1015, %rd1014, 71776119061217280;
	or.b64  	%rd1016, %rd1015, %rd1012;
	cvt.u64.u32 	%rd1017, %r462;
	shl.b64 	%rd1018, %rd1017, 40;
	and.b64  	%rd1019, %rd1018, 280375465082880;
	or.b64  	%rd1020, %rd1016, %rd1019;
	cvt.u64.u32 	%rd1021, %r461;
	shl.b64 	%rd1022, %rd1021, 32;
	and.b64  	%rd1023, %rd1022, 1095216660480;
	or.b64  	%rd1024, %rd1020, %rd1023;
	bfe.u32 	%r465, %r459, 0, 8;
	mul.wide.u32 	%rd1025, %r465, 16777216;
	or.b64  	%rd1026, %rd1024, %rd1025;
	bfe.u32 	%r466, %r459, 8, 8;
	mul.wide.u32 	%rd1027, %r466, 65536;
	or.b64  	%rd1028, %rd1026, %rd1027;
	bfe.u32 	%r467, %r459, 16, 8;
	mul.wide.u32 	%rd1029, %r467, 256;
	or.b64  	%rd1030, %rd1028, %rd1029;
	cvt.u64.u32 	%rd1031, %r460;
	and.b64  	%rd1032, %rd1031, 255;
	or.b64  	%rd1033, %rd1030, %rd1032;
	ld.local.v2.b32 	{%r468, %r469}, [%rd4+432];
	bfe.u32 	%r470, %r469, 24, 8;
	bfe.u32 	%r471, %r468, 24, 8;
	bfe.u32 	%r472, %r468, 16, 8;
	bfe.u32 	%r473, %r468, 8, 8;
	bfe.u32 	%r474, %r468, 0, 8;
	cvt.u64.u32 	%rd1034, %r474;
	shl.b64 	%rd1035, %rd1034, 56;
	cvt.u64.u32 	%rd1036, %r473;
	shl.b64 	%rd1037, %rd1036, 48;
	and.b64  	%rd1038, %rd1037, 71776119061217280;
	or.b64  	%rd1039, %rd1038, %rd1035;
	cvt.u64.u32 	%rd1040, %r472;
	shl.b64 	%rd1041, %rd1040, 40;
	and.b64  	%rd1042, %rd1041, 280375465082880;
	or.b64  	%rd1043, %rd1039, %rd1042;
	cvt.u64.u32 	%rd1044, %r471;
	shl.b64 	%rd1045, %rd1044, 32;
	and.b64  	%rd1046, %rd1045, 1095216660480;
	or.b64  	%rd1047, %rd1043, %rd1046;
	bfe.u32 	%r475, %r469, 0, 8;
	mul.wide.u32 	%rd1048, %r475, 16777216;
	or.b64  	%rd1049, %rd1047, %rd1048;
	bfe.u32 	%r476, %r469, 8, 8;
	mul.wide.u32 	%rd1050, %r476, 65536;
	or.b64  	%rd1051, %rd1049, %rd1050;
	bfe.u32 	%r477, %r469, 16, 8;
	mul.wide.u32 	%rd1052, %r477, 256;
	or.b64  	%rd1053, %rd1051, %rd1052;
	cvt.u64.u32 	%rd1054, %r470;
	and.b64  	%rd1055, %rd1054, 255;
	or.b64  	%rd1056, %rd1053, %rd1055;
	st.local.v2.u64 	[%rd3+96], {%rd1033, %rd1056};
	ld.local.v2.b32 	{%r478, %r479}, [%rd4+440];
	bfe.u32 	%r480, %r479, 24, 8;
	bfe.u32 	%r481, %r478, 24, 8;
	bfe.u32 	%r482, %r478, 16, 8;
	bfe.u32 	%r483, %r478, 8, 8;
	bfe.u32 	%r484, %r478, 0, 8;
	cvt.u64.u32 	%rd1057, %r484;
	shl.b64 	%rd1058, %rd1057, 56;
	cvt.u64.u32 	%rd1059, %r483;
	shl.b64 	%rd1060, %rd1059, 48;
	and.b64  	%rd1061, %rd1060, 71776119061217280;
	or.b64  	%rd1062, %rd1061, %rd1058;
	cvt.u64.u32 	%rd1063, %r482;
	shl.b64 	%rd1064, %rd1063, 40;
	and.b64  	%rd1065, %rd1064, 280375465082880;
	or.b64  	%rd1066, %rd1062, %rd1065;
	cvt.u64.u32 	%rd1067, %r481;
	shl.b64 	%rd1068, %rd1067, 32;
	and.b64  	%rd1069, %rd1068, 1095216660480;
	or.b64  	%rd1070, %rd1066, %rd1069;
	bfe.u32 	%r485, %r479, 0, 8;
	mul.wide.u32 	%rd1071, %r485, 16777216;
	or.b64  	%rd1072, %rd1070, %rd1071;
	bfe.u32 	%r486, %r479, 8, 8;
	mul.wide.u32 	%rd1073, %r486, 65536;
	or.b64  	%rd1074, %rd1072, %rd1073;
	bfe.u32 	%r487, %r479, 16, 8;
	mul.wide.u32 	%rd1075, %r487, 256;
	or.b64  	%rd1076, %rd1074, %rd1075;
	cvt.u64.u32 	%rd1077, %r480;
	and.b64  	%rd1078, %rd1077, 255;
	or.b64  	%rd4362, %rd1076, %rd1078;
	ld.local.v2.b32 	{%r488, %r489}, [%rd4+448];
	bfe.u32 	%r490, %r489, 24, 8;
	bfe.u32 	%r491, %r488, 24, 8;
	bfe.u32 	%r492, %r488, 16, 8;
	bfe.u32 	%r493, %r488, 8, 8;
	bfe.u32 	%r494, %r488, 0, 8;
	cvt.u64.u32 	%rd1079, %r494;
	shl.b64 	%rd1080, %rd1079, 56;
	cvt.u64.u32 	%rd1081, %r493;
	shl.b64 	%rd1082, %rd1081, 48;
	and.b64  	%rd1083, %rd1082, 71776119061217280;
	or.b64  	%rd1084, %rd1083, %rd1080;
	cvt.u64.u32 	%rd1085, %r492;
	shl.b64 	%rd1086, %rd1085, 40;
	and.b64  	%rd1087, %rd1086, 280375465082880;
	or.b64  	%rd1088, %rd1084, %rd1087;
	cvt.u64.u32 	%rd1089, %r491;
	shl.b64 	%rd1090, %rd1089, 32;
	and.b64  	%rd1091, %rd1090, 1095216660480;
	or.b64  	%rd1092, %rd1088, %rd1091;
	bfe.u32 	%r495, %r489, 0, 8;
	mul.wide.u32 	%rd1093, %r495, 16777216;
	or.b64  	%rd1094, %rd1092, %rd1093;
	bfe.u32 	%r496, %r489, 8, 8;
	mul.wide.u32 	%rd1095, %r496, 65536;
	or.b64  	%rd1096, %rd1094, %rd1095;
	bfe.u32 	%r497, %r489, 16, 8;
	mul.wide.u32 	%rd1097, %r497, 256;
	or.b64  	%rd1098, %rd1096, %rd1097;
	cvt.u64.u32 	%rd1099, %r490;
	and.b64  	%rd1100, %rd1099, 255;
	or.b64  	%rd4360, %rd1098, %rd1100;
	st.local.v2.u64 	[%rd3+112], {%rd4362, %rd4360};
	mov.b32 	%r3159, 0;
$L__BB0_50:
	mov.b64 	{%r498, %r499}, %rd4362;
	shf.l.wrap.b32 	%r500, %r499, %r498, 13;
	shf.l.wrap.b32 	%r501, %r498, %r499, 13;
	mov.b64 	%rd1101, {%r501, %r500};
	shf.l.wrap.b32 	%r502, %r498, %r499, 3;
	shf.l.wrap.b32 	%r503, %r499, %r498, 3;
	mov.b64 	%rd1102, {%r503, %r502};
	xor.b64  	%rd1103, %rd1101, %rd1102;
	shr.u64 	%rd1104, %rd4362, 6;
	xor.b64  	%rd1105, %rd1103, %rd1104;
	ld.local.u64 	%rd1106, [%rd4359];
	add.s64 	%rd1107, %rd1105, %rd1106;
	ld.local.u64 	%rd1108, [%rd4359+-64];
	mov.b64 	{%r504, %r505}, %rd1108;
	shf.l.wrap.b32 	%r506, %r505, %r504, 31;
	shf.l.wrap.b32 	%r507, %r504, %r505, 31;
	mov.b64 	%rd1109, {%r507, %r506};
	shf.l.wrap.b32 	%r508, %r505, %r504, 24;
	shf.l.wrap.b32 	%r509, %r504, %r505, 24;
	mov.b64 	%rd1110, {%r509, %r508};
	xor.b64  	%rd1111, %rd1109, %rd1110;
	shr.u64 	%rd1112, %rd1108, 7;
	xor.b64  	%rd1113, %rd1111, %rd1112;
	add.s64 	%rd1114, %rd1107, %rd4361;
	add.s64 	%rd4362, %rd1114, %rd1113;
	mov.b64 	{%r510, %r511}, %rd4360;
	shf.l.wrap.b32 	%r512, %r511, %r510, 13;
	shf.l.wrap.b32 	%r513, %r510, %r511, 13;
	mov.b64 	%rd1115, {%r513, %r512};
	shf.l.wrap.b32 	%r514, %r510, %r511, 3;
	shf.l.wrap.b32 	%r515, %r511, %r510, 3;
	mov.b64 	%rd1116, {%r515, %r514};
	xor.b64  	%rd1117, %rd1115, %rd1116;
	shr.u64 	%rd1118, %rd4360, 6;
	xor.b64  	%rd1119, %rd1117, %rd1118;
	ld.local.u64 	%rd1120, [%rd4359+8];
	add.s64 	%rd1121, %rd1119, %rd1120;
	ld.local.u64 	%rd4361, [%rd4359+-56];
	mov.b64 	{%r516, %r517}, %rd4361;
	shf.l.wrap.b32 	%r518, %r517, %r516, 31;
	shf.l.wrap.b32 	%r519, %r516, %r517, 31;
	mov.b64 	%rd1122, {%r519, %r518};
	shf.l.wrap.b32 	%r520, %r517, %r516, 24;
	shf.l.wrap.b32 	%r521, %r516, %r517, 24;
	mov.b64 	%rd1123, {%r521, %r520};
	xor.b64  	%rd1124, %rd1122, %rd1123;
	shr.u64 	%rd1125, %rd4361, 7;
	xor.b64  	%rd1126, %rd1124, %rd1125;
	add.s64 	%rd1127, %rd1121, %rd1108;
	add.s64 	%rd4360, %rd1127, %rd1126;
	st.local.v2.u64 	[%rd4359+56], {%rd4362, %rd4360};
	add.s32 	%r3159, %r3159, 2;
	add.s64 	%rd4359, %rd4359, 16;
	setp.ne.s32 	%p22, %r3159, 64;
	@%p22 bra 	$L__BB0_50;
	add.s64 	%rd4363, %rd670, 8;
	mov.b32 	%r3160, 0;
	mov.u64 	%rd4364, %rd3;
	mov.u64 	%rd4365, %rd4343;
	mov.u64 	%rd4366, %rd4342;
	mov.u64 	%rd4367, %rd4341;
	mov.u64 	%rd4368, %rd4340;
	mov.u64 	%rd4369, %rd4339;
	mov.u64 	%rd4370, %rd4338;
	mov.u64 	%rd4371, %rd4336;
	mov.u64 	%rd4372, %rd4337;
$L__BB0_52:
	mov.u64 	%rd99, %rd4370;
	mov.u64 	%rd98, %rd4369;
	mov.u64 	%rd95, %rd4366;
	mov.u64 	%rd94, %rd4365;
	mov.b64 	{%r523, %r524}, %rd98;
	shf.l.wrap.b32 	%r525, %r524, %r523, 18;
	shf.l.wrap.b32 	%r526, %r523, %r524, 18;
	mov.b64 	%rd1130, {%r526, %r525};
	shf.l.wrap.b32 	%r527, %r524, %r523, 14;
	shf.l.wrap.b32 	%r528, %r523, %r524, 14;
	mov.b64 	%rd1131, {%r528, %r527};
	xor.b64  	%rd1132, %rd1130, %rd1131;
	shf.l.wrap.b32 	%r529, %r523, %r524, 23;
	shf.l.wrap.b32 	%r530, %r524, %r523, 23;
	mov.b64 	%rd1133, {%r530, %r529};
	xor.b64  	%rd1134, %rd1132, %rd1133;
	add.s64 	%rd1135, %rd4371, %rd1134;
	xor.b64  	%rd1136, %rd4372, %rd99;
	and.b64  	%rd1137, %rd1136, %rd98;
	xor.b64  	%rd1138, %rd1137, %rd4372;
	add.s64 	%rd1139, %rd1135, %rd1138;
	ld.global.nc.u64 	%rd1140, [%rd4363+-8];
	add.s64 	%rd1141, %rd1139, %rd1140;
	ld.local.v2.u64 	{%rd1142, %rd1143}, [%rd4364];
	add.s64 	%rd1144, %rd1141, %rd1142;
	mov.b64 	{%r531, %r532}, %rd94;
	shf.l.wrap.b32 	%r533, %r532, %r531, 4;
	shf.l.wrap.b32 	%r534, %r531, %r532, 4;
	mov.b64 	%rd1145, {%r534, %r533};
	shf.l.wrap.b32 	%r535, %r531, %r532, 30;
	shf.l.wrap.b32 	%r536, %r532, %r531, 30;
	mov.b64 	%rd1146, {%r536, %r535};
	xor.b64  	%rd1147, %rd1145, %rd1146;
	shf.l.wrap.b32 	%r537, %r531, %r532, 25;
	shf.l.wrap.b32 	%r538, %r532, %r531, 25;
	mov.b64 	%rd1148, {%r538, %r537};
	xor.b64  	%rd1149, %rd1147, %rd1148;
	and.b64  	%rd1150, %rd94, %rd95;
	or.b64  	%rd1151, %rd94, %rd95;
	and.b64  	%rd1152, %rd1151, %rd4367;
	or.b64  	%rd1153, %rd1152, %rd1150;
	add.s64 	%rd1154, %rd1149, %rd1153;
	add.s64 	%rd4370, %rd1144, %rd4368;
	add.s64 	%rd4366, %rd1154, %rd1144;
	mov.b64 	{%r539, %r540}, %rd4370;
	shf.l.wrap.b32 	%r541, %r540, %r539, 18;
	shf.l.wrap.b32 	%r542, %r539, %r540, 18;
	mov.b64 	%rd1155, {%r542, %r541};
	shf.l.wrap.b32 	%r543, %r540, %r539, 14;
	shf.l.wrap.b32 	%r544, %r539, %r540, 14;
	mov.b64 	%rd1156, {%r544, %r543};
	xor.b64  	%rd1157, %rd1155, %rd1156;
	shf.l.wrap.b32 	%r545, %r539, %r540, 23;
	shf.l.wrap.b32 	%r546, %r540, %r539, 23;
	mov.b64 	%rd1158, {%r546, %r545};
	xor.b64  	%rd1159, %rd1157, %rd1158;
	add.s64 	%rd1160, %rd4372, %rd1159;
	xor.b64  	%rd1161, %rd99, %rd98;
	and.b64  	%rd1162, %rd1161, %rd4370;
	xor.b64  	%rd1163, %rd1162, %rd99;
	add.s64 	%rd1164, %rd1160, %rd1163;
	ld.global.nc.u64 	%rd1165, [%rd4363];
	add.s64 	%rd1166, %rd1164, %rd1165;
	add.s64 	%rd1167, %rd1166, %rd1143;
	mov.b64 	{%r547, %r548}, %rd4366;
	shf.l.wrap.b32 	%r549, %r548, %r547, 4;
	shf.l.wrap.b32 	%r550, %r547, %r548, 4;
	mov.b64 	%rd1168, {%r550, %r549};
	shf.l.wrap.b32 	%r551, %r547, %r548, 30;
	shf.l.wrap.b32 	%r552, %r548, %r547, 30;
	mov.b64 	%rd1169, {%r552, %r551};
	xor.b64  	%rd1170, %rd1168, %rd1169;
	shf.l.wrap.b32 	%r553, %r547, %r548, 25;
	shf.l.wrap.b32 	%r554, %r548, %r547, 25;
	mov.b64 	%rd1171, {%r554, %r553};
	xor.b64  	%rd1172, %rd1170, %rd1171;
	and.b64  	%rd1173, %rd4366, %rd94;
	or.b64  	%rd1174, %rd4366, %rd94;
	and.b64  	%rd1175, %rd1174, %rd95;
	or.b64  	%rd1176, %rd1175, %rd1173;
	add.s64 	%rd1177, %rd1172, %rd1176;
	add.s64 	%rd4369, %rd1167, %rd4367;
	add.s64 	%rd4365, %rd1177, %rd1167;
	add.s32 	%r3160, %r3160, 2;
	add.s64 	%rd4364, %rd4364, 16;
	add.s64 	%rd4363, %rd4363, 16;
	setp.ne.s32 	%p23, %r3160, 80;
	mov.u64 	%rd4367, %rd94;
	mov.u64 	%rd4368, %rd95;
	mov.u64 	%rd4371, %rd99;
	mov.u64 	%rd4372, %rd98;
	@%p23 bra 	$L__BB0_52;
	add.s64 	%rd1179, %rd4343, %rd4365;
	add.s64 	%rd1180, %rd4342, %rd4366;
	add.s64 	%rd1181, %rd4341, %rd94;
	add.s64 	%rd1182, %rd4340, %rd95;
	add.s64 	%rd1183, %rd4339, %rd4369;
	add.s64 	%rd1184, %rd4338, %rd4370;
	add.s64 	%rd1185, %rd4337, %rd98;
	add.s64 	%rd1186, %rd4336, %rd99;
	shr.u64 	%rd1187, %rd1179, 56;
	cvt.u16.u64 	%rs1258, %rd1187;
	shr.u64 	%rd1188, %rd1179, 48;
	cvt.u16.u64 	%rs1257, %rd1188;
	shr.u64 	%rd1189, %rd1179, 40;
	cvt.u16.u64 	%rs1256, %rd1189;
	shr.u64 	%rd1190, %rd1179, 32;
	cvt.u16.u64 	%rs1255, %rd1190;
	shr.u64 	%rd1191, %rd1179, 24;
	cvt.u16.u64 	%rs1254, %rd1191;
	shr.u64 	%rd1192, %rd1179, 16;
	cvt.u16.u64 	%rs1253, %rd1192;
	shr.u64 	%rd1193, %rd1179, 8;
	cvt.u16.u64 	%rs1252, %rd1193;
	cvt.u16.u64 	%rs1251, %rd1179;
	cvt.u32.u64 	%r555, %rd1179;
	cvt.u32.u64 	%r556, %rd1193;
	prmt.b32 	%r557, %r556, %r555, 0x3340U;
	cvt.u32.u64 	%r558, %rd1192;
	cvt.u32.u64 	%r559, %rd1191;
	prmt.b32 	%r560, %r559, %r558, 0x3340U;
	prmt.b32 	%r561, %r560, %r557, 0x5410U;
	{ .reg .b32 tmp; mov.b64 {tmp, %r562}, %rd1179; }
	cvt.u32.u64 	%r563, %rd1189;
	prmt.b32 	%r564, %r563, %r562, 0x3340U;
	cvt.u32.u64 	%r565, %rd1188;
	cvt.u32.u64 	%r566, %rd1187;
	prmt.b32 	%r567, %r566, %r565, 0x3340U;
	prmt.b32 	%r568, %r567, %r564, 0x5410U;
	st.local.v2.b32 	[%rd4], {%r568, %r561};
	shr.u64 	%rd1194, %rd1180, 56;
	cvt.u16.u64 	%rs1250, %rd1194;
	shr.u64 	%rd1195, %rd1180, 48;
	cvt.u16.u64 	%rs1249, %rd1195;
	shr.u64 	%rd1196, %rd1180, 40;
	cvt.u16.u64 	%rs1248, %rd1196;
	shr.u64 	%rd1197, %rd1180, 32;
	cvt.u16.u64 	%rs1247, %rd1197;
	shr.u64 	%rd1198, %rd1180, 24;
	cvt.u16.u64 	%rs1246, %rd1198;
	shr.u64 	%rd1199, %rd1180, 16;
	cvt.u16.u64 	%rs1245, %rd1199;
	shr.u64 	%rd1200, %rd1180, 8;
	cvt.u16.u64 	%rs1244, %rd1200;
	cvt.u16.u64 	%rs1243, %rd1180;
	cvt.u32.u64 	%r569, %rd1180;
	cvt.u32.u64 	%r570, %rd1200;
	prmt.b32 	%r571, %r570, %r569, 0x3340U;
	cvt.u32.u64 	%r572, %rd1199;
	cvt.u32.u64 	%r573, %rd1198;
	prmt.b32 	%r574, %r573, %r572, 0x3340U;
	prmt.b32 	%r575, %r574, %r571, 0x5410U;
	{ .reg .b32 tmp; mov.b64 {tmp, %r576}, %rd1180; }
	cvt.u32.u64 	%r577, %rd1196;
	prmt.b32 	%r578, %r577, %r576, 0x3340U;
	cvt.u32.u64 	%r579, %rd1195;
	cvt.u32.u64 	%r580, %rd1194;
	prmt.b32 	%r581, %r580, %r579, 0x3340U;
	prmt.b32 	%r582, %r581, %r578, 0x5410U;
	st.local.v2.b32 	[%rd4+8], {%r582, %r575};
	shr.u64 	%rd1201, %rd1181, 56;
	cvt.u16.u64 	%rs1242, %rd1201;
	shr.u64 	%rd1202, %rd1181, 48;
	cvt.u16.u64 	%rs1241, %rd1202;
	shr.u64 	%rd1203, %rd1181, 40;
	cvt.u16.u64 	%rs1240, %rd1203;
	shr.u64 	%rd1204, %rd1181, 32;
	cvt.u16.u64 	%rs1239, %rd1204;
	shr.u64 	%rd1205, %rd1181, 24;
	cvt.u16.u64 	%rs1238, %rd1205;
	shr.u64 	%rd1206, %rd1181, 16;
	cvt.u16.u64 	%rs1237, %rd1206;
	shr.u64 	%rd1207, %rd1181, 8;
	cvt.u16.u64 	%rs1236, %rd1207;
	cvt.u16.u64 	%rs1235, %rd1181;
	cvt.u32.u64 	%r583, %rd1181;
	cvt.u32.u64 	%r584, %rd1207;
	prmt.b32 	%r585, %r584, %r583, 0x3340U;
	cvt.u32.u64 	%r586, %rd1206;
	cvt.u32.u64 	%r587, %rd1205;
	prmt.b32 	%r588, %r587, %r586, 0x3340U;
	prmt.b32 	%r589, %r588, %r585, 0x5410U;
	{ .reg .b32 tmp; mov.b64 {tmp, %r590}, %rd1181; }
	cvt.u32.u64 	%r591, %rd1203;
	prmt.b32 	%r592, %r591, %r590, 0x3340U;
	cvt.u32.u64 	%r593, %rd1202;
	cvt.u32.u64 	%r594, %rd1201;
	prmt.b32 	%r595, %r594, %r593, 0x3340U;
	prmt.b32 	%r596, %r595, %r592, 0x5410U;
	st.local.v2.b32 	[%rd4+16], {%r596, %r589};
	shr.u64 	%rd1208, %rd1182, 56;
	cvt.u16.u64 	%rs1234, %rd1208;
	shr.u64 	%rd1209, %rd1182, 48;
	cvt.u16.u64 	%rs1233, %rd1209;
	shr.u64 	%rd1210, %rd1182, 40;
	cvt.u16.u64 	%rs1232, %rd1210;
	shr.u64 	%rd1211, %rd1182, 32;
	cvt.u16.u64 	%rs1231, %rd1211;
	shr.u64 	%rd1212, %rd1182, 24;
	cvt.u16.u64 	%rs1230, %rd1212;
	shr.u64 	%rd1213, %rd1182, 16;
	cvt.u16.u64 	%rs1229, %rd1213;
	shr.u64 	%rd1214, %rd1182, 8;
	cvt.u16.u64 	%rs1228, %rd1214;
	cvt.u16.u64 	%rs1227, %rd1182;
	cvt.u32.u64 	%r597, %rd1182;
	cvt.u32.u64 	%r598, %rd1214;
	prmt.b32 	%r599, %r598, %r597, 0x3340U;
	cvt.u32.u64 	%r600, %rd1213;
	cvt.u32.u64 	%r601, %rd1212;
	prmt.b32 	%r602, %r601, %r600, 0x3340U;
	prmt.b32 	%r603, %r602, %r599, 0x5410U;
	{ .reg .b32 tmp; mov.b64 {tmp, %r604}, %rd1182; }
	cvt.u32.u64 	%r605, %rd1210;
	prmt.b32 	%r606, %r605, %r604, 0x3340U;
	cvt.u32.u64 	%r607, %rd1209;
	cvt.u32.u64 	%r608, %rd1208;
	prmt.b32 	%r609, %r608, %r607, 0x3340U;
	prmt.b32 	%r610, %r609, %r606, 0x5410U;
	st.local.v2.b32 	[%rd4+24], {%r610, %r603};
	shr.u64 	%rd1215, %rd1183, 56;
	cvt.u16.u64 	%rs1226, %rd1215;
	shr.u64 	%rd1216, %rd1183, 48;
	cvt.u16.u64 	%rs1225, %rd1216;
	shr.u64 	%rd1217, %rd1183, 40;
	cvt.u16.u64 	%rs1224, %rd1217;
	shr.u64 	%rd1218, %rd1183, 32;
	cvt.u16.u64 	%rs1223, %rd1218;
	shr.u64 	%rd1219, %rd1183, 24;
	cvt.u16.u64 	%rs1222, %rd1219;
	shr.u64 	%rd1220, %rd1183, 16;
	cvt.u16.u64 	%rs1221, %rd1220;
	shr.u64 	%rd1221, %rd1183, 8;
	cvt.u16.u64 	%rs1220, %rd1221;
	cvt.u16.u64 	%rs1219, %rd1183;
	cvt.u32.u64 	%r611, %rd1183;
	cvt.u32.u64 	%r612, %rd1221;
	prmt.b32 	%r613, %r612, %r611, 0x3340U;
	cvt.u32.u64 	%r614, %rd1220;
	cvt.u32.u64 	%r615, %rd1219;
	prmt.b32 	%r616, %r615, %r614, 0x3340U;
	prmt.b32 	%r617, %r616, %r613, 0x5410U;
	{ .reg .b32 tmp; mov.b64 {tmp, %r618}, %rd1183; }
	cvt.u32.u64 	%r619, %rd1217;
	prmt.b32 	%r620, %r619, %r618, 0x3340U;
	cvt.u32.u64 	%r621, %rd1216;
	cvt.u32.u64 	%r622, %rd1215;
	prmt.b32 	%r623, %r622, %r621, 0x3340U;
	prmt.b32 	%r624, %r623, %r620, 0x5410U;
	st.local.v2.b32 	[%rd4+32], {%r624, %r617};
	shr.u64 	%rd1222, %rd1184, 56;
	cvt.u16.u64 	%rs1218, %rd1222;
	shr.u64 	%rd1223, %rd1184, 48;
	cvt.u16.u64 	%rs1217, %rd1223;
	shr.u64 	%rd1224, %rd1184, 40;
	cvt.u16.u64 	%rs1216, %rd1224;
	shr.u64 	%rd1225, %rd1184, 32;
	cvt.u16.u64 	%rs1215, %rd1225;
	shr.u64 	%rd1226, %rd1184, 24;
	cvt.u16.u64 	%rs1214, %rd1226;
	shr.u64 	%rd1227, %rd1184, 16;
	cvt.u16.u64 	%rs1213, %rd1227;
	shr.u64 	%rd1228, %rd1184, 8;
	cvt.u16.u64 	%rs1212, %rd1228;
	cvt.u16.u64 	%rs1211, %rd1184;
	cvt.u32.u64 	%r625, %rd1184;
	cvt.u32.u64 	%r626, %rd1228;
	prmt.b32 	%r627, %r626, %r625, 0x3340U;
	cvt.u32.u64 	%r628, %rd1227;
	cvt.u32.u64 	%r629, %rd1226;
	prmt.b32 	%r630, %r629, %r628, 0x3340U;
	prmt.b32 	%r631, %r630, %r627, 0x5410U;
	{ .reg .b32 tmp; mov.b64 {tmp, %r632}, %rd1184; }
	cvt.u32.u64 	%r633, %rd1224;
	prmt.b32 	%r634, %r633, %r632, 0x3340U;
	cvt.u32.u64 	%r635, %rd1223;
	cvt.u32.u64 	%r636, %rd1222;
	prmt.b32 	%r637, %r636, %r635, 0x3340U;
	prmt.b32 	%r638, %r637, %r634, 0x5410U;
	st.local.v2.b32 	[%rd4+40], {%r638, %r631};
	shr.u64 	%rd1229, %rd1185, 56;
	cvt.u16.u64 	%rs1210, %rd1229;
	shr.u64 	%rd1230, %rd1185, 48;
	cvt.u16.u64 	%rs1209, %rd1230;
	shr.u64 	%rd1231, %rd1185, 40;
	cvt.u16.u64 	%rs1208, %rd1231;
	shr.u64 	%rd1232, %rd1185, 32;
	cvt.u16.u64 	%rs1207, %rd1232;
	shr.u64 	%rd1233, %rd1185, 24;
	cvt.u16.u64 	%rs1206, %rd1233;
	shr.u64 	%rd1234, %rd1185, 16;
	cvt.u16.u64 	%rs1205, %rd1234;
	shr.u64 	%rd1235, %rd1185, 8;
	cvt.u16.u64 	%rs1204, %rd1235;
	cvt.u16.u64 	%rs1203, %rd1185;
	cvt.u32.u64 	%r639, %rd1185;
	cvt.u32.u64 	%r640, %rd1235;
	prmt.b32 	%r641, %r640, %r639, 0x3340U;
	cvt.u32.u64 	%r642, %rd1234;
	cvt.u32.u64 	%r643, %rd1233;
	prmt.b32 	%r644, %r643, %r642, 0x3340U;
	prmt.b32 	%r645, %r644, %r641, 0x5410U;
	{ .reg .b32 tmp; mov.b64 {tmp, %r646}, %rd1185; }
	cvt.u32.u64 	%r647, %rd1231;
	prmt.b32 	%r648, %r647, %r646, 0x3340U;
	cvt.u32.u64 	%r649, %rd1230;
	cvt.u32.u64 	%r650, %rd1229;
	prmt.b32 	%r651, %r650, %r649, 0x3340U;
	prmt.b32 	%r652, %r651, %r648, 0x5410U;
	st.local.v2.b32 	[%rd4+48], {%r652, %r645};
	shr.u64 	%rd1236, %rd1186, 56;
	cvt.u16.u64 	%rs1202, %rd1236;
	shr.u64 	%rd1237, %rd1186, 48;
	cvt.u16.u64 	%rs1201, %rd1237;
	shr.u64 	%rd1238, %rd1186, 40;
	cvt.u16.u64 	%rs1200, %rd1238;
	shr.u64 	%rd1239, %rd1186, 32;
	cvt.u16.u64 	%rs1199, %rd1239;
	shr.u64 	%rd1240, %rd1186, 24;
	cvt.u16.u64 	%rs1198, %rd1240;
	shr.u64 	%rd1241, %rd1186, 16;
	cvt.u16.u64 	%rs1197, %rd1241;
	shr.u64 	%rd1242, %rd1186, 8;
	cvt.u16.u64 	%rs1196, %rd1242;
	cvt.u16.u64 	%rs1195, %rd1186;
	cvt.u32.u64 	%r653, %rd1186;
	cvt.u32.u64 	%r654, %rd1242;
	prmt.b32 	%r655, %r654, %r653, 0x3340U;
	cvt.u32.u64 	%r656, %rd1241;
	cvt.u32.u64 	%r657, %rd1240;
	prmt.b32 	%r658, %r657, %r656, 0x3340U;
	prmt.b32 	%r659, %r658, %r655, 0x5410U;
	{ .reg .b32 tmp; mov.b64 {tmp, %r660}, %rd1186; }
	cvt.u32.u64 	%r661, %rd1238;
	prmt.b32 	%r662, %r661, %r660, 0x3340U;
	cvt.u32.u64 	%r663, %rd1237;
	cvt.u32.u64 	%r664, %rd1236;
	prmt.b32 	%r665, %r664, %r663, 0x3340U;
	prmt.b32 	%r666, %r665, %r662, 0x5410U;
	st.local.v2.b32 	[%rd4+56], {%r666, %r659};
	mov.b64 	%rd1243, 0;
	st.local.u64 	[%rd4+256], %rd1243;
	mov.b64 	%rd1244, 7640891576956012808;
	st.local.u64 	[%rd4+264], %rd1244;
	mov.b64 	%rd1245, -4942790177534073029;
	st.local.u64 	[%rd4+272], %rd1245;
	mov.b64 	%rd1246, 4354685564936845355;
	st.local.u64 	[%rd4+280], %rd1246;
	mov.b64 	%rd1247, -6534734903238641935;
	st.local.u64 	[%rd4+288], %rd1247;
	mov.b64 	%rd1248, 5840696475078001361;
	st.local.u64 	[%rd4+296], %rd1248;
	mov.b64 	%rd1249, -7276294671716946913;
	st.local.u64 	[%rd4+304], %rd1249;
	mov.b64 	%rd1250, 2270897969802886507;
	st.local.u64 	[%rd4+312], %rd1250;
	mov.b64 	%rd1251, 6620516959819538809;
	st.local.u64 	[%rd4+320], %rd1251;
	add.s64 	%rd4374, %rd4, 74;
	mov.b64 	%rd4373, -1;
$L__BB0_54:
	mov.b16 	%rs669, 0;
	st.local.u16 	[%rd4374], %rs669;
	add.s64 	%rd4374, %rd4374, 2;
	add.s64 	%rd4373, %rd4373, 1;
	setp.lt.u64 	%p24, %rd4373, 26;
	mov.b16 	%rs1131, 92;
	mov.u16 	%rs1132, %rs1131;
	mov.u16 	%rs1133, %rs1131;
	mov.u16 	%rs1134, %rs1131;
	mov.u16 	%rs1135, %rs1131;
	mov.u16 	%rs1136, %rs1131;
	mov.u16 	%rs1137, %rs1131;
	mov.u16 	%rs1138, %rs1131;
	mov.u16 	%rs1139, %rs1131;
	mov.u16 	%rs1140, %rs1131;
	mov.u16 	%rs1141, %rs1131;
	mov.u16 	%rs1142, %rs1131;
	mov.u16 	%rs1143, %rs1131;
	mov.u16 	%rs1144, %rs1131;
	mov.u16 	%rs1145, %rs1131;
	mov.u16 	%rs1146, %rs1131;
	mov.u16 	%rs1147, %rs1131;
	mov.u16 	%rs1148, %rs1131;
	mov.u16 	%rs1149, %rs1131;
	mov.u16 	%rs1150, %rs1131;
	mov.u16 	%rs1151, %rs1131;
	mov.u16 	%rs1152, %rs1131;
	mov.u16 	%rs1153, %rs1131;
	mov.u16 	%rs1154, %rs1131;
	mov.u16 	%rs1155, %rs1131;
	mov.u16 	%rs1156, %rs1131;
	mov.u16 	%rs1157, %rs1131;
	mov.u16 	%rs1158, %rs1131;
	mov.u16 	%rs1159, %rs1131;
	mov.u16 	%rs1160, %rs1131;
	mov.u16 	%rs1161, %rs1131;
	mov.u16 	%rs1162, %rs1131;
	mov.u16 	%rs1163, %rs1131;
	mov.u16 	%rs1164, %rs1131;
	mov.u16 	%rs1165, %rs1131;
	mov.u16 	%rs1166, %rs1131;
	mov.u16 	%rs1167, %rs1131;
	mov.u16 	%rs1168, %rs1131;
	mov.u16 	%rs1169, %rs1131;
	mov.u16 	%rs1170, %rs1131;
	mov.u16 	%rs1171, %rs1131;
	mov.u16 	%rs1172, %rs1131;
	mov.u16 	%rs1173, %rs1131;
	mov.u16 	%rs1174, %rs1131;
	mov.u16 	%rs1175, %rs1131;
	mov.u16 	%rs1176, %rs1131;
	mov.u16 	%rs1177, %rs1131;
	mov.u16 	%rs1178, %rs1131;
	mov.u16 	%rs1179, %rs1131;
	mov.u16 	%rs1180, %rs1131;
	mov.u16 	%rs1181, %rs1131;
	mov.u16 	%rs1182, %rs1131;
	mov.u16 	%rs1183, %rs1131;
	mov.u16 	%rs1184, %rs1131;
	mov.u16 	%rs1185, %rs1131;
	mov.u16 	%rs1186, %rs1131;
	mov.u16 	%rs1187, %rs1131;
	mov.u16 	%rs1188, %rs1131;
	mov.u16 	%rs1189, %rs1131;
	mov.u16 	%rs1190, %rs1131;
	mov.u16 	%rs1191, %rs1131;
	mov.u16 	%rs1192, %rs1131;
	mov.u16 	%rs1193, %rs1131;
	mov.u16 	%rs1194, %rs1131;
	@%p24 bra 	$L__BB0_54;
$L__BB0_55:
	xor.b16  	%rs764, %rs1258, 92;
	xor.b16  	%rs765, %rs1257, 92;
	xor.b16  	%rs766, %rs1256, 92;
	xor.b16  	%rs767, %rs1255, 92;
	xor.b16  	%rs768, %rs1254, 92;
	xor.b16  	%rs769, %rs1253, 92;
	xor.b16  	%rs770, %rs1252, 92;
	xor.b16  	%rs771, %rs1251, 92;
	cvt.u32.u16 	%r837, %rs771;
	cvt.u32.u16 	%r838, %rs770;
	prmt.b32 	%r839, %r838, %r837, 0x3340U;
	cvt.u32.u16 	%r840, %rs769;
	cvt.u32.u16 	%r841, %rs768;
	prmt.b32 	%r842, %r841, %r840, 0x3340U;
	prmt.b32 	%r843, %r842, %r839, 0x5410U;
	cvt.u32.u16 	%r844, %rs767;
	cvt.u32.u16 	%r845, %rs766;
	prmt.b32 	%r846, %r845, %r844, 0x3340U;
	cvt.u32.u16 	%r847, %rs765;
	cvt.u32.u16 	%r848, %rs764;
	prmt.b32 	%r849, %r848, %r847, 0x3340U;
	prmt.b32 	%r850, %r849, %r846, 0x5410U;
	st.local.v2.b32 	[%rd4], {%r850, %r843};
	xor.b16  	%rs772, %rs1250, 92;
	xor.b16  	%rs773, %rs1249, 92;
	xor.b16  	%rs774, %rs1248, 92;
	xor.b16  	%rs775, %rs1247, 92;
	xor.b16  	%rs776, %rs1246, 92;
	xor.b16  	%rs777, %rs1245, 92;
	xor.b16  	%rs778, %rs1244, 92;
	xor.b16  	%rs779, %rs1243, 92;
	cvt.u32.u16 	%r851, %rs779;
	cvt.u32.u16 	%r852, %rs778;
	prmt.b32 	%r853, %r852, %r851, 0x3340U;
	cvt.u32.u16 	%r854, %rs777;
	cvt.u32.u16 	%r855, %rs776;
	prmt.b32 	%r856, %r855, %r854, 0x3340U;
	prmt.b32 	%r857, %r856, %r853, 0x5410U;
	cvt.u32.u16 	%r858, %rs775;
	cvt.u32.u16 	%r859, %rs774;
	prmt.b32 	%r860, %r859, %r858, 0x3340U;
	cvt.u32.u16 	%r861, %rs773;
	cvt.u32.u16 	%r862, %rs772;
	prmt.b32 	%r863, %r862, %r861, 0x3340U;
	prmt.b32 	%r864, %r863, %r860, 0x5410U;
	st.local.v2.b32 	[%rd4+8], {%r864, %r857};
	xor.b16  	%rs780, %rs1242, 92;
	xor.b16  	%rs781, %rs1241, 92;
	xor.b16  	%rs782, %rs1240, 92;
	xor.b16  	%rs783, %rs1239, 92;
	xor.b16  	%rs784, %rs1238, 92;
	xor.b16  	%rs785, %rs1237, 92;
	xor.b16  	%rs786, %rs1236, 92;
	xor.b16  	%rs787, %rs1235, 92;
	cvt.u32.u16 	%r865, %rs787;
	cvt.u32.u16 	%r866, %rs786;
	prmt.b32 	%r867, %r866, %r865, 0x3340U;
	cvt.u32.u16 	%r868, %rs785;
	cvt.u32.u16 	%r869, %rs784;
	prmt.b32 	%r870, %r869, %r868, 0x3340U;
	prmt.b32 	%r871, %r870, %r867, 0x5410U;
	cvt.u32.u16 	%r872, %rs783;
	cvt.u32.u16 	%r873, %rs782;
	prmt.b32 	%r874, %r873, %r872, 0x3340U;
	cvt.u32.u16 	%r875, %rs781;
	cvt.u32.u16 	%r876, %rs780;
	prmt.b32 	%r877, %r876, %r875, 0x3340U;
	prmt.b32 	%r878, %r877, %r874, 0x5410U;
	st.local.v2.b32 	[%rd4+16], {%r878, %r871};
	xor.b16  	%rs788, %rs1234, 92;
	xor.b16  	%rs789, %rs1233, 92;
	xor.b16  	%rs790, %rs1232, 92;
	xor.b16  	%rs791, %rs1231, 92;
	xor.b16  	%rs792, %rs1230, 92;
	xor.b16  	%rs793, %rs1229, 92;
	xor.b16  	%rs794, %rs1228, 92;
	xor.b16  	%rs795, %rs1227, 92;
	cvt.u32.u16 	%r879, %rs795;
	cvt.u32.u16 	%r880, %rs794;
	prmt.b32 	%r881, %r880, %r879, 0x3340U;
	cvt.u32.u16 	%r882, %rs793;
	cvt.u32.u16 	%r883, %rs792;
	prmt.b32 	%r884, %r883, %r882, 0x3340U;
	prmt.b32 	%r885, %r884, %r881, 0x5410U;
	cvt.u32.u16 	%r886, %rs791;
	cvt.u32.u16 	%r887, %rs790;
	prmt.b32 	%r888, %r887, %r886, 0x3340U;
	cvt.u32.u16 	%r889, %rs789;
	cvt.u32.u16 	%r890, %rs788;
	prmt.b32 	%r891, %r890, %r889, 0x3340U;
	prmt.b32 	%r892, %r891, %r888, 0x5410U;
	st.local.v2.b32 	[%rd4+24], {%r892, %r885};
	xor.b16  	%rs796, %rs1226, 92;
	xor.b16  	%rs797, %rs1225, 92;
	xor.b16  	%rs798, %rs1224, 92;
	xor.b16  	%rs799, %rs1223, 92;
	xor.b16  	%rs800, %rs1222, 92;
	xor.b16  	%rs801, %rs1221, 92;
	xor.b16  	%rs802, %rs1220, 92;
	xor.b16  	%rs803, %rs1219, 92;
	cvt.u32.u16 	%r893, %rs803;
	cvt.u32.u16 	%r894, %rs802;
	prmt.b32 	%r895, %r894, %r893, 0x3340U;
	cvt.u32.u16 	%r896, %rs801;
	cvt.u32.u16 	%r897, %rs800;
	prmt.b32 	%r898, %r897, %r896, 0x3340U;
	prmt.b32 	%r899, %r898, %r895, 0x5410U;
	cvt.u32.u16 	%r900, %rs799;
	cvt.u32.u16 	%r901, %rs798;
	prmt.b32 	%r902, %r901, %r900, 0x3340U;
	cvt.u32.u16 	%r903, %rs797;
	cvt.u32.u16 	%r904, %rs796;
	prmt.b32 	%r905, %r904, %r903, 0x3340U;
	prmt.b32 	%r906, %r905, %r902, 0x5410U;
	st.local.v2.b32 	[%rd4+32], {%r906, %r899};
	xor.b16  	%rs804, %rs1218, 92;
	xor.b16  	%rs805, %rs1217, 92;
	xor.b16  	%rs806, %rs1216, 92;
	xor.b16  	%rs807, %rs1215, 92;
	xor.b16  	%rs808, %rs1214, 92;
	xor.b16  	%rs809, %rs1213, 92;
	xor.b16  	%rs810, %rs1212, 92;
	xor.b16  	%rs811, %rs1211, 92;
	cvt.u32.u16 	%r907, %rs811;
	cvt.u32.u16 	%r908, %rs810;
	prmt.b32 	%r909, %r908, %r907, 0x3340U;
	cvt.u32.u16 	%r910, %rs809;
	cvt.u32.u16 	%r911, %rs808;
	prmt.b32 	%r912, %r911, %r910, 0x3340U;
	prmt.b32 	%r913, %r912, %r909, 0x5410U;
	cvt.u32.u16 	%r914, %rs807;
	cvt.u32.u16 	%r915, %rs806;
	prmt.b32 	%r916, %r915, %r914, 0x3340U;
	cvt.u32.u16 	%r917, %rs805;
	cvt.u32.u16 	%r918, %rs804;
	prmt.b32 	%r919, %r918, %r917, 0x3340U;
	prmt.b32 	%r920, %r919, %r916, 0x5410U;
	st.local.v2.b32 	[%rd4+40], {%r920, %r913};
	xor.b16  	%rs812, %rs1210, 92;
	xor.b16  	%rs813, %rs1209, 92;
	xor.b16  	%rs814, %rs1208, 92;
	xor.b16  	%rs815, %rs1207, 92;
	xor.b16  	%rs816, %rs1206, 92;
	xor.b16  	%rs817, %rs1205, 92;
	xor.b16  	%rs818, %rs1204, 92;
	xor.b16  	%rs819, %rs1203, 92;
	cvt.u32.u16 	%r921, %rs819;
	cvt.u32.u16 	%r922, %rs818;
	prmt.b32 	%r923, %r922, %r921, 0x3340U;
	cvt.u32.u16 	%r924, %rs817;
	cvt.u32.u16 	%r925, %rs816;
	prmt.b32 	%r926, %r925, %r924, 0x3340U;
	prmt.b32 	%r927, %r926, %r923, 0x5410U;
	cvt.u32.u16 	%r928, %rs815;
	cvt.u32.u16 	%r929, %rs814;
	prmt.b32 	%r930, %r929, %r928, 0x3340U;
	cvt.u32.u16 	%r931, %rs813;
	cvt.u32.u16 	%r932, %rs812;
	prmt.b32 	%r933, %r932, %r931, 0x3340U;
	prmt.b32 	%r934, %r933, %r930, 0x5410U;
	st.local.v2.b32 	[%rd4+48], {%r934, %r927};
	xor.b16  	%rs820, %rs1202, 92;
	xor.b16  	%rs821, %rs1201, 92;
	xor.b16  	%rs822, %rs1200, 92;
	xor.b16  	%rs823, %rs1199, 92;
	xor.b16  	%rs824, %rs1198, 92;
	xor.b16  	%rs825, %rs1197, 92;
	xor.b16  	%rs826, %rs1196, 92;
	xor.b16  	%rs827, %rs1195, 92;
	cvt.u32.u16 	%r935, %rs827;
	cvt.u32.u16 	%r936, %rs826;
	prmt.b32 	%r937, %r936, %r935, 0x3340U;
	cvt.u32.u16 	%r938, %rs825;
	cvt.u32.u16 	%r939, %rs824;
	prmt.b32 	%r940, %r939, %r938, 0x3340U;
	prmt.b32 	%r941, %r940, %r937, 0x5410U;
	cvt.u32.u16 	%r942, %rs823;
	cvt.u32.u16 	%r943, %rs822;
	prmt.b32 	%r944, %r943, %r942, 0x3340U;
	cvt.u32.u16 	%r945, %rs821;
	cvt.u32.u16 	%r946, %rs820;
	prmt.b32 	%r947, %r946, %r945, 0x3340U;
	prmt.b32 	%r948, %r947, %r944, 0x5410U;
	st.local.v2.b32 	[%rd4+56], {%r948, %r941};
	cvt.u32.u16 	%r949, %rs1187;
	cvt.u32.u16 	%r950, %rs1188;
	prmt.b32 	%r951, %r950, %r949, 0x3340U;
	cvt.u32.u16 	%r952, %rs1190;
	cvt.u32.u16 	%r953, %rs1189;
	prmt.b32 	%r954, %r952, %r953, 0x3340U;
	prmt.b32 	%r955, %r954, %r951, 0x5410U;
	cvt.u32.u16 	%r956, %rs1191;
	cvt.u32.u16 	%r957, %rs1192;
	prmt.b32 	%r958, %r957, %r956, 0x3340U;
	cvt.u32.u16 	%r959, %rs1193;
	cvt.u32.u16 	%r960, %rs1194;
	prmt.b32 	%r961, %r960, %r959, 0x3340U;
	prmt.b32 	%r962, %r961, %r958, 0x5410U;
	st.local.v2.b32 	[%rd4+64], {%r962, %r955};
	cvt.u32.u16 	%r963, %rs1179;
	cvt.u32.u16 	%r964, %rs1180;
	prmt.b32 	%r965, %r964, %r963, 0x3340U;
	cvt.u32.u16 	%r966, %rs1182;
	cvt.u32.u16 	%r967, %rs1181;
	prmt.b32 	%r968, %r966, %r967, 0x3340U;
	prmt.b32 	%r969, %r968, %r965, 0x5410U;
	cvt.u32.u16 	%r970, %rs1183;
	cvt.u32.u16 	%r971, %rs1184;
	prmt.b32 	%r972, %r971, %r970, 0x3340U;
	cvt.u32.u16 	%r973, %rs1185;
	cvt.u32.u16 	%r974, %rs1186;
	prmt.b32 	%r975, %r974, %r973, 0x3340U;
	prmt.b32 	%r976, %r975, %r972, 0x5410U;
	st.local.v2.b32 	[%rd4+72], {%r976, %r969};
	cvt.u32.u16 	%r977, %rs1171;
	cvt.u32.u16 	%r978, %rs1172;
	prmt.b32 	%r979, %r978, %r977, 0x3340U;
	cvt.u32.u16 	%r980, %rs1174;
	cvt.u32.u16 	%r981, %rs1173;
	prmt.b32 	%r982, %r980, %r981, 0x3340U;
	prmt.b32 	%r983, %r982, %r979, 0x5410U;
	cvt.u32.u16 	%r984, %rs1175;
	cvt.u32.u16 	%r985, %rs1176;
	prmt.b32 	%r986, %r985, %r984, 0x3340U;
	cvt.u32.u16 	%r987, %rs1177;
	cvt.u32.u16 	%r988, %rs1178;
	prmt.b32 	%r989, %r988, %r987, 0x3340U;
	prmt.b32 	%r990, %r989, %r986, 0x5410U;
	st.local.v2.b32 	[%rd4+80], {%r990, %r983};
	cvt.u32.u16 	%r991, %rs1163;
	cvt.u32.u16 	%r992, %rs1164;
	prmt.b32 	%r993, %r992, %r991, 0x3340U;
	cvt.u32.u16 	%r994, %rs1166;
	cvt.u32.u16 	%r995, %rs1165;
	prmt.b32 	%r996, %r994, %r995, 0x3340U;
	prmt.b32 	%r997, %r996, %r993, 0x5410U;
	cvt.u32.u16 	%r998, %rs1167;
	cvt.u32.u16 	%r999, %rs1168;
	prmt.b32 	%r1000, %r999, %r998, 0x3340U;
	cvt.u32.u16 	%r1001, %rs1169;
	cvt.u32.u16 	%r1002, %rs1170;
	prmt.b32 	%r1003, %r1002, %r1001, 0x3340U;
	prmt.b32 	%r1004, %r1003, %r1000, 0x5410U;
	st.local.v2.b32 	[%rd4+88], {%r1004, %r997};
	cvt.u32.u16 	%r1005, %rs1155;
	cvt.u32.u16 	%r1006, %rs1156;
	prmt.b32 	%r1007, %r1006, %r1005, 0x3340U;
	cvt.u32.u16 	%r1008, %rs1158;
	cvt.u32.u16 	%r1009, %rs1157;
	prmt.b32 	%r1010, %r1008, %r1009, 0x3340U;
	prmt.b32 	%r1011, %r1010, %r1007, 0x5410U;
	cvt.u32.u16 	%r1012, %rs1159;
	cvt.u32.u16 	%r1013, %rs1160;
	prmt.b32 	%r1014, %r1013, %r1012, 0x3340U;
	cvt.u32.u16 	%r1015, %rs1161;
	cvt.u32.u16 	%r1016, %rs1162;
	prmt.b32 	%r1017, %r1016, %r1015, 0x3340U;
	prmt.b32 	%r1018, %r1017, %r1014, 0x5410U;
	st.local.v2.b32 	[%rd4+96], {%r1018, %r1011};
	cvt.u32.u16 	%r1019, %rs1147;
	cvt.u32.u16 	%r1020, %rs1148;
	prmt.b32 	%r1021, %r1020, %r1019, 0x3340U;
	cvt.u32.u16 	%r1022, %rs1150;
	cvt.u32.u16 	%r1023, %rs1149;
	prmt.b32 	%r1024, %r1022, %r1023, 0x3340U;
	prmt.b32 	%r1025, %r1024, %r1021, 0x5410U;
	cvt.u32.u16 	%r1026, %rs1151;
	cvt.u32.u16 	%r1027, %rs1152;
	prmt.b32 	%r1028, %r1027, %r1026, 0x3340U;
	cvt.u32.u16 	%r1029, %rs1153;
	cvt.u32.u16 	%r1030, %rs1154;
	prmt.b32 	%r1031, %r1030, %r1029, 0x3340U;
	prmt.b32 	%r1032, %r1031, %r1028, 0x5410U;
	st.local.v2.b32 	[%rd4+104], {%r1032, %r1025};
	cvt.u32.u16 	%r1033, %rs1139;
	cvt.u32.u16 	%r1034, %rs1140;
	prmt.b32 	%r1035, %r1034, %r1033, 0x3340U;
	cvt.u32.u16 	%r1036, %rs1142;
	cvt.u32.u16 	%r1037, %rs1141;
	prmt.b32 	%r1038, %r1036, %r1037, 0x3340U;
	prmt.b32 	%r1039, %r1038, %r1035, 0x5410U;
	cvt.u32.u16 	%r1040, %rs1143;
	cvt.u32.u16 	%r1041, %rs1144;
	prmt.b32 	%r1042, %r1041, %r1040, 0x3340U;
	cvt.u32.u16 	%r1043, %rs1145;
	cvt.u32.u16 	%r1044, %rs1146;
	prmt.b32 	%r1045, %r1044, %r1043, 0x3340U;
	prmt.b32 	%r1046, %r1045, %r1042, 0x5410U;
	st.local.v2.b32 	[%rd4+112], {%r1046, %r1039};
	cvt.u32.u16 	%r1047, %rs1131;
	cvt.u32.u16 	%r1048, %rs1132;
	prmt.b32 	%r1049, %r1048, %r1047, 0x3340U;
	cvt.u32.u16 	%r1050, %rs1134;
	cvt.u32.u16 	%r1051, %rs1133;
	prmt.b32 	%r1052, %r1050, %r1051, 0x3340U;
	prmt.b32 	%r1053, %r1052, %r1049, 0x5410U;
	cvt.u32.u16 	%r1054, %rs1135;
	cvt.u32.u16 	%r1055, %rs1136;
	prmt.b32 	%r1056, %r1055, %r1054, 0x3340U;
	cvt.u32.u16 	%r1057, %rs1137;
	cvt.u32.u16 	%r1058, %rs1138;
	prmt.b32 	%r1059, %r1058, %r1057, 0x3340U;
	prmt.b32 	%r1060, %r1059, %r1056, 0x5410U;
	st.local.v2.b32 	[%rd4+120], {%r1060, %r1053};
	mov.b64 	%rd1268, 7640891576956012808;
	st.local.u64 	[%rd4+264], %rd1268;
	mov.b64 	%rd1269, -4942790177534073029;
	st.local.u64 	[%rd4+272], %rd1269;
	mov.b64 	%rd1270, 4354685564936845355;
	st.local.u64 	[%rd4+280], %rd1270;
	mov.b64 	%rd1271, -6534734903238641935;
	st.local.u64 	[%rd4+288], %rd1271;
	mov.b64 	%rd1272, 5840696475078001361;
	st.local.u64 	[%rd4+296], %rd1272;
	mov.b64 	%rd1273, -7276294671716946913;
	st.local.u64 	[%rd4+304], %rd1273;
	mov.b64 	%rd1274, 2270897969802886507;
	st.local.u64 	[%rd4+312], %rd1274;
	mov.b64 	%rd1275, 6620516959819538809;
	st.local.u64 	[%rd4+320], %rd1275;
	mov.b64 	%rd1276, 128;
	st.local.u64 	[%rd4+256], %rd1276;
	cvt.u64.u16 	%rd1277, %rs1258;
	shl.b64 	%rd1278, %rd1277, 56;
	xor.b64  	%rd1279, %rd1278, 6629298651489370112;
	cvt.u64.u16 	%rd1280, %rs1257;
	shl.b64 	%rd1281, %rd1280, 48;
	and.b64  	%rd1282, %rd1281, 71776119061217280;
	xor.b64  	%rd1283, %rd1282, 25895697857380352;
	or.b64  	%rd1284, %rd1283, %rd1279;
	cvt.u64.u16 	%rd1285, %rs1256;
	shl.b64 	%rd1286, %rd1285, 40;
	and.b64  	%rd1287, %rd1286, 280375465082880;
	xor.b64  	%rd1288, %rd1287, 101155069755392;
	or.b64  	%rd1289, %rd1284, %rd1288;
	cvt.u64.u16 	%rd1290, %rs1255;
	shl.b64 	%rd1291, %rd1290, 32;
	and.b64  	%rd1292, %rd1291, 1095216660480;
	xor.b64  	%rd1293, %rd1292, 395136991232;
	or.b64  	%rd1294, %rd1289, %rd1293;
	cvt.u32.u16 	%r1061, %rs1254;
	and.b32  	%r1062, %r1061, 255;
	mul.wide.u32 	%rd1295, %r1062, 16777216;
	xor.b64  	%rd1296, %rd1295, 1543503872;
	or.b64  	%rd1297, %rd1294, %rd1296;
	cvt.u32.u16 	%r1063, %rs1253;
	and.b32  	%r1064, %r1063, 255;
	mul.wide.u32 	%rd1298, %r1064, 65536;
	xor.b64  	%rd1299, %rd1298, 6029312;
	or.b64  	%rd1300, %rd1297, %rd1299;
	cvt.u32.u16 	%r1065, %rs1252;
	and.b32  	%r1066, %r1065, 255;
	mul.wide.u32 	%rd1301, %r1066, 256;
	xor.b64  	%rd1302, %rd1301, 23552;
	or.b64  	%rd1303, %rd1300, %rd1302;
	cvt.u64.u16 	%rd1304, %rs771;
	and.b64  	%rd1305, %rd1304, 255;
	or.b64  	%rd4377, %rd1303, %rd1305;
	cvt.u64.u16 	%rd1306, %rs1250;
	shl.b64 	%rd1307, %rd1306, 56;
	xor.b64  	%rd1308, %rd1307, 6629298651489370112;
	cvt.u64.u16 	%rd1309, %rs1249;
	shl.b64 	%rd1310, %rd1309, 48;
	and.b64  	%rd1311, %rd1310, 71776119061217280;
	xor.b64  	%rd1312, %rd1311, 25895697857380352;
	or.b64  	%rd1313, %rd1312, %rd1308;
	cvt.u64.u16 	%rd1314, %rs1248;
	shl.b64 	%rd1315, %rd1314, 40;
	and.b64  	%rd1316, %rd1315, 280375465082880;
	xor.b64  	%rd1317, %rd1316, 101155069755392;
	or.b64  	%rd1318, %rd1313, %rd1317;
	cvt.u64.u16 	%rd1319, %rs1247;
	shl.b64 	%rd1320, %rd1319, 32;
	and.b64  	%rd1321, %rd1320, 1095216660480;
	xor.b64  	%rd1322, %rd1321, 395136991232;
	or.b64  	%rd1323, %rd1318, %rd1322;
	cvt.u32.u16 	%r1067, %rs1246;
	and.b32  	%r1068, %r1067, 255;
	mul.wide.u32 	%rd1324, %r1068, 16777216;
	xor.b64  	%rd1325, %rd1324, 1543503872;
	or.b64  	%rd1326, %rd1323, %rd1325;
	cvt.u32.u16 	%r1069, %rs1245;
	and.b32  	%r1070, %r1069, 255;
	mul.wide.u32 	%rd1327, %r1070, 65536;
	xor.b64  	%rd1328, %rd1327, 6029312;
	or.b64  	%rd1329, %rd1326, %rd1328;
	cvt.u32.u16 	%r1071, %rs1244;
	and.b32  	%r1072, %r1071, 255;
	mul.wide.u32 	%rd1330, %r1072, 256;
	xor.b64  	%rd1331, %rd1330, 23552;
	or.b64  	%rd1332, %rd1329, %rd1331;
	cvt.u64.u16 	%rd1333, %rs779;
	and.b64  	%rd1334, %rd1333, 255;
	or.b64  	%rd1335, %rd1332, %rd1334;
	st.local.v2.u64 	[%rd3], {%rd4377, %rd1335};
	cvt.u64.u16 	%rd1336, %rs1242;
	shl.b64 	%rd1337, %rd1336, 56;
	xor.b64  	%rd1338, %rd1337, 6629298651489370112;
	cvt.u64.u16 	%rd1339, %rs1241;
	shl.b64 	%rd1340, %rd1339, 48;
	and.b64  	%rd1341, %rd1340, 71776119061217280;
	xor.b64  	%rd1342, %rd1341, 25895697857380352;
	or.b64  	%rd1343, %rd1342, %rd1338;
	cvt.u64.u16 	%rd1344, %rs1240;
	shl.b64 	%rd1345, %rd1344, 40;
	and.b64  	%rd1346, %rd1345, 280375465082880;
	xor.b64  	%rd1347, %rd1346, 101155069755392;
	or.b64  	%rd1348, %rd1343, %rd1347;
	cvt.u64.u16 	%rd1349, %rs1239;
	shl.b64 	%rd1350, %rd1349, 32;
	and.b64  	%rd1351, %rd1350, 1095216660480;
	xor.b64  	%rd1352, %rd1351, 395136991232;
	or.b64  	%rd1353, %rd1348, %rd1352;
	cvt.u32.u16 	%r1073, %rs1238;
	and.b32  	%r1074, %r1073, 255;
	mul.wide.u32 	%rd1354, %r1074, 16777216;
	xor.b64  	%rd1355, %rd1354, 1543503872;
	or.b64  	%rd1356, %rd1353, %rd1355;
	cvt.u32.u16 	%r1075, %rs1237;
	and.b32  	%r1076, %r1075, 255;
	mul.wide.u32 	%rd1357, %r1076, 65536;
	xor.b64  	%rd1358, %rd1357, 6029312;
	or.b64  	%rd1359, %rd1356, %rd1358;
	cvt.u32.u16 	%r1077, %rs1236;
	and.b32  	%r1078, %r1077, 255;
	mul.wide.u32 	%rd1360, %r1078, 256;
	xor.b64  	%rd1361, %rd1360, 23552;
	or.b64  	%rd1362, %rd1359, %rd1361;
	cvt.u64.u16 	%rd1363, %rs787;
	and.b64  	%rd1364, %rd1363, 255;
	or.b64  	%rd1365, %rd1362, %rd1364;
	cvt.u64.u16 	%rd1366, %rs1234;
	shl.b64 	%rd1367, %rd1366, 56;
	xor.b64  	%rd1368, %rd1367, 6629298651489370112;
	cvt.u64.u16 	%rd1369, %rs1233;
	shl.b64 	%rd1370, %rd1369, 48;
	and.b64  	%rd1371, %rd1370, 71776119061217280;
	xor.b64  	%rd1372, %rd1371, 25895697857380352;
	or.b64  	%rd1373, %rd1372, %rd1368;
	cvt.u64.u16 	%rd1374, %rs1232;
	shl.b64 	%rd1375, %rd1374, 40;
	and.b64  	%rd1376, %rd1375, 280375465082880;
	xor.b64  	%rd1377, %rd1376, 101155069755392;
	or.b64  	%rd1378, %rd1373, %rd1377;
	cvt.u64.u16 	%rd1379, %rs1231;
	shl.b64 	%rd1380, %rd1379, 32;
	and.b64  	%rd1381, %rd1380, 1095216660480;
	xor.b64  	%rd1382, %rd1381, 395136991232;
	or.b64  	%rd1383, %rd1378, %rd1382;
	cvt.u32.u16 	%r1079, %rs1230;
	and.b32  	%r1080, %r1079, 255;
	mul.wide.u32 	%rd1384, %r1080, 16777216;
	xor.b64  	%rd1385, %rd1384, 1543503872;
	or.b64  	%rd1386, %rd1383, %rd1385;
	cvt.u32.u16 	%r1081, %rs1229;
	and.b32  	%r1082, %r1081, 255;
	mul.wide.u32 	%rd1387, %r1082, 65536;
	xor.b64  	%rd1388, %rd1387, 6029312;
	or.b64  	%rd1389, %rd1386, %rd1388;
	cvt.u32.u16 	%r1083, %rs1228;
	and.b32  	%r1084, %r1083, 255;
	mul.wide.u32 	%rd1390, %r1084, 256;
	xor.b64  	%rd1391, %rd1390, 23552;
	or.b64  	%rd1392, %rd1389, %rd1391;
	cvt.u64.u16 	%rd1393, %rs795;
	and.b64  	%rd1394, %rd1393, 255;
	or.b64  	%rd1395, %rd1392, %rd1394;
	st.local.v2.u64 	[%rd3+16], {%rd1365, %rd1395};
	cvt.u64.u16 	%rd1396, %rs1226;
	shl.b64 	%rd1397, %rd1396, 56;
	xor.b64  	%rd1398, %rd1397, 6629298651489370112;
	cvt.u64.u16 	%rd1399, %rs1225;
	shl.b64 	%rd1400, %rd1399, 48;
	and.b64  	%rd1401, %rd1400, 71776119061217280;
	xor.b64  	%rd1402, %rd1401, 25895697857380352;
	or.b64  	%rd1403, %rd1402, %rd1398;
	cvt.u64.u16 	%rd1404, %rs1224;
	shl.b64 	%rd1405, %rd1404, 40;
	and.b64  	%rd1406, %rd1405, 280375465082880;
	xor.b64  	%rd1407, %rd1406, 101155069755392;
	or.b64  	%rd1408, %rd1403, %rd1407;
	cvt.u64.u16 	%rd1409, %rs1223;
	shl.b64 	%rd1410, %rd1409, 32;
	and.b64  	%rd1411, %rd1410, 1095216660480;
	xor.b64  	%rd1412, %rd1411, 395136991232;
	or.b64  	%rd1413, %rd1408, %rd1412;
	cvt.u32.u16 	%r1085, %rs1222;
	and.b32  	%r1086, %r1085, 255;
	mul.wide.u32 	%rd1414, %r1086, 16777216;
	xor.b64  	%rd1415, %rd1414, 1543503872;
	or.b64  	%rd1416, %rd1413, %rd1415;
	cvt.u32.u16 	%r1087, %rs1221;
	and.b32  	%r1088, %r1087, 255;
	mul.wide.u32 	%rd1417, %r1088, 65536;
	xor.b64  	%rd1418, %rd1417, 6029312;
	or.b64  	%rd1419, %rd1416, %rd1418;
	cvt.u32.u16 	%r1089, %rs1220;
	and.b32  	%r1090, %r1089, 255;
	mul.wide.u32 	%rd1420, %r1090, 256;
	xor.b64  	%rd1421, %rd1420, 23552;
	or.b64  	%rd1422, %rd1419, %rd1421;
	cvt.u64.u16 	%rd1423, %rs803;
	and.b64  	%rd1424, %rd1423, 255;
	or.b64  	%rd1425, %rd1422, %rd1424;
	cvt.u64.u16 	%rd1426, %rs1218;
	shl.b64 	%rd1427, %rd1426, 56;
	xor.b64  	%rd1428, %rd1427, 6629298651489370112;
	cvt.u64.u16 	%rd1429, %rs1217;
	shl.b64 	%rd1430, %rd1429, 48;
	and.b64  	%rd1431, %rd1430, 71776119061217280;
	xor.b64  	%rd1432, %rd1431, 25895697857380352;
	or.b64  	%rd1433, %rd1432, %rd1428;
	cvt.u64.u16 	%rd1434, %rs1216;
	shl.b64 	%rd1435, %rd1434, 40;
	and.b64  	%rd1436, %rd1435, 280375465082880;
	xor.b64  	%rd1437, %rd1436, 101155069755392;
	or.b64  	%rd1438, %rd1433, %rd1437;
	cvt.u64.u16 	%rd1439, %rs1215;
	shl.b64 	%rd1440, %rd1439, 32;
	and.b64  	%rd1441, %rd1440, 1095216660480;
	xor.b64  	%rd1442, %rd1441, 395136991232;
	or.b64  	%rd1443, %rd1438, %rd1442;
	cvt.u32.u16 	%r1091, %rs1214;
	and.b32  	%r1092, %r1091, 255;
	mul.wide.u32 	%rd1444, %r1092, 16777216;
	xor.b64  	%rd1445, %rd1444, 1543503872;
	or.b64  	%rd1446, %rd1443, %rd1445;
	cvt.u32.u16 	%r1093, %rs1213;
	and.b32  	%r1094, %r1093, 255;
	mul.wide.u32 	%rd1447, %r1094, 65536;
	xor.b64  	%rd1448, %rd1447, 6029312;
	or.b64  	%rd1449, %rd1446, %rd1448;
	cvt.u32.u16 	%r1095, %rs1212;
	and.b32  	%r1096, %r1095, 255;
	mul.wide.u32 	%rd1450, %r1096, 256;
	xor.b64  	%rd1451, %rd1450, 23552;
	or.b64  	%rd1452, %rd1449, %rd1451;
	cvt.u64.u16 	%rd1453, %rs811;
	and.b64  	%rd1454, %rd1453, 255;
	or.b64  	%rd1455, %rd1452, %rd1454;
	st.local.v2.u64 	[%rd3+32], {%rd1425, %rd1455};
	cvt.u64.u16 	%rd1456, %rs1210;
	shl.b64 	%rd1457, %rd1456, 56;
	xor.b64  	%rd1458, %rd1457, 6629298651489370112;
	cvt.u64.u16 	%rd1459, %rs1209;
	shl.b64 	%rd1460, %rd1459, 48;
	and.b64  	%rd1461, %rd1460, 71776119061217280;
	xor.b64  	%rd1462, %rd1461, 25895697857380352;
	or.b64  	%rd1463, %rd1462, %rd1458;
	cvt.u64.u16 	%rd1464, %rs1208;
	shl.b64 	%rd1465, %rd1464, 40;
	and.b64  	%rd1466, %rd1465, 280375465082880;
	xor.b64  	%rd1467, %rd1466, 101155069755392;
	or.b64  	%rd1468, %rd1463, %rd1467;
	cvt.u64.u16 	%rd1469, %rs1207;
	shl.b64 	%rd1470, %rd1469, 32;
	and.b64  	%rd1471, %rd1470, 1095216660480;
	xor.b64  	%rd1472, %rd1471, 395136991232;
	or.b64  	%rd1473, %rd1468, %rd1472;
	cvt.u32.u16 	%r1097, %rs1206;
	and.b32  	%r1098, %r1097, 255;
	mul.wide.u32 	%rd1474, %r1098, 16777216;
	xor.b64  	%rd1475, %rd1474, 1543503872;
	or.b64  	%rd1476, %rd1473, %rd1475;
	cvt.u32.u16 	%r1099, %rs1205;
	and.b32  	%r1100, %r1099, 255;
	mul.wide.u32 	%rd1477, %r1100, 65536;
	xor.b64  	%rd1478, %rd1477, 6029312;
	or.b64  	%rd1479, %rd1476, %rd1478;
	cvt.u32.u16 	%r1101, %rs1204;
	and.b32  	%r1102, %r1101, 255;
	mul.wide.u32 	%rd1480, %r1102, 256;
	xor.b64  	%rd1481, %rd1480, 23552;
	or.b64  	%rd1482, %rd1479, %rd1481;
	cvt.u64.u16 	%rd1483, %rs819;
	and.b64  	%rd1484, %rd1483, 255;
	or.b64  	%rd1485, %rd1482, %rd1484;
	cvt.u64.u16 	%rd1486, %rs1202;
	shl.b64 	%rd1487, %rd1486, 56;
	xor.b64  	%rd1488, %rd1487, 6629298651489370112;
	cvt.u64.u16 	%rd1489, %rs1201;
	shl.b64 	%rd1490, %rd1489, 48;
	and.b64  	%rd1491, %rd1490, 71776119061217280;
	xor.b64  	%rd1492, %rd1491, 25895697857380352;
	or.b64  	%rd1493, %rd1492, %rd1488;
	cvt.u64.u16 	%rd1494, %rs1200;
	shl.b64 	%rd1495, %rd1494, 40;
	and.b64  	%rd1496, %rd1495, 280375465082880;
	xor.b64  	%rd1497, %rd1496, 101155069755392;
	or.b64  	%rd1498, %rd1493, %rd1497;
	cvt.u64.u16 	%rd1499, %rs1199;
	shl.b64 	%rd1500, %rd1499, 32;
	and.b64  	%rd1501, %rd1500, 1095216660480;
	xor.b64  	%rd1502, %rd1501, 395136991232;
	or.b64  	%rd1503, %rd1498, %rd1502;
	cvt.u32.u16 	%r1103, %rs1198;
	and.b32  	%r1104, %r1103, 255;
	mul.wide.u32 	%rd1504, %r1104, 16777216;
	xor.b64  	%rd1505, %rd1504, 1543503872;
	or.b64  	%rd1506, %rd1503, %rd1505;
	cvt.u32.u16 	%r1105, %rs1197;
	and.b32  	%r1106, %r1105, 255;
	mul.wide.u32 	%rd1507, %r1106, 65536;
	xor.b64  	%rd1508, %rd1507, 6029312;
	or.b64  	%rd1509, %rd1506, %rd1508;
	cvt.u32.u16 	%r1107, %rs1196;
	and.b32  	%r1108, %r1107, 255;
	mul.wide.u32 	%rd1510, %r1108, 256;
	xor.b64  	%rd1511, %rd1510, 23552;
	or.b64  	%rd1512, %rd1509, %rd1511;
	cvt.u64.u16 	%rd1513, %rs827;
	and.b64  	%rd1514, %rd1513, 255;
	or.b64  	%rd1515, %rd1512, %rd1514;
	st.local.v2.u64 	[%rd3+48], {%rd1485, %rd1515};
	cvt.u64.u16 	%rd1516, %rs1194;
	shl.b64 	%rd1517, %rd1516, 56;
	cvt.u64.u16 	%rd1518, %rs1193;
	shl.b64 	%rd1519, %rd1518, 48;
	and.b64  	%rd1520, %rd1519, 71776119061217280;
	or.b64  	%rd1521, %rd1520, %rd1517;
	cvt.u64.u16 	%rd1522, %rs1192;
	shl.b64 	%rd1523, %rd1522, 40;
	and.b64  	%rd1524, %rd1523, 280375465082880;
	or.b64  	%rd1525, %rd1521, %rd1524;
	cvt.u64.u16 	%rd1526, %rs1191;
	shl.b64 	%rd1527, %rd1526, 32;
	and.b64  	%rd1528, %rd1527, 1095216660480;
	or.b64  	%rd1529, %rd1525, %rd1528;
	and.b32  	%r1109, %r952, 255;
	mul.wide.u32 	%rd1530, %r1109, 16777216;
	or.b64  	%rd1531, %rd1529, %rd1530;
	and.b32  	%r1110, %r953, 255;
	mul.wide.u32 	%rd1532, %r1110, 65536;
	or.b64  	%rd1533, %rd1531, %rd1532;
	and.b32  	%r1111, %r950, 255;
	mul.wide.u32 	%rd1534, %r1111, 256;
	or.b64  	%rd1535, %rd1533, %rd1534;
	cvt.u64.u16 	%rd1536, %rs1187;
	and.b64  	%rd1537, %rd1536, 255;
	or.b64  	%rd1538, %rd1535, %rd1537;
	cvt.u64.u16 	%rd1539, %rs1186;
	shl.b64 	%rd1540, %rd1539, 56;
	cvt.u64.u16 	%rd1541, %rs1185;
	shl.b64 	%rd1542, %rd1541, 48;
	and.b64  	%rd1543, %rd1542, 71776119061217280;
	or.b64  	%rd1544, %rd1543, %rd1540;
	cvt.u64.u16 	%rd1545, %rs1184;
	shl.b64 	%rd1546, %rd1545, 40;
	and.b64  	%rd1547, %rd1546, 280375465082880;
	or.b64  	%rd1548, %rd1544, %rd1547;
	cvt.u64.u16 	%rd1549, %rs1183;
	shl.b64 	%rd1550, %rd1549, 32;
	and.b64  	%rd1551, %rd1550, 1095216660480;
	or.b64  	%rd1552, %rd1548, %rd1551;
	and.b32  	%r1112, %r966, 255;
	mul.wide.u32 	%rd1553, %r1112, 16777216;
	or.b64  	%rd1554, %rd1552, %rd1553;
	and.b32  	%r1113, %r967, 255;
	mul.wide.u32 	%rd1555, %r1113, 65536;
	or.b64  	%rd1556, %rd1554, %rd1555;
	and.b32  	%r1114, %r964, 255;
	mul.wide.u32 	%rd1557, %r1114, 256;
	or.b64  	%rd1558, %rd1556, %rd1557;
	cvt.u64.u16 	%rd1559, %rs1179;
	and.b64  	%rd1560, %rd1559, 255;
	or.b64  	%rd1561, %rd1558, %rd1560;
	st.local.v2.u64 	[%rd3+64], {%rd1538, %rd1561};
	cvt.u64.u16 	%rd1562, %rs1178;
	shl.b64 	%rd1563, %rd1562, 56;
	cvt.u64.u16 	%rd1564, %rs1177;
	shl.b64 	%rd1565, %rd1564, 48;
	and.b64  	%rd1566, %rd1565, 71776119061217280;
	or.b64  	%rd1567, %rd1566, %rd1563;
	cvt.u64.u16 	%rd1568, %rs1176;
	shl.b64 	%rd1569, %rd1568, 40;
	and.b64  	%rd1570, %rd1569, 280375465082880;
	or.b64  	%rd1571, %rd1567, %rd1570;
	cvt.u64.u16 	%rd1572, %rs1175;
	shl.b64 	%rd1573, %rd1572, 32;
	and.b64  	%rd1574, %rd1573, 1095216660480;
	or.b64  	%rd1575, %rd1571, %rd1574;
	and.b32  	%r1115, %r980, 255;
	mul.wide.u32 	%rd1576, %r1115, 16777216;
	or.b64  	%rd1577, %rd1575, %rd1576;
	and.b32  	%r1116, %r981, 255;
	mul.wide.u32 	%rd1578, %r1116, 65536;
	or.b64  	%rd1579, %rd1577, %rd1578;
	and.b32  	%r1117, %r978, 255;
	mul.wide.u32 	%rd1580, %r1117, 256;
	or.b64  	%rd1581, %rd1579, %rd1580;
	cvt.u64.u16 	%rd1582, %rs1171;
	and.b64  	%rd1583, %rd1582, 255;
	or.b64  	%rd1584, %rd1581, %rd1583;
	cvt.u64.u16 	%rd1585, %rs1170;
	shl.b64 	%rd1586, %rd1585, 56;
	cvt.u64.u16 	%rd1587, %rs1169;
	shl.b64 	%rd1588, %rd1587, 48;
	and.b64  	%rd1589, %rd1588, 71776119061217280;
	or.b64  	%rd1590, %rd1589, %rd1586;
	cvt.u64.u16 	%rd1591, %rs1168;
	shl.b64 	%rd1592, %rd1591, 40;
	and.b64  	%rd1593, %rd1592, 280375465082880;
	or.b64  	%rd1594, %rd1590, %rd1593;
	cvt.u64.u16 	%rd1595, %rs1167;
	shl.b64 	%rd1596, %rd1595, 32;
	and.b64  	%rd1597, %rd1596, 1095216660480;
	or.b64  	%rd1598, %rd1594, %rd1597;
	and.b32  	%r1118, %r994, 255;
	mul.wide.u32 	%rd1599, %r1118, 16777216;
	or.b64  	%rd1600, %rd1598, %rd1599;
	and.b32  	%r1119, %r995, 255;
	mul.wide.u32 	%rd1601, %r1119, 65536;
	or.b64  	%rd1602, %rd1600, %rd1601;
	and.b32  	%r1120, %r992, 255;
	mul.wide.u32 	%rd1603, %r1120, 256;
	or.b64  	%rd1604, %rd1602, %rd1603;
	cvt.u64.u16 	%rd1605, %rs1163;
	and.b64  	%rd1606, %rd1605, 255;
	or.b64  	%rd1607, %rd1604, %rd1606;
	st.local.v2.u64 	[%rd3+80], {%rd1584, %rd1607};
	cvt.u64.u16 	%rd1608, %rs1162;
	shl.b64 	%rd1609, %rd1608, 56;
	cvt.u64.u16 	%rd1610, %rs1161;
	shl.b64 	%rd1611, %rd1610, 48;
	and.b64  	%rd1612, %rd1611, 71776119061217280;
	or.b64  	%rd1613, %rd1612, %rd1609;
	cvt.u64.u16 	%rd1614, %rs1160;
	shl.b64 	%rd1615, %rd1614, 40;
	and.b64  	%rd1616, %rd1615, 280375465082880;
	or.b64  	%rd1617, %rd1613, %rd1616;
	cvt.u64.u16 	%rd1618, %rs1159;
	shl.b64 	%rd1619, %rd1618, 32;
	and.b64  	%rd1620, %rd1619, 1095216660480;
	or.b64  	%rd1621, %rd1617, %rd1620;
	and.b32  	%r1121, %r1008, 255;
	mul.wide.u32 	%rd1622, %r1121, 16777216;
	or.b64  	%rd1623, %rd1621, %rd1622;
	and.b32  	%r1122, %r1009, 255;
	mul.wide.u32 	%rd1624, %r1122, 65536;
	or.b64  	%rd1625, %rd1623, %rd1624;
	and.b32  	%r1123, %r1006, 255;
	mul.wide.u32 	%rd1626, %r1123, 256;
	or.b64  	%rd1627, %rd1625, %rd1626;
	cvt.u64.u16 	%rd1628, %rs1155;
	and.b64  	%rd1629, %rd1628, 255;
	or.b64  	%rd1630, %rd1627, %rd1629;
	cvt.u64.u16 	%rd1631, %rs1154;
	shl.b64 	%rd1632, %rd1631, 56;
	cvt.u64.u16 	%rd1633, %rs1153;
	shl.b64 	%rd1634, %rd1633, 48;
	and.b64  	%rd1635, %rd1634, 71776119061217280;
	or.b64  	%rd1636, %rd1635, %rd1632;
	cvt.u64.u16 	%rd1637, %rs1152;
	shl.b64 	%rd1638, %rd1637, 40;
	and.b64  	%rd1639, %rd1638, 280375465082880;
	or.b64  	%rd1640, %rd1636, %rd1639;
	cvt.u64.u16 	%rd1641, %rs1151;
	shl.b64 	%rd1642, %rd1641, 32;
	and.b64  	%rd1643, %rd1642, 1095216660480;
	or.b64  	%rd1644, %rd1640, %rd1643;
	and.b32  	%r1124, %r1022, 255;
	mul.wide.u32 	%rd1645, %r1124, 16777216;
	or.b64  	%rd1646, %rd1644, %rd1645;
	and.b32  	%r1125, %r1023, 255;
	mul.wide.u32 	%rd1647, %r1125, 65536;
	or.b64  	%rd1648, %rd1646, %rd1647;
	and.b32  	%r1126, %r1020, 255;
	mul.wide.u32 	%rd1649, %r1126, 256;
	or.b64  	%rd1650, %rd1648, %rd1649;
	cvt.u64.u16 	%rd1651, %rs1147;
	and.b64  	%rd1652, %rd1651, 255;
	or.b64  	%rd1653, %rd1650, %rd1652;
	st.local.v2.u64 	[%rd3+96], {%rd1630, %rd1653};
	cvt.u64.u16 	%rd1654, %rs1146;
	shl.b64 	%rd1655, %rd1654, 56;
	cvt.u64.u16 	%rd1656, %rs1145;
	shl.b64 	%rd1657, %rd1656, 48;
	and.b64  	%rd1658, %rd1657, 71776119061217280;
	or.b64  	%rd1659, %rd1658, %rd1655;
	cvt.u64.u16 	%rd1660, %rs1144;
	shl.b64 	%rd1661, %rd1660, 40;
	and.b64  	%rd1662, %rd1661, 280375465082880;
	or.b64  	%rd1663, %rd1659, %rd1662;
	cvt.u64.u16 	%rd1664, %rs1143;
	shl.b64 	%rd1665, %rd1664, 32;
	and.b64  	%rd1666, %rd1665, 1095216660480;
	or.b64  	%rd1667, %rd1663, %rd1666;
	and.b32  	%r1127, %r1036, 255;
	mul.wide.u32 	%rd1668, %r1127, 16777216;
	or.b64  	%rd1669, %rd1667, %rd1668;
	and.b32  	%r1128, %r1037, 255;
	mul.wide.u32 	%rd1670, %r1128, 65536;
	or.b64  	%rd1671, %rd1669, %rd1670;
	and.b32  	%r1129, %r1034, 255;
	mul.wide.u32 	%rd1672, %r1129, 256;
	or.b64  	%rd1673, %rd1671, %rd1672;
	cvt.u64.u16 	%rd1674, %rs1139;
	and.b64  	%rd1675, %rd1674, 255;
	or.b64  	%rd4378, %rd1673, %rd1675;
	cvt.u64.u16 	%rd1676, %rs1138;
	shl.b64 	%rd1677, %rd1676, 56;
	cvt.u64.u16 	%rd1678, %rs1137;
	shl.b64 	%rd1679, %rd1678, 48;
	and.b64  	%rd1680, %rd1679, 71776119061217280;
	or.b64  	%rd1681, %rd1680, %rd1677;
	cvt.u64.u16 	%rd1682, %rs1136;
	shl.b64 	%rd1683, %rd1682, 40;
	and.b64  	%rd1684, %rd1683, 280375465082880;
	or.b64  	%rd1685, %rd1681, %rd1684;
	cvt.u64.u16 	%rd1686, %rs1135;
	shl.b64 	%rd1687, %rd1686, 32;
	and.b64  	%rd1688, %rd1687, 1095216660480;
	or.b64  	%rd1689, %rd1685, %rd1688;
	and.b32  	%r1130, %r1050, 255;
	mul.wide.u32 	%rd1690, %r1130, 16777216;
	or.b64  	%rd1691, %rd1689, %rd1690;
	and.b32  	%r1131, %r1051, 255;
	mul.wide.u32 	%rd1692, %r1131, 65536;
	or.b64  	%rd1693, %rd1691, %rd1692;
	and.b32  	%r1132, %r1048, 255;
	mul.wide.u32 	%rd1694, %r1132, 256;
	or.b64  	%rd1695, %rd1693, %rd1694;
	cvt.u64.u16 	%rd1696, %rs1131;
	and.b64  	%rd1697, %rd1696, 255;
	or.b64  	%rd4376, %rd1695, %rd1697;
	st.local.v2.u64 	[%rd3+112], {%rd4378, %rd4376};
	add.s64 	%rd4375, %rd3, 72;
	mov.b32 	%r3161, 0;
$L__BB0_56:
	mov.b64 	{%r1133, %r1134}, %rd4378;
	shf.l.wrap.b32 	%r1135, %r1134, %r1133, 13;
	shf.l.wrap.b32 	%r1136, %r1133, %r1134, 13;
	mov.b64 	%rd1698, {%r1136, %r1135};
	shf.l.wrap.b32 	%r1137, %r1133, %r1134, 3;
	shf.l.wrap.b32 	%r1138, %r1134, %r1133, 3;
	mov.b64 	%rd1699, {%r1138, %r1137};
	xor.b64  	%rd1700, %rd1698, %rd1699;
	shr.u64 	%rd1701, %rd4378, 6;
	xor.b64  	%rd1702, %rd1700, %rd1701;
	ld.local.u64 	%rd1703, [%rd4375];
	add.s64 	%rd1704, %rd1702, %rd1703;
	ld.local.u64 	%rd1705, [%rd4375+-64];
	mov.b64 	{%r1139, %r1140}, %rd1705;
	shf.l.wrap.b32 	%r1141, %r1140, %r1139, 31;
	shf.l.wrap.b32 	%r1142, %r1139, %r1140, 31;
	mov.b64 	%rd1706, {%r1142, %r1141};
	shf.l.wrap.b32 	%r1143, %r1140, %r1139, 24;
	shf.l.wrap.b32 	%r1144, %r1139, %r1140, 24;
	mov.b64 	%rd1707, {%r1144, %r1143};
	xor.b64  	%rd1708, %rd1706, %rd1707;
	shr.u64 	%rd1709, %rd1705, 7;
	xor.b64  	%rd1710, %rd1708, %rd1709;
	add.s64 	%rd1711, %rd1704, %rd4377;
	add.s64 	%rd4378, %rd1711, %rd1710;
	mov.b64 	{%r1145, %r1146}, %rd4376;
	shf.l.wrap.b32 	%r1147, %r1146, %r1145, 13;
	shf.l.wrap.b32 	%r1148, %r1145, %r1146, 13;
	mov.b64 	%rd1712, {%r1148, %r1147};
	shf.l.wrap.b32 	%r1149, %r1145, %r1146, 3;
	shf.l.wrap.b32 	%r1150, %r1146, %r1145, 3;
	mov.b64 	%rd1713, {%r1150, %r1149};
	xor.b64  	%rd1714, %rd1712, %rd1713;
	shr.u64 	%rd1715, %rd4376, 6;
	xor.b64  	%rd1716, %rd1714, %rd1715;
	ld.local.u64 	%rd1717, [%rd4375+8];
	add.s64 	%rd1718, %rd1716, %rd1717;
	ld.local.u64 	%rd4377, [%rd4375+-56];
	mov.b64 	{%r1151, %r1152}, %rd4377;
	shf.l.wrap.b32 	%r1153, %r1152, %r1151, 31;
	shf.l.wrap.b32 	%r1154, %r1151, %r1152, 31;
	mov.b64 	%rd1719, {%r1154, %r1153};
	shf.l.wrap.b32 	%r1155, %r1152, %r1151, 24;
	shf.l.wrap.b32 	%r1156, %r1151, %r1152, 24;
	mov.b64 	%rd1720, {%r1156, %r1155};
	xor.b64  	%rd1721, %rd1719, %rd1720;
	shr.u64 	%rd1722, %rd4377, 7;
	xor.b64  	%rd1723, %rd1721, %rd1722;
	add.s64 	%rd1724, %rd1718, %rd1705;
	add.s64 	%rd4376, %rd1724, %rd1723;
	st.local.v2.u64 	[%rd4375+56], {%rd4378, %rd4376};
	add.s32 	%r3161, %r3161, 2;
	add.s64 	%rd4375, %rd4375, 16;
	setp.ne.s32 	%p36, %r3161, 64;
	@%p36 bra 	$L__BB0_56;
	mov.b64 	%rd4385, -7276294671716946913;
	mov.b64 	%rd4384, 5840696475078001361;
	mov.b64 	%rd4383, -6534734903238641935;
	mov.b64 	%rd4382, 4354685564936845355;
	mov.b64 	%rd4381, -4942790177534073029;
	mov.b64 	%rd4380, 7640891576956012808;
	mov.b64 	%rd4387, 2270897969802886507;
	mov.b64 	%rd4386, 6620516959819538809;
	mov.b32 	%r3162, 0;
	mov.b64 	%rd4379, 0;
$L__BB0_58:
	mov.u64 	%rd131, %rd4385;
	mov.u64 	%rd130, %rd4384;
	mov.u64 	%rd127, %rd4381;
	mov.u64 	%rd126, %rd4380;
	mov.b64 	{%r1158, %r1159}, %rd130;
	shf.l.wrap.b32 	%r1160, %r1159, %r1158, 18;
	shf.l.wrap.b32 	%r1161, %r1158, %r1159, 18;
	mov.b64 	%rd1734, {%r1161, %r1160};
	shf.l.wrap.b32 	%r1162, %r1159, %r1158, 14;
	shf.l.wrap.b32 	%r1163, %r1158, %r1159, 14;
	mov.b64 	%rd1735, {%r1163, %r1162};
	xor.b64  	%rd1736, %rd1734, %rd1735;
	shf.l.wrap.b32 	%r1164, %r1158, %r1159, 23;
	shf.l.wrap.b32 	%r1165, %r1159, %r1158, 23;
	mov.b64 	%rd1737, {%r1165, %r1164};
	xor.b64  	%rd1738, %rd1736, %rd1737;
	add.s64 	%rd1739, %rd4386, %rd1738;
	xor.b64  	%rd1740, %rd4387, %rd131;
	and.b64  	%rd1741, %rd1740, %rd130;
	xor.b64  	%rd1742, %rd1741, %rd4387;
	add.s64 	%rd1743, %rd1739, %rd1742;
	mov.u64 	%rd1744, K;
	add.s64 	%rd1745, %rd1744, %rd4379;
	ld.global.nc.u64 	%rd1746, [%rd1745];
	add.s64 	%rd1747, %rd1743, %rd1746;
	add.s64 	%rd1748, %rd3, %rd4379;
	ld.local.v2.u64 	{%rd1749, %rd1750}, [%rd1748];
	add.s64 	%rd1751, %rd1747, %rd1749;
	mov.b64 	{%r1166, %r1167}, %rd126;
	shf.l.wrap.b32 	%r1168, %r1167, %r1166, 4;
	shf.l.wrap.b32 	%r1169, %r1166, %r1167, 4;
	mov.b64 	%rd1752, {%r1169, %r1168};
	shf.l.wrap.b32 	%r1170, %r1166, %r1167, 30;
	shf.l.wrap.b32 	%r1171, %r1167, %r1166, 30;
	mov.b64 	%rd1753, {%r1171, %r1170};
	xor.b64  	%rd1754, %rd1752, %rd1753;
	shf.l.wrap.b32 	%r1172, %r1166, %r1167, 25;
	shf.l.wrap.b32 	%r1173, %r1167, %r1166, 25;
	mov.b64 	%rd1755, {%r1173, %r1172};
	xor.b64  	%rd1756, %rd1754, %rd1755;
	and.b64  	%rd1757, %rd126, %rd127;
	or.b64  	%rd1758, %rd126, %rd127;
	and.b64  	%rd1759, %rd1758, %rd4382;
	or.b64  	%rd1760, %rd1759, %rd1757;
	add.s64 	%rd1761, %rd1756, %rd1760;
	add.s64 	%rd4385, %rd1751, %rd4383;
	add.s64 	%rd4381, %rd1761, %rd1751;
	mov.b64 	{%r1174, %r1175}, %rd4385;
	shf.l.wrap.b32 	%r1176, %r1175, %r1174, 18;
	shf.l.wrap.b32 	%r1177, %r1174, %r1175, 18;
	mov.b64 	%rd1762, {%r1177, %r1176};
	shf.l.wrap.b32 	%r1178, %r1175, %r1174, 14;
	shf.l.wrap.b32 	%r1179, %r1174, %r1175, 14;
	mov.b64 	%rd1763, {%r1179, %r1178};
	xor.b64  	%rd1764, %rd1762, %rd1763;
	shf.l.wrap.b32 	%r1180, %r1174, %r1175, 23;
	shf.l.wrap.b32 	%r1181, %r1175, %r1174, 23;
	mov.b64 	%rd1765, {%r1181, %r1180};
	xor.b64  	%rd1766, %rd1764, %rd1765;
	add.s64 	%rd1767, %rd4387, %rd1766;
	xor.b64  	%rd1768, %rd131, %rd130;
	and.b64  	%rd1769, %rd1768, %rd4385;
	xor.b64  	%rd1770, %rd1769, %rd131;
	add.s64 	%rd1771, %rd1767, %rd1770;
	ld.global.nc.u64 	%rd1772, [%rd1745+8];
	add.s64 	%rd1773, %rd1771, %rd1772;
	add.s64 	%rd1774, %rd1773, %rd1750;
	mov.b64 	{%r1182, %r1183}, %rd4381;
	shf.l.wrap.b32 	%r1184, %r1183, %r1182, 4;
	shf.l.wrap.b32 	%r1185, %r1182, %r1183, 4;
	mov.b64 	%rd1775, {%r1185, %r1184};
	shf.l.wrap.b32 	%r1186, %r1182, %r1183, 30;
	shf.l.wrap.b32 	%r1187, %r1183, %r1182, 30;
	mov.b64 	%rd1776, {%r1187, %r1186};
	xor.b64  	%rd1777, %rd1775, %rd1776;
	shf.l.wrap.b32 	%r1188, %r1182, %r1183, 25;
	shf.l.wrap.b32 	%r1189, %r1183, %r1182, 25;
	mov.b64 	%rd1778, {%r1189, %r1188};
	xor.b64  	%rd1779, %rd1777, %rd1778;
	and.b64  	%rd1780, %rd4381, %rd126;
	or.b64  	%rd1781, %rd4381, %rd126;
	and.b64  	%rd1782, %rd1781, %rd127;
	or.b64  	%rd1783, %rd1782, %rd1780;
	add.s64 	%rd1784, %rd1779, %rd1783;
	add.s64 	%rd4384, %rd1774, %rd4382;
	add.s64 	%rd4380, %rd1784, %rd1774;
	add.s32 	%r3162, %r3162, 2;
	add.s64 	%rd4379, %rd4379, 16;
	setp.ne.s32 	%p37, %r3162, 80;
	mov.u64 	%rd4382, %rd126;
	mov.u64 	%rd4383, %rd127;
	mov.u64 	%rd4386, %rd131;
	mov.u64 	%rd4387, %rd130;
	@%p37 bra 	$L__BB0_58;
	add.s64 	%rd4419, %rd3, 72;
	add.s64 	%rd138, %rd4380, 7640891576956012808;
	st.local.u64 	[%rd4+264], %rd138;
	add.s64 	%rd139, %rd4381, -4942790177534073029;
	st.local.u64 	[%rd4+272], %rd139;
	add.s64 	%rd140, %rd126, 4354685564936845355;
	st.local.u64 	[%rd4+280], %rd140;
	add.s64 	%rd141, %rd127, -6534734903238641935;
	st.local.u64 	[%rd4+288], %rd141;
	add.s64 	%rd142, %rd4384, 5840696475078001361;
	st.local.u64 	[%rd4+296], %rd142;
	add.s64 	%rd143, %rd4385, -7276294671716946913;
	st.local.u64 	[%rd4+304], %rd143;
	add.s64 	%rd144, %rd130, 2270897969802886507;
	st.local.u64 	[%rd4+312], %rd144;
	add.s64 	%rd145, %rd131, 6620516959819538809;
	st.local.u64 	[%rd4+320], %rd145;
	st.local.u64 	[%rd4+192], %rd138;
	st.local.u64 	[%rd4+200], %rd139;
	st.local.u64 	[%rd4+208], %rd140;
	st.local.u64 	[%rd4+216], %rd141;
	st.local.u64 	[%rd4+224], %rd142;
	st.local.u64 	[%rd4+232], %rd143;
	st.local.u64 	[%rd4+240], %rd144;
	st.local.u64 	[%rd4+248], %rd145;
	xor.b16  	%rs828, %rs1258, 54;
	xor.b16  	%rs829, %rs1257, 54;
	xor.b16  	%rs830, %rs1256, 54;
	xor.b16  	%rs831, %rs1255, 54;
	xor.b16  	%rs832, %rs1254, 54;
	xor.b16  	%rs833, %rs1253, 54;
	xor.b16  	%rs834, %rs1252, 54;
	xor.b16  	%rs835, %rs1251, 54;
	cvt.u32.u16 	%r1191, %rs835;
	cvt.u32.u16 	%r1192, %rs834;
	prmt.b32 	%r1193, %r1192, %r1191, 0x3340U;
	cvt.u32.u16 	%r1194, %rs833;
	cvt.u32.u16 	%r1195, %rs832;
	prmt.b32 	%r1196, %r1195, %r1194, 0x3340U;
	prmt.b32 	%r1197, %r1196, %r1193, 0x5410U;
	cvt.u32.u16 	%r1198, %rs831;
	cvt.u32.u16 	%r1199, %rs830;
	prmt.b32 	%r1200, %r1199, %r1198, 0x3340U;
	cvt.u32.u16 	%r1201, %rs829;
	cvt.u32.u16 	%r1202, %rs828;
	prmt.b32 	%r1203, %r1202, %r1201, 0x3340U;
	prmt.b32 	%r1204, %r1203, %r1200, 0x5410U;
	st.local.v2.b32 	[%rd4], {%r1204, %r1197};
	xor.b16  	%rs836, %rs1250, 54;
	xor.b16  	%rs837, %rs1249, 54;
	xor.b16  	%rs838, %rs1248, 54;
	xor.b16  	%rs839, %rs1247, 54;
	xor.b16  	%rs840, %rs1246, 54;
	xor.b16  	%rs841, %rs1245, 54;
	xor.b16  	%rs842, %rs1244, 54;
	xor.b16  	%rs843, %rs1243, 54;
	cvt.u32.u16 	%r1205, %rs843;
	cvt.u32.u16 	%r1206, %rs842;
	prmt.b32 	%r1207, %r1206, %r1205, 0x3340U;
	cvt.u32.u16 	%r1208, %rs841;
	cvt.u32.u16 	%r1209, %rs840;
	prmt.b32 	%r1210, %r1209, %r1208, 0x3340U;
	prmt.b32 	%r1211, %r1210, %r1207, 0x5410U;
	cvt.u32.u16 	%r1212, %rs839;
	cvt.u32.u16 	%r1213, %rs838;
	prmt.b32 	%r1214, %r1213, %r1212, 0x3340U;
	cvt.u32.u16 	%r1215, %rs837;
	cvt.u32.u16 	%r1216, %rs836;
	prmt.b32 	%r1217, %r1216, %r1215, 0x3340U;
	prmt.b32 	%r1218, %r1217, %r1214, 0x5410U;
	st.local.v2.b32 	[%rd4+8], {%r1218, %r1211};
	xor.b16  	%rs844, %rs1242, 54;
	xor.b16  	%rs845, %rs1241, 54;
	xor.b16  	%rs846, %rs1240, 54;
	xor.b16  	%rs847, %rs1239, 54;
	xor.b16  	%rs848, %rs1238, 54;
	xor.b16  	%rs849, %rs1237, 54;
	xor.b16  	%rs850, %rs1236, 54;
	xor.b16  	%rs851, %rs1235, 54;
	cvt.u32.u16 	%r1219, %rs851;
	cvt.u32.u16 	%r1220, %rs850;
	prmt.b32 	%r1221, %r1220, %r1219, 0x3340U;
	cvt.u32.u16 	%r1222, %rs849;
	cvt.u32.u16 	%r1223, %rs848;
	prmt.b32 	%r1224, %r1223, %r1222, 0x3340U;
	prmt.b32 	%r1225, %r1224, %r1221, 0x5410U;
	cvt.u32.u16 	%r1226, %rs847;
	cvt.u32.u16 	%r1227, %rs846;
	prmt.b32 	%r1228, %r1227, %r1226, 0x3340U;
	cvt.u32.u16 	%r1229, %rs845;
	cvt.u32.u16 	%r1230, %rs844;
	prmt.b32 	%r1231, %r1230, %r1229, 0x3340U;
	prmt.b32 	%r1232, %r1231, %r1228, 0x5410U;
	st.local.v2.b32 	[%rd4+16], {%r1232, %r1225};
	xor.b16  	%rs852, %rs1234, 54;
	xor.b16  	%rs853, %rs1233, 54;
	xor.b16  	%rs854, %rs1232, 54;
	xor.b16  	%rs855, %rs1231, 54;
	xor.b16  	%rs856, %rs1230, 54;
	xor.b16  	%rs857, %rs1229, 54;
	xor.b16  	%rs858, %rs1228, 54;
	xor.b16  	%rs859, %rs1227, 54;
	cvt.u32.u16 	%r1233, %rs859;
	cvt.u32.u16 	%r1234, %rs858;
	prmt.b32 	%r1235, %r1234, %r1233, 0x3340U;
	cvt.u32.u16 	%r1236, %rs857;
	cvt.u32.u16 	%r1237, %rs856;
	prmt.b32 	%r1238, %r1237, %r1236, 0x3340U;
	prmt.b32 	%r1239, %r1238, %r1235, 0x5410U;
	cvt.u32.u16 	%r1240, %rs855;
	cvt.u32.u16 	%r1241, %rs854;
	prmt.b32 	%r1242, %r1241, %r1240, 0x3340U;
	cvt.u32.u16 	%r1243, %rs853;
	cvt.u32.u16 	%r1244, %rs852;
	prmt.b32 	%r1245, %r1244, %r1243, 0x3340U;
	prmt.b32 	%r1246, %r1245, %r1242, 0x5410U;
	st.local.v2.b32 	[%rd4+24], {%r1246, %r1239};
	xor.b16  	%rs860, %rs1226, 54;
	xor.b16  	%rs861, %rs1225, 54;
	xor.b16  	%rs862, %rs1224, 54;
	xor.b16  	%rs863, %rs1223, 54;
	xor.b16  	%rs864, %rs1222, 54;
	xor.b16  	%rs865, %rs1221, 54;
	xor.b16  	%rs866, %rs1220, 54;
	xor.b16  	%rs867, %rs1219, 54;
	cvt.u32.u16 	%r1247, %rs867;
	cvt.u32.u16 	%r1248, %rs866;
	prmt.b32 	%r1249, %r1248, %r1247, 0x3340U;
	cvt.u32.u16 	%r1250, %rs865;
	cvt.u32.u16 	%r1251, %rs864;
	prmt.b32 	%r1252, %r1251, %r1250, 0x3340U;
	prmt.b32 	%r1253, %r1252, %r1249, 0x5410U;
	cvt.u32.u16 	%r1254, %rs863;
	cvt.u32.u16 	%r1255, %rs862;
	prmt.b32 	%r1256, %r1255, %r1254, 0x3340U;
	cvt.u32.u16 	%r1257, %rs861;
	cvt.u32.u16 	%r1258, %rs860;
	prmt.b32 	%r1259, %r1258, %r1257, 0x3340U;
	prmt.b32 	%r1260, %r1259, %r1256, 0x5410U;
	st.local.v2.b32 	[%rd4+32], {%r1260, %r1253};
	xor.b16  	%rs868, %rs1218, 54;
	xor.b16  	%rs869, %rs1217, 54;
	xor.b16  	%rs870, %rs1216, 54;
	xor.b16  	%rs871, %rs1215, 54;
	xor.b16  	%rs872, %rs1214, 54;
	xor.b16  	%rs873, %rs1213, 54;
	xor.b16  	%rs874, %rs1212, 54;
	xor.b16  	%rs875, %rs1211, 54;
	cvt.u32.u16 	%r1261, %rs875;
	cvt.u32.u16 	%r1262, %rs874;
	prmt.b32 	%r1263, %r1262, %r1261, 0x3340U;
	cvt.u32.u16 	%r1264, %rs873;
	cvt.u32.u16 	%r1265, %rs872;
	prmt.b32 	%r1266, %r1265, %r1264, 0x3340U;
	prmt.b32 	%r1267, %r1266, %r1263, 0x5410U;
	cvt.u32.u16 	%r1268, %rs871;
	cvt.u32.u16 	%r1269, %rs870;
	prmt.b32 	%r1270, %r1269, %r1268, 0x3340U;
	cvt.u32.u16 	%r1271, %rs869;
	cvt.u32.u16 	%r1272, %rs868;
	prmt.b32 	%r1273, %r1272, %r1271, 0x3340U;
	prmt.b32 	%r1274, %r1273, %r1270, 0x5410U;
	st.local.v2.b32 	[%rd4+40], {%r1274, %r1267};
	xor.b16  	%rs876, %rs1210, 54;
	xor.b16  	%rs877, %rs1209, 54;
	xor.b16  	%rs878, %rs1208, 54;
	xor.b16  	%rs879, %rs1207, 54;
	xor.b16  	%rs880, %rs1206, 54;
	xor.b16  	%rs881, %rs1205, 54;
	xor.b16  	%rs882, %rs1204, 54;
	xor.b16  	%rs883, %rs1203, 54;
	cvt.u32.u16 	%r1275, %rs883;
	cvt.u32.u16 	%r1276, %rs882;
	prmt.b32 	%r1277, %r1276, %r1275, 0x3340U;
	cvt.u32.u16 	%r1278, %rs881;
	cvt.u32.u16 	%r1279, %rs880;
	prmt.b32 	%r1280, %r1279, %r1278, 0x3340U;
	prmt.b32 	%r1281, %r1280, %r1277, 0x5410U;
	cvt.u32.u16 	%r1282, %rs879;
	cvt.u32.u16 	%r1283, %rs878;
	prmt.b32 	%r1284, %r1283, %r1282, 0x3340U;
	cvt.u32.u16 	%r1285, %rs877;
	cvt.u32.u16 	%r1286, %rs876;
	prmt.b32 	%r1287, %r1286, %r1285, 0x3340U;
	prmt.b32 	%r1288, %r1287, %r1284, 0x5410U;
	st.local.v2.b32 	[%rd4+48], {%r1288, %r1281};
	xor.b16  	%rs884, %rs1202, 54;
	xor.b16  	%rs885, %rs1201, 54;
	xor.b16  	%rs886, %rs1200, 54;
	xor.b16  	%rs887, %rs1199, 54;
	xor.b16  	%rs888, %rs1198, 54;
	xor.b16  	%rs889, %rs1197, 54;
	xor.b16  	%rs890, %rs1196, 54;
	xor.b16  	%rs891, %rs1195, 54;
	cvt.u32.u16 	%r1289, %rs891;
	cvt.u32.u16 	%r1290, %rs890;
	prmt.b32 	%r1291, %r1290, %r1289, 0x3340U;
	cvt.u32.u16 	%r1292, %rs889;
	cvt.u32.u16 	%r1293, %rs888;
	prmt.b32 	%r1294, %r1293, %r1292, 0x3340U;
	prmt.b32 	%r1295, %r1294, %r1291, 0x5410U;
	cvt.u32.u16 	%r1296, %rs887;
	cvt.u32.u16 	%r1297, %rs886;
	prmt.b32 	%r1298, %r1297, %r1296, 0x3340U;
	cvt.u32.u16 	%r1299, %rs885;
	cvt.u32.u16 	%r1300, %rs884;
	prmt.b32 	%r1301, %r1300, %r1299, 0x3340U;
	prmt.b32 	%r1302, %r1301, %r1298, 0x5410U;
	st.local.v2.b32 	[%rd4+56], {%r1302, %r1295};
	xor.b16  	%rs892, %rs1194, 106;
	xor.b16  	%rs893, %rs1193, 106;
	xor.b16  	%rs894, %rs1192, 106;
	xor.b16  	%rs895, %rs1191, 106;
	xor.b16  	%rs896, %rs1190, 106;
	xor.b16  	%rs897, %rs1189, 106;
	xor.b16  	%rs898, %rs1188, 106;
	xor.b16  	%rs899, %rs1187, 106;
	cvt.u32.u16 	%r1303, %rs899;
	cvt.u32.u16 	%r1304, %rs898;
	prmt.b32 	%r1305, %r1304, %r1303, 0x3340U;
	cvt.u32.u16 	%r1306, %rs897;
	cvt.u32.u16 	%r1307, %rs896;
	prmt.b32 	%r1308, %r1307, %r1306, 0x3340U;
	prmt.b32 	%r1309, %r1308, %r1305, 0x5410U;
	cvt.u32.u16 	%r1310, %rs895;
	cvt.u32.u16 	%r1311, %rs894;
	prmt.b32 	%r1312, %r1311, %r1310, 0x3340U;
	cvt.u32.u16 	%r1313, %rs893;
	cvt.u32.u16 	%r1314, %rs892;
	prmt.b32 	%r1315, %r1314, %r1313, 0x3340U;
	prmt.b32 	%r1316, %r1315, %r1312, 0x5410U;
	st.local.v2.b32 	[%rd4+64], {%r1316, %r1309};
	xor.b16  	%rs900, %rs1186, 106;
	xor.b16  	%rs901, %rs1185, 106;
	xor.b16  	%rs902, %rs1184, 106;
	xor.b16  	%rs903, %rs1183, 106;
	xor.b16  	%rs904, %rs1182, 106;
	xor.b16  	%rs905, %rs1181, 106;
	xor.b16  	%rs906, %rs1180, 106;
	xor.b16  	%rs907, %rs1179, 106;
	cvt.u32.u16 	%r1317, %rs907;
	cvt.u32.u16 	%r1318, %rs906;
	prmt.b32 	%r1319, %r1318, %r1317, 0x3340U;
	cvt.u32.u16 	%r1320, %rs905;
	cvt.u32.u16 	%r1321, %rs904;
	prmt.b32 	%r1322, %r1321, %r1320, 0x3340U;
	prmt.b32 	%r1323, %r1322, %r1319, 0x5410U;
	cvt.u32.u16 	%r1324, %rs903;
	cvt.u32.u16 	%r1325, %rs902;
	prmt.b32 	%r1326, %r1325, %r1324, 0x3340U;
	cvt.u32.u16 	%r1327, %rs901;
	cvt.u32.u16 	%r1328, %rs900;
	prmt.b32 	%r1329, %r1328, %r1327, 0x3340U;
	prmt.b32 	%r1330, %r1329, %r1326, 0x5410U;
	st.local.v2.b32 	[%rd4+72], {%r1330, %r1323};
	xor.b16  	%rs908, %rs1178, 106;
	xor.b16  	%rs909, %rs1177, 106;
	xor.b16  	%rs910, %rs1176, 106;
	xor.b16  	%rs911, %rs1175, 106;
	xor.b16  	%rs912, %rs1174, 106;
	xor.b16  	%rs913, %rs1173, 106;
	xor.b16  	%rs914, %rs1172, 106;
	xor.b16  	%rs915, %rs1171, 106;
	cvt.u32.u16 	%r1331, %rs915;
	cvt.u32.u16 	%r1332, %rs914;
	prmt.b32 	%r1333, %r1332, %r1331, 0x3340U;
	cvt.u32.u16 	%r1334, %rs913;
	cvt.u32.u16 	%r1335, %rs912;
	prmt.b32 	%r1336, %r1335, %r1334, 0x3340U;
	prmt.b32 	%r1337, %r1336, %r1333, 0x5410U;
	cvt.u32.u16 	%r1338, %rs911;
	cvt.u32.u16 	%r1339, %rs910;
	prmt.b32 	%r1340, %r1339, %r1338, 0x3340U;
	cvt.u32.u16 	%r1341, %rs909;
	cvt.u32.u16 	%r1342, %rs908;
	prmt.b32 	%r1343, %r1342, %r1341, 0x3340U;
	prmt.b32 	%r1344, %r1343, %r1340, 0x5410U;
	st.local.v2.b32 	[%rd4+80], {%r1344, %r1337};
	xor.b16  	%rs916, %rs1170, 106;
	xor.b16  	%rs917, %rs1169, 106;
	xor.b16  	%rs918, %rs1168, 106;
	xor.b16  	%rs919, %rs1167, 106;
	xor.b16  	%rs920, %rs1166, 106;
	xor.b16  	%rs921, %rs1165, 106;
	xor.b16  	%rs922, %rs1164, 106;
	xor.b16  	%rs923, %rs1163, 106;
	cvt.u32.u16 	%r1345, %rs923;
	cvt.u32.u16 	%r1346, %rs922;
	prmt.b32 	%r1347, %r1346, %r1345, 0x3340U;
	cvt.u32.u16 	%r1348, %rs921;
	cvt.u32.u16 	%r1349, %rs920;
	prmt.b32 	%r1350, %r1349, %r1348, 0x3340U;
	prmt.b32 	%r1351, %r1350, %r1347, 0x5410U;
	cvt.u32.u16 	%r1352, %rs919;
	cvt.u32.u16 	%r1353, %rs918;
	prmt.b32 	%r1354, %r1353, %r1352, 0x3340U;
	cvt.u32.u16 	%r1355, %rs917;
	cvt.u32.u16 	%r1356, %rs916;
	prmt.b32 	%r1357, %r1356, %r1355, 0x3340U;
	prmt.b32 	%r1358, %r1357, %r1354, 0x5410U;
	st.local.v2.b32 	[%rd4+88], {%r1358, %r1351};
	xor.b16  	%rs924, %rs1162, 106;
	xor.b16  	%rs925, %rs1161, 106;
	xor.b16  	%rs926, %rs1160, 106;
	xor.b16  	%rs927, %rs1159, 106;
	xor.b16  	%rs928, %rs1158, 106;
	xor.b16  	%rs929, %rs1157, 106;
	xor.b16  	%rs930, %rs1156, 106;
	xor.b16  	%rs931, %rs1155, 106;
	cvt.u32.u16 	%r1359, %rs931;
	cvt.u32.u16 	%r1360, %rs930;
	prmt.b32 	%r1361, %r1360, %r1359, 0x3340U;
	cvt.u32.u16 	%r1362, %rs929;
	cvt.u32.u16 	%r1363, %rs928;
	prmt.b32 	%r1364, %r1363, %r1362, 0x3340U;
	prmt.b32 	%r1365, %r1364, %r1361, 0x5410U;
	cvt.u32.u16 	%r1366, %rs927;
	cvt.u32.u16 	%r1367, %rs926;
	prmt.b32 	%r1368, %r1367, %r1366, 0x3340U;
	cvt.u32.u16 	%r1369, %rs925;
	cvt.u32.u16 	%r1370, %rs924;
	prmt.b32 	%r1371, %r1370, %r1369, 0x3340U;
	prmt.b32 	%r1372, %r1371, %r1368, 0x5410U;
	st.local.v2.b32 	[%rd4+96], {%r1372, %r1365};
	xor.b16  	%rs932, %rs1154, 106;
	xor.b16  	%rs933, %rs1153, 106;
	xor.b16  	%rs934, %rs1152, 106;
	xor.b16  	%rs935, %rs1151, 106;
	xor.b16  	%rs936, %rs1150, 106;
	xor.b16  	%rs937, %rs1149, 106;
	xor.b16  	%rs938, %rs1148, 106;
	xor.b16  	%rs939, %rs1147, 106;
	cvt.u32.u16 	%r1373, %rs939;
	cvt.u32.u16 	%r1374, %rs938;
	prmt.b32 	%r1375, %r1374, %r1373, 0x3340U;
	cvt.u32.u16 	%r1376, %rs937;
	cvt.u32.u16 	%r1377, %rs936;
	prmt.b32 	%r1378, %r1377, %r1376, 0x3340U;
	prmt.b32 	%r1379, %r1378, %r1375, 0x5410U;
	cvt.u32.u16 	%r1380, %rs935;
	cvt.u32.u16 	%r1381, %rs934;
	prmt.b32 	%r1382, %r1381, %r1380, 0x3340U;
	cvt.u32.u16 	%r1383, %rs933;
	cvt.u32.u16 	%r1384, %rs932;
	prmt.b32 	%r1385, %r1384, %r1383, 0x3340U;
	prmt.b32 	%r1386, %r1385, %r1382, 0x5410U;
	st.local.v2.b32 	[%rd4+104], {%r1386, %r1379};
	xor.b16  	%rs940, %rs1146, 106;
	xor.b16  	%rs941, %rs1145, 106;
	xor.b16  	%rs942, %rs1144, 106;
	xor.b16  	%rs943, %rs1143, 106;
	xor.b16  	%rs944, %rs1142, 106;
	xor.b16  	%rs945, %rs1141, 106;
	xor.b16  	%rs946, %rs1140, 106;
	xor.b16  	%rs947, %rs1139, 106;
	cvt.u32.u16 	%r1387, %rs947;
	cvt.u32.u16 	%r1388, %rs946;
	prmt.b32 	%r1389, %r1388, %r1387, 0x3340U;
	cvt.u32.u16 	%r1390, %rs945;
	cvt.u32.u16 	%r1391, %rs944;
	prmt.b32 	%r1392, %r1391, %r1390, 0x3340U;
	prmt.b32 	%r1393, %r1392, %r1389, 0x5410U;
	cvt.u32.u16 	%r1394, %rs943;
	cvt.u32.u16 	%r1395, %rs942;
	prmt.b32 	%r1396, %r1395, %r1394, 0x3340U;
	cvt.u32.u16 	%r1397, %rs941;
	cvt.u32.u16 	%r1398, %rs940;
	prmt.b32 	%r1399, %r1398, %r1397, 0x3340U;
	prmt.b32 	%r1400, %r1399, %r1396, 0x5410U;
	st.local.v2.b32 	[%rd4+112], {%r1400, %r1393};
	xor.b16  	%rs948, %rs1138, 106;
	xor.b16  	%rs949, %rs1137, 106;
	xor.b16  	%rs950, %rs1136, 106;
	xor.b16  	%rs951, %rs1135, 106;
	xor.b16  	%rs952, %rs1134, 106;
	xor.b16  	%rs953, %rs1133, 106;
	xor.b16  	%rs954, %rs1132, 106;
	xor.b16  	%rs955, %rs1131, 106;
	cvt.u32.u16 	%r1401, %rs955;
	cvt.u32.u16 	%r1402, %rs954;
	prmt.b32 	%r1403, %r1402, %r1401, 0x3340U;
	cvt.u32.u16 	%r1404, %rs953;
	cvt.u32.u16 	%r1405, %rs952;
	prmt.b32 	%r1406, %r1405, %r1404, 0x3340U;
	prmt.b32 	%r1407, %r1406, %r1403, 0x5410U;
	cvt.u32.u16 	%r1408, %rs951;
	cvt.u32.u16 	%r1409, %rs950;
	prmt.b32 	%r1410, %r1409, %r1408, 0x3340U;
	cvt.u32.u16 	%r1411, %rs949;
	cvt.u32.u16 	%r1412, %rs948;
	prmt.b32 	%r1413, %r1412, %r1411, 0x3340U;
	prmt.b32 	%r1414, %r1413, %r1410, 0x5410U;
	st.local.v2.b32 	[%rd4+120], {%r1414, %r1407};
	mov.b64 	%rd1785, 7640891576956012808;
	st.local.u64 	[%rd4+264], %rd1785;
	mov.b64 	%rd1786, -4942790177534073029;
	st.local.u64 	[%rd4+272], %rd1786;
	mov.b64 	%rd1787, 4354685564936845355;
	st.local.u64 	[%rd4+280], %rd1787;
	mov.b64 	%rd1788, -6534734903238641935;
	st.local.u64 	[%rd4+288], %rd1788;
	mov.b64 	%rd1789, 5840696475078001361;
	st.local.u64 	[%rd4+296], %rd1789;
	mov.b64 	%rd1790, -7276294671716946913;
	st.local.u64 	[%rd4+304], %rd1790;
	mov.b64 	%rd1791, 2270897969802886507;
	st.local.u64 	[%rd4+312], %rd1791;
	mov.b64 	%rd1792, 6620516959819538809;
	st.local.u64 	[%rd4+320], %rd1792;
	mov.b64 	%rd1793, 128;
	st.local.u64 	[%rd4+256], %rd1793;
	cvt.u64.u16 	%rd1794, %rs1258;
	shl.b64 	%rd1795, %rd1794, 56;
	xor.b64  	%rd1796, %rd1795, 3891110078048108544;
	cvt.u64.u16 	%rd1797, %rs1257;
	shl.b64 	%rd1798, %rd1797, 48;
	and.b64  	%rd1799, %rd1798, 71776119061217280;
	xor.b64  	%rd1800, %rd1799, 15199648742375424;
	or.b64  	%rd1801, %rd1800, %rd1796;
	cvt.u64.u16 	%rd1802, %rs1256;
	shl.b64 	%rd1803, %rd1802, 40;
	and.b64  	%rd1804, %rd1803, 280375465082880;
	xor.b64  	%rd1805, %rd1804, 59373627899904;
	or.b64  	%rd1806, %rd1801, %rd1805;
	cvt.u64.u16 	%rd1807, %rs1255;
	shl.b64 	%rd1808, %rd1807, 32;
	and.b64  	%rd1809, %rd1808, 1095216660480;
	xor.b64  	%rd1810, %rd1809, 231928233984;
	or.b64  	%rd1811, %rd1806, %rd1810;
	cvt.u32.u16 	%r1415, %rs1254;
	and.b32  	%r1416, %r1415, 255;
	mul.wide.u32 	%rd1812, %r1416, 16777216;
	xor.b64  	%rd1813, %rd1812, 905969664;
	or.b64  	%rd1814, %rd1811, %rd1813;
	cvt.u32.u16 	%r1417, %rs1253;
	and.b32  	%r1418, %r1417, 255;
	mul.wide.u32 	%rd1815, %r1418, 65536;
	xor.b64  	%rd1816, %rd1815, 3538944;
	or.b64  	%rd1817, %rd1814, %rd1816;
	cvt.u32.u16 	%r1419, %rs1252;
	and.b32  	%r1420, %r1419, 255;
	mul.wide.u32 	%rd1818, %r1420, 256;
	xor.b64  	%rd1819, %rd1818, 13824;
	or.b64  	%rd1820, %rd1817, %rd1819;
	cvt.u64.u16 	%rd1821, %rs835;
	and.b64  	%rd1822, %rd1821, 255;
	or.b64  	%rd4390, %rd1820, %rd1822;
	cvt.u64.u16 	%rd1823, %rs1250;
	shl.b64 	%rd1824, %rd1823, 56;
	xor.b64  	%rd1825, %rd1824, 3891110078048108544;
	cvt.u64.u16 	%rd1826, %rs1249;
	shl.b64 	%rd1827, %rd1826, 48;
	and.b64  	%rd1828, %rd1827, 71776119061217280;
	xor.b64  	%rd1829, %rd1828, 15199648742375424;
	or.b64  	%rd1830, %rd1829, %rd1825;
	cvt.u64.u16 	%rd1831, %rs1248;
	shl.b64 	%rd1832, %rd1831, 40;
	and.b64  	%rd1833, %rd1832, 280375465082880;
	xor.b64  	%rd1834, %rd1833, 59373627899904;
	or.b64  	%rd1835, %rd1830, %rd1834;
	cvt.u64.u16 	%rd1836, %rs1247;
	shl.b64 	%rd1837, %rd1836, 32;
	and.b64  	%rd1838, %rd1837, 1095216660480;
	xor.b64  	%rd1839, %rd1838, 231928233984;
	or.b64  	%rd1840, %rd1835, %rd1839;
	cvt.u32.u16 	%r1421, %rs1246;
	and.b32  	%r1422, %r1421, 255;
	mul.wide.u32 	%rd1841, %r1422, 16777216;
	xor.b64  	%rd1842, %rd1841, 905969664;
	or.b64  	%rd1843, %rd1840, %rd1842;
	cvt.u32.u16 	%r1423, %rs1245;
	and.b32  	%r1424, %r1423, 255;
	mul.wide.u32 	%rd1844, %r1424, 65536;
	xor.b64  	%rd1845, %rd1844, 3538944;
	or.b64  	%rd1846, %rd1843, %rd1845;
	cvt.u32.u16 	%r1425, %rs1244;
	and.b32  	%r1426, %r1425, 255;
	mul.wide.u32 	%rd1847, %r1426, 256;
	xor.b64  	%rd1848, %rd1847, 13824;
	or.b64  	%rd1849, %rd1846, %rd1848;
	cvt.u64.u16 	%rd1850, %rs843;
	and.b64  	%rd1851, %rd1850, 255;
	or.b64  	%rd1852, %rd1849, %rd1851;
	st.local.v2.u64 	[%rd3], {%rd4390, %rd1852};
	cvt.u64.u16 	%rd1853, %rs1242;
	shl.b64 	%rd1854, %rd1853, 56;
	xor.b64  	%rd1855, %rd1854, 3891110078048108544;
	cvt.u64.u16 	%rd1856, %rs1241;
	shl.b64 	%rd1857, %rd1856, 48;
	and.b64  	%rd1858, %rd1857, 71776119061217280;
	xor.b64  	%rd1859, %rd1858, 15199648742375424;
	or.b64  	%rd1860, %rd1859, %rd1855;
	cvt.u64.u16 	%rd1861, %rs1240;
	shl.b64 	%rd1862, %rd1861, 40;
	and.b64  	%rd1863, %rd1862, 280375465082880;
	xor.b64  	%rd1864, %rd1863, 59373627899904;
	or.b64  	%rd1865, %rd1860, %rd1864;
	cvt.u64.u16 	%rd1866, %rs1239;
	shl.b64 	%rd1867, %rd1866, 32;
	and.b64  	%rd1868, %rd1867, 1095216660480;
	xor.b64  	%rd1869, %rd1868, 231928233984;
	or.b64  	%rd1870, %rd1865, %rd1869;
	cvt.u32.u16 	%r1427, %rs1238;
	and.b32  	%r1428, %r1427, 255;
	mul.wide.u32 	%rd1871, %r1428, 16777216;
	xor.b64  	%rd1872, %rd1871, 905969664;
	or.b64  	%rd1873, %rd1870, %rd1872;
	cvt.u32.u16 	%r1429, %rs1237;
	and.b32  	%r1430, %r1429, 255;
	mul.wide.u32 	%rd1874, %r1430, 65536;
	xor.b64  	%rd1875, %rd1874, 3538944;
	or.b64  	%rd1876, %rd1873, %rd1875;
	cvt.u32.u16 	%r1431, %rs1236;
	and.b32  	%r1432, %r1431, 255;
	mul.wide.u32 	%rd1877, %r1432, 256;
	xor.b64  	%rd1878, %rd1877, 13824;
	or.b64  	%rd1879, %rd1876, %rd1878;
	cvt.u64.u16 	%rd1880, %rs851;
	and.b64  	%rd1881, %rd1880, 255;
	or.b64  	%rd1882, %rd1879, %rd1881;
	cvt.u64.u16 	%rd1883, %rs1234;
	shl.b64 	%rd1884, %rd1883, 56;
	xor.b64  	%rd1885, %rd1884, 3891110078048108544;
	cvt.u64.u16 	%rd1886, %rs1233;
	shl.b64 	%rd1887, %rd1886, 48;
	and.b64  	%rd1888, %rd1887, 71776119061217280;
	xor.b64  	%rd1889, %rd1888, 15199648742375424;
	or.b64  	%rd1890, %rd1889, %rd1885;
	cvt.u64.u16 	%rd1891, %rs1232;
	shl.b64 	%rd1892, %rd1891, 40;
	and.b64  	%rd1893, %rd1892, 280375465082880;
	xor.b64  	%rd1894, %rd1893, 59373627899904;
	or.b64  	%rd1895, %rd1890, %rd1894;
	cvt.u64.u16 	%rd1896, %rs1231;
	shl.b64 	%rd1897, %rd1896, 32;
	and.b64  	%rd1898, %rd1897, 1095216660480;
	xor.b64  	%rd1899, %rd1898, 231928233984;
	or.b64  	%rd1900, %rd1895, %rd1899;
	cvt.u32.u16 	%r1433, %rs1230;
	and.b32  	%r1434, %r1433, 255;
	mul.wide.u32 	%rd1901, %r1434, 16777216;
	xor.b64  	%rd1902, %rd1901, 905969664;
	or.b64  	%rd1903, %rd1900, %rd1902;
	cvt.u32.u16 	%r1435, %rs1229;
	and.b32  	%r1436, %r1435, 255;
	mul.wide.u32 	%rd1904, %r1436, 65536;
	xor.b64  	%rd1905, %rd1904, 3538944;
	or.b64  	%rd1906, %rd1903, %rd1905;
	cvt.u32.u16 	%r1437, %rs1228;
	and.b32  	%r1438, %r1437, 255;
	mul.wide.u32 	%rd1907, %r1438, 256;
	xor.b64  	%rd1908, %rd1907, 13824;
	or.b64  	%rd1909, %rd1906, %rd1908;
	cvt.u64.u16 	%rd1910, %rs859;
	and.b64  	%rd1911, %rd1910, 255;
	or.b64  	%rd1912, %rd1909, %rd1911;
	st.local.v2.u64 	[%rd3+16], {%rd1882, %rd1912};
	cvt.u64.u16 	%rd1913, %rs1226;
	shl.b64 	%rd1914, %rd1913, 56;
	xor.b64  	%rd1915, %rd1914, 3891110078048108544;
	cvt.u64.u16 	%rd1916, %rs1225;
	shl.b64 	%rd1917, %rd1916, 48;
	and.b64  	%rd1918, %rd1917, 71776119061217280;
	xor.b64  	%rd1919, %rd1918, 15199648742375424;
	or.b64  	%rd1920, %rd1919, %rd1915;
	cvt.u64.u16 	%rd1921, %rs1224;
	shl.b64 	%rd1922, %rd1921, 40;
	and.b64  	%rd1923, %rd1922, 280375465082880;
	xor.b64  	%rd1924, %rd1923, 59373627899904;
	or.b64  	%rd1925, %rd1920, %rd1924;
	cvt.u64.u16 	%rd1926, %rs1223;
	shl.b64 	%rd1927, %rd1926, 32;
	and.b64  	%rd1928, %rd1927, 1095216660480;
	xor.b64  	%rd1929, %rd1928, 231928233984;
	or.b64  	%rd1930, %rd1925, %rd1929;
	cvt.u32.u16 	%r1439, %rs1222;
	and.b32  	%r1440, %r1439, 255;
	mul.wide.u32 	%rd1931, %r1440, 16777216;
	xor.b64  	%rd1932, %rd1931, 905969664;
	or.b64  	%rd1933, %rd1930, %rd1932;
	cvt.u32.u16 	%r1441, %rs1221;
	and.b32  	%r1442, %r1441, 255;
	mul.wide.u32 	%rd1934, %r1442, 65536;
	xor.b64  	%rd1935, %rd1934, 3538944;
	or.b64  	%rd1936, %rd1933, %rd1935;
	cvt.u32.u16 	%r1443, %rs1220;
	and.b32  	%r1444, %r1443, 255;
	mul.wide.u32 	%rd1937, %r1444, 256;
	xor.b64  	%rd1938, %rd1937, 13824;
	or.b64  	%rd1939, %rd1936, %rd1938;
	cvt.u64.u16 	%rd1940, %rs867;
	and.b64  	%rd1941, %rd1940, 255;
	or.b64  	%rd1942, %rd1939, %rd1941;
	cvt.u64.u16 	%rd1943, %rs1218;
	shl.b64 	%rd1944, %rd1943, 56;
	xor.b64  	%rd1945, %rd1944, 3891110078048108544;
	cvt.u64.u16 	%rd1946, %rs1217;
	shl.b64 	%rd1947, %rd1946, 48;
	and.b64  	%rd1948, %rd1947, 71776119061217280;
	xor.b64  	%rd1949, %rd1948, 15199648742375424;
	or.b64  	%rd1950, %rd1949, %rd1945;
	cvt.u64.u16 	%rd1951, %rs1216;
	shl.b64 	%rd1952, %rd1951, 40;
	and.b64  	%rd1953, %rd1952, 280375465082880;
	xor.b64  	%rd1954, %rd1953, 59373627899904;
	or.b64  	%rd1955, %rd1950, %rd1954;
	cvt.u64.u16 	%rd1956, %rs1215;
	shl.b64 	%rd1957, %rd1956, 32;
	and.b64  	%rd1958, %rd1957, 1095216660480;
	xor.b64  	%rd1959, %rd1958, 231928233984;
	or.b64  	%rd1960, %rd1955, %rd1959;
	cvt.u32.u16 	%r1445, %rs1214;
	and.b32  	%r1446, %r1445, 255;
	mul.wide.u32 	%rd1961, %r1446, 16777216;
	xor.b64  	%rd1962, %rd1961, 905969664;
	or.b64  	%rd1963, %rd1960, %rd1962;
	cvt.u32.u16 	%r1447, %rs1213;
	and.b32  	%r1448, %r1447, 255;
	mul.wide.u32 	%rd1964, %r1448, 65536;
	xor.b64  	%rd1965, %rd1964, 3538944;
	or.b64  	%rd1966, %rd1963, %rd1965;
	cvt.u32.u16 	%r1449, %rs1212;
	and.b32  	%r1450, %r1449, 255;
	mul.wide.u32 	%rd1967, %r1450, 256;
	xor.b64  	%rd1968, %rd1967, 13824;
	or.b64  	%rd1969, %rd1966, %rd1968;
	cvt.u64.u16 	%rd1970, %rs875;
	and.b64  	%rd1971, %rd1970, 255;
	or.b64  	%rd1972, %rd1969, %rd1971;
	st.local.v2.u64 	[%rd3+32], {%rd1942, %rd1972};
	cvt.u64.u16 	%rd1973, %rs1210;
	shl.b64 	%rd1974, %rd1973, 56;
	xor.b64  	%rd1975, %rd1974, 3891110078048108544;
	cvt.u64.u16 	%rd1976, %rs1209;
	shl.b64 	%rd1977, %rd1976, 48;
	and.b64  	%rd1978, %rd1977, 71776119061217280;
	xor.b64  	%rd1979, %rd1978, 15199648742375424;
	or.b64  	%rd1980, %rd1979, %rd1975;
	cvt.u64.u16 	%rd1981, %rs1208;
	shl.b64 	%rd1982, %rd1981, 40;
	and.b64  	%rd1983, %rd1982, 280375465082880;
	xor.b64  	%rd1984, %rd1983, 59373627899904;
	or.b64  	%rd1985, %rd1980, %rd1984;
	cvt.u64.u16 	%rd1986, %rs1207;
	shl.b64 	%rd1987, %rd1986, 32;
	and.b64  	%rd1988, %rd1987, 1095216660480;
	xor.b64  	%rd1989, %rd1988, 231928233984;
	or.b64  	%rd1990, %rd1985, %rd1989;
	cvt.u32.u16 	%r1451, %rs1206;
	and.b32  	%r1452, %r1451, 255;
	mul.wide.u32 	%rd1991, %r1452, 16777216;
	xor.b64  	%rd1992, %rd1991, 905969664;
	or.b64  	%rd1993, %rd1990, %rd1992;
	cvt.u32.u16 	%r1453, %rs1205;
	and.b32  	%r1454, %r1453, 255;
	mul.wide.u32 	%rd1994, %r1454, 65536;
	xor.b64  	%rd1995, %rd1994, 3538944;
	or.b64  	%rd1996, %rd1993, %rd1995;
	cvt.u32.u16 	%r1455, %rs1204;
	and.b32  	%r1456, %r1455, 255;
	mul.wide.u32 	%rd1997, %r1456, 256;
	xor.b64  	%rd1998, %rd1997, 13824;
	or.b64  	%rd1999, %rd1996, %rd1998;
	cvt.u64.u16 	%rd2000, %rs883;
	and.b64  	%rd2001, %rd2000, 255;
	or.b64  	%rd2002, %rd1999, %rd2001;
	cvt.u64.u16 	%rd2003, %rs1202;
	shl.b64 	%rd2004, %rd2003, 56;
	xor.b64  	%rd2005, %rd2004, 3891110078048108544;
	cvt.u64.u16 	%rd2006, %rs1201;
	shl.b64 	%rd2007, %rd2006, 48;
	and.b64  	%rd2008, %rd2007, 71776119061217280;
	xor.b64  	%rd2009, %rd2008, 15199648742375424;
	or.b64  	%rd2010, %rd2009, %rd2005;
	cvt.u64.u16 	%rd2011, %rs1200;
	shl.b64 	%rd2012, %rd2011, 40;
	and.b64  	%rd2013, %rd2012, 280375465082880;
	xor.b64  	%rd2014, %rd2013, 59373627899904;
	or.b64  	%rd2015, %rd2010, %rd2014;
	cvt.u64.u16 	%rd2016, %rs1199;
	shl.b64 	%rd2017, %rd2016, 32;
	and.b64  	%rd2018, %rd2017, 1095216660480;
	xor.b64  	%rd2019, %rd2018, 231928233984;
	or.b64  	%rd2020, %rd2015, %rd2019;
	cvt.u32.u16 	%r1457, %rs1198;
	and.b32  	%r1458, %r1457, 255;
	mul.wide.u32 	%rd2021, %r1458, 16777216;
	xor.b64  	%rd2022, %rd2021, 905969664;
	or.b64  	%rd2023, %rd2020, %rd2022;
	cvt.u32.u16 	%r1459, %rs1197;
	and.b32  	%r1460, %r1459, 255;
	mul.wide.u32 	%rd2024, %r1460, 65536;
	xor.b64  	%rd2025, %rd2024, 3538944;
	or.b64  	%rd2026, %rd2023, %rd2025;
	cvt.u32.u16 	%r1461, %rs1196;
	and.b32  	%r1462, %r1461, 255;
	mul.wide.u32 	%rd2027, %r1462, 256;
	xor.b64  	%rd2028, %rd2027, 13824;
	or.b64  	%rd2029, %rd2026, %rd2028;
	cvt.u64.u16 	%rd2030, %rs891;
	and.b64  	%rd2031, %rd2030, 255;
	or.b64  	%rd2032, %rd2029, %rd2031;
	st.local.v2.u64 	[%rd3+48], {%rd2002, %rd2032};
	cvt.u64.u16 	%rd2033, %rs1194;
	shl.b64 	%rd2034, %rd2033, 56;
	xor.b64  	%rd2035, %rd2034, 7638104968020361216;
	cvt.u64.u16 	%rd2036, %rs1193;
	shl.b64 	%rd2037, %rd2036, 48;
	and.b64  	%rd2038, %rd2037, 71776119061217280;
	xor.b64  	%rd2039, %rd2038, 29836347531329536;
	or.b64  	%rd2040, %rd2039, %rd2035;
	cvt.u64.u16 	%rd2041, %rs1192;
	shl.b64 	%rd2042, %rd2041, 40;
	and.b64  	%rd2043, %rd2042, 280375465082880;
	xor.b64  	%rd2044, %rd2043, 116548232544256;
	or.b64  	%rd2045, %rd2040, %rd2044;
	cvt.u64.u16 	%rd2046, %rs1191;
	shl.b64 	%rd2047, %rd2046, 32;
	and.b64  	%rd2048, %rd2047, 1095216660480;
	xor.b64  	%rd2049, %rd2048, 455266533376;
	or.b64  	%rd2050, %rd2045, %rd2049;
	cvt.u32.u16 	%r1463, %rs1190;
	and.b32  	%r1464, %r1463, 255;
	mul.wide.u32 	%rd2051, %r1464, 16777216;
	xor.b64  	%rd2052, %rd2051, 1778384896;
	or.b64  	%rd2053, %rd2050, %rd2052;
	cvt.u32.u16 	%r1465, %rs1189;
	and.b32  	%r1466, %r1465, 255;
	mul.wide.u32 	%rd2054, %r1466, 65536;
	xor.b64  	%rd2055, %rd2054, 6946816;
	or.b64  	%rd2056, %rd2053, %rd2055;
	cvt.u32.u16 	%r1467, %rs1188;
	and.b32  	%r1468, %r1467, 255;
	mul.wide.u32 	%rd2057, %r1468, 256;
	xor.b64  	%rd2058, %rd2057, 27136;
	or.b64  	%rd2059, %rd2056, %rd2058;
	cvt.u64.u16 	%rd2060, %rs899;
	and.b64  	%rd2061, %rd2060, 255;
	or.b64  	%rd2062, %rd2059, %rd2061;
	cvt.u64.u16 	%rd2063, %rs1186;
	shl.b64 	%rd2064, %rd2063, 56;
	xor.b64  	%rd2065, %rd2064, 7638104968020361216;
	cvt.u64.u16 	%rd2066, %rs1185;
	shl.b64 	%rd2067, %rd2066, 48;
	and.b64  	%rd2068, %rd2067, 71776119061217280;
	xor.b64  	%rd2069, %rd2068, 29836347531329536;
	or.b64  	%rd2070, %rd2069, %rd2065;
	cvt.u64.u16 	%rd2071, %rs1184;
	shl.b64 	%rd2072, %rd2071, 40;
	and.b64  	%rd2073, %rd2072, 280375465082880;
	xor.b64  	%rd2074, %rd2073, 116548232544256;
	or.b64  	%rd2075, %rd2070, %rd2074;
	cvt.u64.u16 	%rd2076, %rs1183;
	shl.b64 	%rd2077, %rd2076, 32;
	and.b64  	%rd2078, %rd2077, 1095216660480;
	xor.b64  	%rd2079, %rd2078, 455266533376;
	or.b64  	%rd2080, %rd2075, %rd2079;
	cvt.u32.u16 	%r1469, %rs1182;
	and.b32  	%r1470, %r1469, 255;
	mul.wide.u32 	%rd2081, %r1470, 16777216;
	xor.b64  	%rd2082, %rd2081, 1778384896;
	or.b64  	%rd2083, %rd2080, %rd2082;
	cvt.u32.u16 	%r1471, %rs1181;
	and.b32  	%r1472, %r1471, 255;
	mul.wide.u32 	%rd2084, %r1472, 65536;
	xor.b64  	%rd2085, %rd2084, 6946816;
	or.b64  	%rd2086, %rd2083, %rd2085;
	cvt.u32.u16 	%r1473, %rs1180;
	and.b32  	%r1474, %r1473, 255;
	mul.wide.u32 	%rd2087, %r1474, 256;
	xor.b64  	%rd2088, %rd2087, 27136;
	or.b64  	%rd2089, %rd2086, %rd2088;
	cvt.u64.u16 	%rd2090, %rs907;
	and.b64  	%rd2091, %rd2090, 255;
	or.b64  	%rd2092, %rd2089, %rd2091;
	st.local.v2.u64 	[%rd3+64], {%rd2062, %rd2092};
	cvt.u64.u16 	%rd2093, %rs1178;
	shl.b64 	%rd2094, %rd2093, 56;
	xor.b64  	%rd2095, %rd2094, 7638104968020361216;
	cvt.u64.u16 	%rd2096, %rs1177;
	shl.b64 	%rd2097, %rd2096, 48;
	and.b64  	%rd2098, %rd2097, 71776119061217280;
	xor.b64  	%rd2099, %rd2098, 29836347531329536;
	or.b64  	%rd2100, %rd2099, %rd2095;
	cvt.u64.u16 	%rd2101, %rs1176;
	shl.b64 	%rd2102, %rd2101, 40;
	and.b64  	%rd2103, %rd2102, 280375465082880;
	xor.b64  	%rd2104, %rd2103, 116548232544256;
	or.b64  	%rd2105, %rd2100, %rd2104;
	cvt.u64.u16 	%rd2106, %rs1175;
	shl.b64 	%rd2107, %rd2106, 32;
	and.b64  	%rd2108, %rd2107, 1095216660480;
	xor.b64  	%rd2109, %rd2108, 455266533376;
	or.b64  	%rd2110, %rd2105, %rd2109;
	cvt.u32.u16 	%r1475, %rs1174;
	and.b32  	%r1476, %r1475, 255;
	mul.wide.u32 	%rd2111, %r1476, 16777216;
	xor.b64  	%rd2112, %rd2111, 1778384896;
	or.b64  	%rd2113, %rd2110, %rd2112;
	cvt.u32.u16 	%r1477, %rs1173;
	and.b32  	%r1478, %r1477, 255;
	mul.wide.u32 	%rd2114, %r1478, 65536;
	xor.b64  	%rd2115, %rd2114, 6946816;
	or.b64  	%rd2116, %rd2113, %rd2115;
	cvt.u32.u16 	%r1479, %rs1172;
	and.b32  	%r1480, %r1479, 255;
	mul.wide.u32 	%rd2117, %r1480, 256;
	xor.b64  	%rd2118, %rd2117, 27136;
	or.b64  	%rd2119, %rd2116, %rd2118;
	cvt.u64.u16 	%rd2120, %rs915;
	and.b64  	%rd2121, %rd2120, 255;
	or.b64  	%rd2122, %rd2119, %rd2121;
	cvt.u64.u16 	%rd2123, %rs1170;
	shl.b64 	%rd2124, %rd2123, 56;
	xor.b64  	%rd2125, %rd2124, 7638104968020361216;
	cvt.u64.u16 	%rd2126, %rs1169;
	shl.b64 	%rd2127, %rd2126, 48;
	and.b64  	%rd2128, %rd2127, 71776119061217280;
	xor.b64  	%rd2129, %rd2128, 29836347531329536;
	or.b64  	%rd2130, %rd2129, %rd2125;
	cvt.u64.u16 	%rd2131, %rs1168;
	shl.b64 	%rd2132, %rd2131, 40;
	and.b64  	%rd2133, %rd2132, 280375465082880;
	xor.b64  	%rd2134, %rd2133, 116548232544256;
	or.b64  	%rd2135, %rd2130, %rd2134;
	cvt.u64.u16 	%rd2136, %rs1167;
	shl.b64 	%rd2137, %rd2136, 32;
	and.b64  	%rd2138, %rd2137, 1095216660480;
	xor.b64  	%rd2139, %rd2138, 455266533376;
	or.b64  	%rd2140, %rd2135, %rd2139;
	cvt.u32.u16 	%r1481, %rs1166;
	and.b32  	%r1482, %r1481, 255;
	mul.wide.u32 	%rd2141, %r1482, 16777216;
	xor.b64  	%rd2142, %rd2141, 1778384896;
	or.b64  	%rd2143, %rd2140, %rd2142;
	cvt.u32.u16 	%r1483, %rs1165;
	and.b32  	%r1484, %r1483, 255;
	mul.wide.u32 	%rd2144, %r1484, 65536;
	xor.b64  	%rd2145, %rd2144, 6946816;
	or.b64  	%rd2146, %rd2143, %rd2145;
	cvt.u32.u16 	%r1485, %rs1164;
	and.b32  	%r1486, %r1485, 255;
	mul.wide.u32 	%rd2147, %r1486, 256;
	xor.b64  	%rd2148, %rd2147, 27136;
	or.b64  	%rd2149, %rd2146, %rd2148;
	cvt.u64.u16 	%rd2150, %rs923;
	and.b64  	%rd2151, %rd2150, 255;
	or.b64  	%rd2152, %rd2149, %rd2151;
	st.local.v2.u64 	[%rd3+80], {%rd2122, %rd2152};
	cvt.u64.u16 	%rd2153, %rs1162;
	shl.b64 	%rd2154, %rd2153, 56;
	xor.b64  	%rd2155, %rd2154, 7638104968020361216;
	cvt.u64.u16 	%rd2156, %rs1161;
	shl.b64 	%rd2157, %rd2156, 48;
	and.b64  	%rd2158, %rd2157, 71776119061217280;
	xor.b64  	%rd2159, %rd2158, 29836347531329536;
	or.b64  	%rd2160, %rd2159, %rd2155;
	cvt.u64.u16 	%rd2161, %rs1160;
	shl.b64 	%rd2162, %rd2161, 40;
	and.b64  	%rd2163, %rd2162, 280375465082880;
	xor.b64  	%rd2164, %rd2163, 116548232544256;
	or.b64  	%rd2165, %rd2160, %rd2164;
	cvt.u64.u16 	%rd2166, %rs1159;
	shl.b64 	%rd2167, %rd2166, 32;
	and.b64  	%rd2168, %rd2167, 1095216660480;
	xor.b64  	%rd2169, %rd2168, 455266533376;
	or.b64  	%rd2170, %rd2165, %rd2169;
	cvt.u32.u16 	%r1487, %rs1158;
	and.b32  	%r1488, %r1487, 255;
	mul.wide.u32 	%rd2171, %r1488, 16777216;
	xor.b64  	%rd2172, %rd2171, 1778384896;
	or.b64  	%rd2173, %rd2170, %rd2172;
	cvt.u32.u16 	%r1489, %rs1157;
	and.b32  	%r1490, %r1489, 255;
	mul.wide.u32 	%rd2174, %r1490, 65536;
	xor.b64  	%rd2175, %rd2174, 6946816;
	or.b64  	%rd2176, %rd2173, %rd2175;
	cvt.u32.u16 	%r1491, %rs1156;
	and.b32  	%r1492, %r1491, 255;
	mul.wide.u32 	%rd2177, %r1492, 256;
	xor.b64  	%rd2178, %rd2177, 27136;
	or.b64  	%rd2179, %rd2176, %rd2178;
	cvt.u64.u16 	%rd2180, %rs931;
	and.b64  	%rd2181, %rd2180, 255;
	or.b64  	%rd2182, %rd2179, %rd2181;
	cvt.u64.u16 	%rd2183, %rs1154;
	shl.b64 	%rd2184, %rd2183, 56;
	xor.b64  	%rd2185, %rd2184, 7638104968020361216;
	cvt.u64.u16 	%rd2186, %rs1153;
	shl.b64 	%rd2187, %rd2186, 48;
	and.b64  	%rd2188, %rd2187, 71776119061217280;
	xor.b64  	%rd2189, %rd2188, 29836347531329536;
	or.b64  	%rd2190, %rd2189, %rd2185;
	cvt.u64.u16 	%rd2191, %rs1152;
	shl.b64 	%rd2192, %rd2191, 40;
	and.b64  	%rd2193, %rd2192, 280375465082880;
	xor.b64  	%rd2194, %rd2193, 116548232544256;
	or.b64  	%rd2195, %rd2190, %rd2194;
	cvt.u64.u16 	%rd2196, %rs1151;
	shl.b64 	%rd2197, %rd2196, 32;
	and.b64  	%rd2198, %rd2197, 1095216660480;
	xor.b64  	%rd2199, %rd2198, 455266533376;
	or.b64  	%rd2200, %rd2195, %rd2199;
	cvt.u32.u16 	%r1493, %rs1150;
	and.b32  	%r1494, %r1493, 255;
	mul.wide.u32 	%rd2201, %r1494, 16777216;
	xor.b64  	%rd2202, %rd2201, 1778384896;
	or.b64  	%rd2203, %rd2200, %rd2202;
	cvt.u32.u16 	%r1495, %rs1149;
	and.b32  	%r1496, %r1495, 255;
	mul.wide.u32 	%rd2204, %r1496, 65536;
	xor.b64  	%rd2205, %rd2204, 6946816;
	or.b64  	%rd2206, %rd2203, %rd2205;
	cvt.u32.u16 	%r1497, %rs1148;
	and.b32  	%r1498, %r1497, 255;
	mul.wide.u32 	%rd2207, %r1498, 256;
	xor.b64  	%rd2208, %rd2207, 27136;
	or.b64  	%rd2209, %rd2206, %rd2208;
	cvt.u64.u16 	%rd2210, %rs939;
	and.b64  	%rd2211, %rd2210, 255;
	or.b64  	%rd2212, %rd2209, %rd2211;
	st.local.v2.u64 	[%rd3+96], {%rd2182, %rd2212};
	cvt.u64.u16 	%rd2213, %rs1146;
	shl.b64 	%rd2214, %rd2213, 56;
	xor.b64  	%rd2215, %rd2214, 7638104968020361216;
	cvt.u64.u16 	%rd2216, %rs1145;
	shl.b64 	%rd2217, %rd2216, 48;
	and.b64  	%rd2218, %rd2217, 71776119061217280;
	xor.b64  	%rd2219, %rd2218, 29836347531329536;
	or.b64  	%rd2220, %rd2219, %rd2215;
	cvt.u64.u16 	%rd2221, %rs1144;
	shl.b64 	%rd2222, %rd2221, 40;
	and.b64  	%rd2223, %rd2222, 280375465082880;
	xor.b64  	%rd2224, %rd2223, 116548232544256;
	or.b64  	%rd2225, %rd2220, %rd2224;
	cvt.u64.u16 	%rd2226, %rs1143;
	shl.b64 	%rd2227, %rd2226, 32;
	and.b64  	%rd2228, %rd2227, 1095216660480;
	xor.b64  	%rd2229, %rd2228, 455266533376;
	or.b64  	%rd2230, %rd2225, %rd2229;
	cvt.u32.u16 	%r1499, %rs1142;
	and.b32  	%r1500, %r1499, 255;
	mul.wide.u32 	%rd2231, %r1500, 16777216;
	xor.b64  	%rd2232, %rd2231, 1778384896;
	or.b64  	%rd2233, %rd2230, %rd2232;
	cvt.u32.u16 	%r1501, %rs1141;
	and.b32  	%r1502, %r1501, 255;
	mul.wide.u32 	%rd2234, %r1502, 65536;
	xor.b64  	%rd2235, %rd2234, 6946816;
	or.b64  	%rd2236, %rd2233, %rd2235;
	cvt.u32.u16 	%r1503, %rs1140;
	and.b32  	%r1504, %r1503, 255;
	mul.wide.u32 	%rd2237, %r1504, 256;
	xor.b64  	%rd2238, %rd2237, 27136;
	or.b64  	%rd2239, %rd2236, %rd2238;
	cvt.u64.u16 	%rd2240, %rs947;
	and.b64  	%rd2241, %rd2240, 255;
	or.b64  	%rd4391, %rd2239, %rd2241;
	cvt.u64.u16 	%rd2242, %rs1138;
	shl.b64 	%rd2243, %rd2242, 56;
	xor.b64  	%rd2244, %rd2243, 7638104968020361216;
	cvt.u64.u16 	%rd2245, %rs1137;
	shl.b64 	%rd2246, %rd2245, 48;
	and.b64  	%rd2247, %rd2246, 71776119061217280;
	xor.b64  	%rd2248, %rd2247, 29836347531329536;
	or.b64  	%rd2249, %rd2248, %rd2244;
	cvt.u64.u16 	%rd2250, %rs1136;
	shl.b64 	%rd2251, %rd2250, 40;
	and.b64  	%rd2252, %rd2251, 280375465082880;
	xor.b64  	%rd2253, %rd2252, 116548232544256;
	or.b64  	%rd2254, %rd2249, %rd2253;
	cvt.u64.u16 	%rd2255, %rs1135;
	shl.b64 	%rd2256, %rd2255, 32;
	and.b64  	%rd2257, %rd2256, 1095216660480;
	xor.b64  	%rd2258, %rd2257, 455266533376;
	or.b64  	%rd2259, %rd2254, %rd2258;
	cvt.u32.u16 	%r1505, %rs1134;
	and.b32  	%r1506, %r1505, 255;
	mul.wide.u32 	%rd2260, %r1506, 16777216;
	xor.b64  	%rd2261, %rd2260, 1778384896;
	or.b64  	%rd2262, %rd2259, %rd2261;
	cvt.u32.u16 	%r1507, %rs1133;
	and.b32  	%r1508, %r1507, 255;
	mul.wide.u32 	%rd2263, %r1508, 65536;
	xor.b64  	%rd2264, %rd2263, 6946816;
	or.b64  	%rd2265, %rd2262, %rd2264;
	cvt.u32.u16 	%r1509, %rs1132;
	and.b32  	%r1510, %r1509, 255;
	mul.wide.u32 	%rd2266, %r1510, 256;
	xor.b64  	%rd2267, %rd2266, 27136;
	or.b64  	%rd2268, %rd2265, %rd2267;
	cvt.u64.u16 	%rd2269, %rs955;
	and.b64  	%rd2270, %rd2269, 255;
	or.b64  	%rd4389, %rd2268, %rd2270;
	st.local.v2.u64 	[%rd3+112], {%rd4391, %rd4389};
	mov.b32 	%r3163, 0;
	mov.u64 	%rd4388, %rd4419;
$L__BB0_60:
	mov.b64 	{%r1511, %r1512}, %rd4391;
	shf.l.wrap.b32 	%r1513, %r1512, %r1511, 13;
	shf.l.wrap.b32 	%r1514, %r1511, %r1512, 13;
	mov.b64 	%rd2271, {%r1514, %r1513};
	shf.l.wrap.b32 	%r1515, %r1511, %r1512, 3;
	shf.l.wrap.b32 	%r1516, %r1512, %r1511, 3;
	mov.b64 	%rd2272, {%r1516, %r1515};
	xor.b64  	%rd2273, %rd2271, %rd2272;
	shr.u64 	%rd2274, %rd4391, 6;
	xor.b64  	%rd2275, %rd2273, %rd2274;
	ld.local.u64 	%rd2276, [%rd4388];
	add.s64 	%rd2277, %rd2275, %rd2276;
	ld.local.u64 	%rd2278, [%rd4388+-64];
	mov.b64 	{%r1517, %r1518}, %rd2278;
	shf.l.wrap.b32 	%r1519, %r1518, %r1517, 31;
	shf.l.wrap.b32 	%r1520, %r1517, %r1518, 31;
	mov.b64 	%rd2279, {%r1520, %r1519};
	shf.l.wrap.b32 	%r1521, %r1518, %r1517, 24;
	shf.l.wrap.b32 	%r1522, %r1517, %r1518, 24;
	mov.b64 	%rd2280, {%r1522, %r1521};
	xor.b64  	%rd2281, %rd2279, %rd2280;
	shr.u64 	%rd2282, %rd2278, 7;
	xor.b64  	%rd2283, %rd2281, %rd2282;
	add.s64 	%rd2284, %rd2277, %rd4390;
	add.s64 	%rd4391, %rd2284, %rd2283;
	mov.b64 	{%r1523, %r1524}, %rd4389;
	shf.l.wrap.b32 	%r1525, %r1524, %r1523, 13;
	shf.l.wrap.b32 	%r1526, %r1523, %r1524, 13;
	mov.b64 	%rd2285, {%r1526, %r1525};
	shf.l.wrap.b32 	%r1527, %r1523, %r1524, 3;
	shf.l.wrap.b32 	%r1528, %r1524, %r1523, 3;
	mov.b64 	%rd2286, {%r1528, %r1527};
	xor.b64  	%rd2287, %rd2285, %rd2286;
	shr.u64 	%rd2288, %rd4389, 6;
	xor.b64  	%rd2289, %rd2287, %rd2288;
	ld.local.u64 	%rd2290, [%rd4388+8];
	add.s64 	%rd2291, %rd2289, %rd2290;
	ld.local.u64 	%rd4390, [%rd4388+-56];
	mov.b64 	{%r1529, %r1530}, %rd4390;
	shf.l.wrap.b32 	%r1531, %r1530, %r1529, 31;
	shf.l.wrap.b32 	%r1532, %r1529, %r1530, 31;
	mov.b64 	%rd2292, {%r1532, %r1531};
	shf.l.wrap.b32 	%r1533, %r1530, %r1529, 24;
	shf.l.wrap.b32 	%r1534, %r1529, %r1530, 24;
	mov.b64 	%rd2293, {%r1534, %r1533};
	xor.b64  	%rd2294, %rd2292, %rd2293;
	shr.u64 	%rd2295, %rd4390, 7;
	xor.b64  	%rd2296, %rd2294, %rd2295;
	add.s64 	%rd2297, %rd2291, %rd2278;
	add.s64 	%rd4389, %rd2297, %rd2296;
	st.local.v2.u64 	[%rd4388+56], {%rd4391, %rd4389};
	add.s32 	%r3163, %r3163, 2;
	add.s64 	%rd4388, %rd4388, 16;
	setp.ne.s32 	%p38, %r3163, 64;
	@%p38 bra 	$L__BB0_60;
	mov.b64 	%rd4398, -7276294671716946913;
	mov.b64 	%rd4397, 5840696475078001361;
	mov.b64 	%rd4396, -6534734903238641935;
	mov.b64 	%rd4395, 4354685564936845355;
	mov.b64 	%rd4394, -4942790177534073029;
	mov.b64 	%rd4393, 7640891576956012808;
	mov.b64 	%rd4400, 2270897969802886507;
	mov.b64 	%rd4399, 6620516959819538809;
	mov.b32 	%r3164, 0;
	mov.b64 	%rd4392, 0;
$L__BB0_62:
	mov.u64 	%rd165, %rd4398;
	mov.u64 	%rd164, %rd4397;
	mov.u64 	%rd161, %rd4394;
	mov.u64 	%rd160, %rd4393;
	mov.b64 	{%r1536, %r1537}, %rd164;
	shf.l.wrap.b32 	%r1538, %r1537, %r1536, 18;
	shf.l.wrap.b32 	%r1539, %r1536, %r1537, 18;
	mov.b64 	%rd2307, {%r1539, %r1538};
	shf.l.wrap.b32 	%r1540, %r1537, %r1536, 14;
	shf.l.wrap.b32 	%r1541, %r1536, %r1537, 14;
	mov.b64 	%rd2308, {%r1541, %r1540};
	xor.b64  	%rd2309, %rd2307, %rd2308;
	shf.l.wrap.b32 	%r1542, %r1536, %r1537, 23;
	shf.l.wrap.b32 	%r1543, %r1537, %r1536, 23;
	mov.b64 	%rd2310, {%r1543, %r1542};
	xor.b64  	%rd2311, %rd2309, %rd2310;
	add.s64 	%rd2312, %rd4399, %rd2311;
	xor.b64  	%rd2313, %rd4400, %rd165;
	and.b64  	%rd2314, %rd2313, %rd164;
	xor.b64  	%rd2315, %rd2314, %rd4400;
	add.s64 	%rd2316, %rd2312, %rd2315;
	mov.u64 	%rd2317, K;
	add.s64 	%rd2318, %rd2317, %rd4392;
	ld.global.nc.u64 	%rd2319, [%rd2318];
	add.s64 	%rd2320, %rd2316, %rd2319;
	add.s64 	%rd2321, %rd3, %rd4392;
	ld.local.v2.u64 	{%rd2322, %rd2323}, [%rd2321];
	add.s64 	%rd2324, %rd2320, %rd2322;
	mov.b64 	{%r1544, %r1545}, %rd160;
	shf.l.wrap.b32 	%r1546, %r1545, %r1544, 4;
	shf.l.wrap.b32 	%r1547, %r1544, %r1545, 4;
	mov.b64 	%rd2325, {%r1547, %r1546};
	shf.l.wrap.b32 	%r1548, %r1544, %r1545, 30;
	shf.l.wrap.b32 	%r1549, %r1545, %r1544, 30;
	mov.b64 	%rd2326, {%r1549, %r1548};
	xor.b64  	%rd2327, %rd2325, %rd2326;
	shf.l.wrap.b32 	%r1550, %r1544, %r1545, 25;
	shf.l.wrap.b32 	%r1551, %r1545, %r1544, 25;
	mov.b64 	%rd2328, {%r1551, %r1550};
	xor.b64  	%rd2329, %rd2327, %rd2328;
	and.b64  	%rd2330, %rd160, %rd161;
	or.b64  	%rd2331, %rd160, %rd161;
	and.b64  	%rd2332, %rd2331, %rd4395;
	or.b64  	%rd2333, %rd2332, %rd2330;
	add.s64 	%rd2334, %rd2329, %rd2333;
	add.s64 	%rd4398, %rd2324, %rd4396;
	add.s64 	%rd4394, %rd2334, %rd2324;
	mov.b64 	{%r1552, %r1553}, %rd4398;
	shf.l.wrap.b32 	%r1554, %r1553, %r1552, 18;
	shf.l.wrap.b32 	%r1555, %r1552, %r1553, 18;
	mov.b64 	%rd2335, {%r1555, %r1554};
	shf.l.wrap.b32 	%r1556, %r1553, %r1552, 14;
	shf.l.wrap.b32 	%r1557, %r1552, %r1553, 14;
	mov.b64 	%rd2336, {%r1557, %r1556};
	xor.b64  	%rd2337, %rd2335, %rd2336;
	shf.l.wrap.b32 	%r1558, %r1552, %r1553, 23;
	shf.l.wrap.b32 	%r1559, %r1553, %r1552, 23;
	mov.b64 	%rd2338, {%r1559, %r1558};
	xor.b64  	%rd2339, %rd2337, %rd2338;
	add.s64 	%rd2340, %rd4400, %rd2339;
	xor.b64  	%rd2341, %rd165, %rd164;
	and.b64  	%rd2342, %rd2341, %rd4398;
	xor.b64  	%rd2343, %rd2342, %rd165;
	add.s64 	%rd2344, %rd2340, %rd2343;
	ld.global.nc.u64 	%rd2345, [%rd2318+8];
	add.s64 	%rd2346, %rd2344, %rd2345;
	add.s64 	%rd2347, %rd2346, %rd2323;
	mov.b64 	{%r1560, %r1561}, %rd4394;
	shf.l.wrap.b32 	%r1562, %r1561, %r1560, 4;
	shf.l.wrap.b32 	%r1563, %r1560, %r1561, 4;
	mov.b64 	%rd2348, {%r1563, %r1562};
	shf.l.wrap.b32 	%r1564, %r1560, %r1561, 30;
	shf.l.wrap.b32 	%r1565, %r1561, %r1560, 30;
	mov.b64 	%rd2349, {%r1565, %r1564};
	xor.b64  	%rd2350, %rd2348, %rd2349;
	shf.l.wrap.b32 	%r1566, %r1560, %r1561, 25;
	shf.l.wrap.b32 	%r1567, %r1561, %r1560, 25;
	mov.b64 	%rd2351, {%r1567, %r1566};
	xor.b64  	%rd2352, %rd2350, %rd2351;
	and.b64  	%rd2353, %rd4394, %rd160;
	or.b64  	%rd2354, %rd4394, %rd160;
	and.b64  	%rd2355, %rd2354, %rd161;
	or.b64  	%rd2356, %rd2355, %rd2353;
	add.s64 	%rd2357, %rd2352, %rd2356;
	add.s64 	%rd4397, %rd2347, %rd4395;
	add.s64 	%rd4393, %rd2357, %rd2347;
	add.s32 	%r3164, %r3164, 2;
	add.s64 	%rd4392, %rd4392, 16;
	setp.ne.s32 	%p39, %r3164, 80;
	mov.u64 	%rd4395, %rd160;
	mov.u64 	%rd4396, %rd161;
	mov.u64 	%rd4399, %rd165;
	mov.u64 	%rd4400, %rd164;
	@%p39 bra 	$L__BB0_62;
	add.s64 	%rd171, %rd4393, 7640891576956012808;
	st.local.u64 	[%rd4+264], %rd171;
	add.s64 	%rd172, %rd4394, -4942790177534073029;
	st.local.u64 	[%rd4+272], %rd172;
	add.s64 	%rd173, %rd160, 4354685564936845355;
	st.local.u64 	[%rd4+280], %rd173;
	add.s64 	%rd174, %rd161, -6534734903238641935;
	st.local.u64 	[%rd4+288], %rd174;
	add.s64 	%rd175, %rd4397, 5840696475078001361;
	st.local.u64 	[%rd4+296], %rd175;
	add.s64 	%rd176, %rd4398, -7276294671716946913;
	st.local.u64 	[%rd4+304], %rd176;
	add.s64 	%rd177, %rd164, 2270897969802886507;
	st.local.u64 	[%rd4+312], %rd177;
	add.s64 	%rd178, %rd165, 6620516959819538809;
	st.local.u64 	[%rd4+320], %rd178;
	st.local.u64 	[%rd4+128], %rd171;
	st.local.u64 	[%rd4+136], %rd172;
	st.local.u64 	[%rd4+144], %rd173;
	st.local.u64 	[%rd4+152], %rd174;
	st.local.u64 	[%rd4+160], %rd175;
	st.local.u64 	[%rd4+168], %rd176;
	st.local.u64 	[%rd4+176], %rd177;
	st.local.u64 	[%rd4+184], %rd178;
	mov.b64 	%rd4401, 0;
$L__BB0_64:
	mov.u64 	%rd2359, $str$8;
	add.s64 	%rd2360, %rd2359, %rd4401;
	ld.global.nc.u32 	%r1568, [%rd2360];
	add.s64 	%rd2361, %rd4, %rd4401;
	st.local.u32 	[%rd2361+328], %r1568;
	add.s64 	%rd4401, %rd4401, 4;
	cvt.u32.u64 	%r1569, %rd4401;
	setp.ne.s32 	%p40, %r1569, 16;
	@%p40 bra 	$L__BB0_64;
	mov.b64 	%rd4402, 0;
$L__BB0_66:
	.pragma "nounroll";
	add.s64 	%rd2364, %rd2359, %rd4402;
	ld.global.nc.u8 	%rs956, [%rd2364+16];
	cvt.u16.u8 	%rs957, %rs956;
	add.s64 	%rd2365, %rd4, %rd4402;
	st.local.u8 	[%rd2365+344], %rs957;
	add.s64 	%rd4402, %rd4402, 1;
	cvt.u32.u64 	%r1570, %rd4402;
	setp.ne.s32 	%p41, %r1570, 2;
	@%p41 bra 	$L__BB0_66;
	mov.b64 	%rd2366, 150;
	st.local.u64 	[%rd4+256], %rd2366;
	mov.b16 	%rs958, 0;
	st.local.v2.u8 	[%rd4+346], {%rs958, %rs958};
	mov.b16 	%rs959, 1;
	st.local.v2.u8 	[%rd4+348], {%rs958, %rs959};
	mov.b16 	%rs960, 128;
	st.local.u8 	[%rd4+350], %rs960;
	add.s64 	%rd4403, %rd4, 351;
	mov.b32 	%r3165, 0;
$L__BB0_68:
	.pragma "nounroll";
	mov.b16 	%rs961, 0;
	st.local.u8 	[%rd4403], %rs961;
	mov.b32 	%r1572, 0;
	st.local.v2.b32 	[%rd4403+1], {%r1572, %r1572};
	st.local.u32 	[%rd4403+9], %r1572;
	st.local.v2.u8 	[%rd4403+13], {%rs961, %rs961};
	st.local.u8 	[%rd4403+15], %rs961;
	add.s32 	%r3165, %r3165, 16;
	add.s64 	%rd4403, %rd4403, 16;
	setp.eq.s32 	%p42, %r3165, 80;
	@%p42 bra 	$L__BB0_69;
	bra.uni 	$L__BB0_68;
$L__BB0_69:
	mov.b16 	%rs962, 0;
	st.local.u8 	[%rd4403], %rs962;
	mov.b32 	%r3166, 0;
	st.local.v2.b32 	[%rd4403+1], {%r3166, %r3166};
	st.local.v2.b32 	[%rd4+440], {%r3166, %r3166};
	mov.b32 	%r1574, -1341915136;
	st.local.v2.b32 	[%rd4+448], {%r3166, %r1574};
	ld.local.v2.b32 	{%r1575, %r1576}, [%rd4+328];
	bfe.u32 	%r1577, %r1576, 24, 8;
	bfe.u32 	%r1578, %r1575, 24, 8;
	bfe.u32 	%r1579, %r1575, 16, 8;
	bfe.u32 	%r1580, %r1575, 8, 8;
	bfe.u32 	%r1581, %r1575, 0, 8;
	cvt.u64.u32 	%rd2369, %r1581;
	shl.b64 	%rd2370, %rd2369, 56;
	cvt.u64.u32 	%rd2371, %r1580;
	shl.b64 	%rd2372, %rd2371, 48;
	and.b64  	%rd2373, %rd2372, 71776119061217280;
	or.b64  	%rd2374, %rd2373, %rd2370;
	cvt.u64.u32 	%rd2375, %r1579;
	shl.b64 	%rd2376, %rd2375, 40;
	and.b64  	%rd2377, %rd2376, 280375465082880;
	or.b64  	%rd2378, %rd2374, %rd2377;
	cvt.u64.u32 	%rd2379, %r1578;
	shl.b64 	%rd2380, %rd2379, 32;
	and.b64  	%rd2381, %rd2380, 1095216660480;
	or.b64  	%rd2382, %rd2378, %rd2381;
	bfe.u32 	%r1582, %r1576, 0, 8;
	mul.wide.u32 	%rd2383, %r1582, 16777216;
	or.b64  	%rd2384, %rd2382, %rd2383;
	bfe.u32 	%r1583, %r1576, 8, 8;
	mul.wide.u32 	%rd2385, %r1583, 65536;
	or.b64  	%rd2386, %rd2384, %rd2385;
	bfe.u32 	%r1584, %r1576, 16, 8;
	mul.wide.u32 	%rd2387, %r1584, 256;
	or.b64  	%rd2388, %rd2386, %rd2387;
	cvt.u64.u32 	%rd2389, %r1577;
	and.b64  	%rd2390, %rd2389, 255;
	or.b64  	%rd4406, %rd2388, %rd2390;
	ld.local.v2.b32 	{%r1585, %r1586}, [%rd4+336];
	bfe.u32 	%r1587, %r1586, 24, 8;
	bfe.u32 	%r1588, %r1585, 24, 8;
	bfe.u32 	%r1589, %r1585, 16, 8;
	bfe.u32 	%r1590, %r1585, 8, 8;
	bfe.u32 	%r1591, %r1585, 0, 8;
	cvt.u64.u32 	%rd2391, %r1591;
	shl.b64 	%rd2392, %rd2391, 56;
	cvt.u64.u32 	%rd2393, %r1590;
	shl.b64 	%rd2394, %rd2393, 48;
	and.b64  	%rd2395, %rd2394, 71776119061217280;
	or.b64  	%rd2396, %rd2395, %rd2392;
	cvt.u64.u32 	%rd2397, %r1589;
	shl.b64 	%rd2398, %rd2397, 40;
	and.b64  	%rd2399, %rd2398, 280375465082880;
	or.b64  	%rd2400, %rd2396, %rd2399;
	cvt.u64.u32 	%rd2401, %r1588;
	shl.b64 	%rd2402, %rd2401, 32;
	and.b64  	%rd2403, %rd2402, 1095216660480;
	or.b64  	%rd2404, %rd2400, %rd2403;
	bfe.u32 	%r1592, %r1586, 0, 8;
	mul.wide.u32 	%rd2405, %r1592, 16777216;
	or.b64  	%rd2406, %rd2404, %rd2405;
	bfe.u32 	%r1593, %r1586, 8, 8;
	mul.wide.u32 	%rd2407, %r1593, 65536;
	or.b64  	%rd2408, %rd2406, %rd2407;
	bfe.u32 	%r1594, %r1586, 16, 8;
	mul.wide.u32 	%rd2409, %r1594, 256;
	or.b64  	%rd2410, %rd2408, %rd2409;
	cvt.u64.u32 	%rd2411, %r1587;
	and.b64  	%rd2412, %rd2411, 255;
	or.b64  	%rd2413, %rd2410, %rd2412;
	st.local.v2.u64 	[%rd3], {%rd4406, %rd2413};
	ld.local.v2.b32 	{%r1595, %r1596}, [%rd4+344];
	bfe.u32 	%r1597, %r1596, 24, 8;
	bfe.u32 	%r1598, %r1595, 24, 8;
	bfe.u32 	%r1599, %r1595, 16, 8;
	bfe.u32 	%r1600, %r1595, 8, 8;
	bfe.u32 	%r1601, %r1595, 0, 8;
	cvt.u64.u32 	%rd2414, %r1601;
	shl.b64 	%rd2415, %rd2414, 56;
	cvt.u64.u32 	%rd2416, %r1600;
	shl.b64 	%rd2417, %rd2416, 48;
	and.b64  	%rd2418, %rd2417, 71776119061217280;
	or.b64  	%rd2419, %rd2418, %rd2415;
	cvt.u64.u32 	%rd2420, %r1599;
	shl.b64 	%rd2421, %rd2420, 40;
	and.b64  	%rd2422, %rd2421, 280375465082880;
	or.b64  	%rd2423, %rd2419, %rd2422;
	cvt.u64.u32 	%rd2424, %r1598;
	shl.b64 	%rd2425, %rd2424, 32;
	and.b64  	%rd2426, %rd2425, 1095216660480;
	or.b64  	%rd2427, %rd2423, %rd2426;
	bfe.u32 	%r1602, %r1596, 0, 8;
	mul.wide.u32 	%rd2428, %r1602, 16777216;
	or.b64  	%rd2429, %rd2427, %rd2428;
	bfe.u32 	%r1603, %r1596, 8, 8;
	mul.wide.u32 	%rd2430, %r1603, 65536;
	or.b64  	%rd2431, %rd2429, %rd2430;
	bfe.u32 	%r1604, %r1596, 16, 8;
	mul.wide.u32 	%rd2432, %r1604, 256;
	or.b64  	%rd2433, %rd2431, %rd2432;
	cvt.u64.u32 	%rd2434, %r1597;
	and.b64  	%rd2435, %rd2434, 255;
	or.b64  	%rd2436, %rd2433, %rd2435;
	ld.local.v2.b32 	{%r1605, %r1606}, [%rd4+352];
	bfe.u32 	%r1607, %r1606, 24, 8;
	bfe.u32 	%r1608, %r1605, 24, 8;
	bfe.u32 	%r1609, %r1605, 16, 8;
	bfe.u32 	%r1610, %r1605, 8, 8;
	bfe.u32 	%r1611, %r1605, 0, 8;
	cvt.u64.u32 	%rd2437, %r1611;
	shl.b64 	%rd2438, %rd2437, 56;
	cvt.u64.u32 	%rd2439, %r1610;
	shl.b64 	%rd2440, %rd2439, 48;
	and.b64  	%rd2441, %rd2440, 71776119061217280;
	or.b64  	%rd2442, %rd2441, %rd2438;
	cvt.u64.u32 	%rd2443, %r1609;
	shl.b64 	%rd2444, %rd2443, 40;
	and.b64  	%rd2445, %rd2444, 280375465082880;
	or.b64  	%rd2446, %rd2442, %rd2445;
	cvt.u64.u32 	%rd2447, %r1608;
	shl.b64 	%rd2448, %rd2447, 32;
	and.b64  	%rd2449, %rd2448, 1095216660480;
	or.b64  	%rd2450, %rd2446, %rd2449;
	bfe.u32 	%r1612, %r1606, 0, 8;
	mul.wide.u32 	%rd2451, %r1612, 16777216;
	or.b64  	%rd2452, %rd2450, %rd2451;
	bfe.u32 	%r1613, %r1606, 8, 8;
	mul.wide.u32 	%rd2453, %r1613, 65536;
	or.b64  	%rd2454, %rd2452, %rd2453;
	bfe.u32 	%r1614, %r1606, 16, 8;
	mul.wide.u32 	%rd2455, %r1614, 256;
	or.b64  	%rd2456, %rd2454, %rd2455;
	cvt.u64.u32 	%rd2457, %r1607;
	and.b64  	%rd2458, %rd2457, 255;
	or.b64  	%rd2459, %rd2456, %rd2458;
	st.local.v2.u64 	[%rd3+16], {%rd2436, %rd2459};
	ld.local.v2.b32 	{%r1615, %r1616}, [%rd4+360];
	bfe.u32 	%r1617, %r1616, 24, 8;
	bfe.u32 	%r1618, %r1615, 24, 8;
	bfe.u32 	%r1619, %r1615, 16, 8;
	bfe.u32 	%r1620, %r1615, 8, 8;
	bfe.u32 	%r1621, %r1615, 0, 8;
	cvt.u64.u32 	%rd2460, %r1621;
	shl.b64 	%rd2461, %rd2460, 56;
	cvt.u64.u32 	%rd2462, %r1620;
	shl.b64 	%rd2463, %rd2462, 48;
	and.b64  	%rd2464, %rd2463, 71776119061217280;
	or.b64  	%rd2465, %rd2464, %rd2461;
	cvt.u64.u32 	%rd2466, %r1619;
	shl.b64 	%rd2467, %rd2466, 40;
	and.b64  	%rd2468, %rd2467, 280375465082880;
	or.b64  	%rd2469, %rd2465, %rd2468;
	cvt.u64.u32 	%rd2470, %r1618;
	shl.b64 	%rd2471, %rd2470, 32;
	and.b64  	%rd2472, %rd2471, 1095216660480;
	or.b64  	%rd2473, %rd2469, %rd2472;
	bfe.u32 	%r1622, %r1616, 0, 8;
	mul.wide.u32 	%rd2474, %r1622, 16777216;
	or.b64  	%rd2475, %rd2473, %rd2474;
	bfe.u32 	%r1623, %r1616, 8, 8;
	mul.wide.u32 	%rd2476, %r1623, 65536;
	or.b64  	%rd2477, %rd2475, %rd2476;
	bfe.u32 	%r1624, %r1616, 16, 8;
	mul.wide.u32 	%rd2478, %r1624, 256;
	or.b64  	%rd2479, %rd2477, %rd2478;
	cvt.u64.u32 	%rd2480, %r1617;
	and.b64  	%rd2481, %rd2480, 255;
	or.b64  	%rd2482, %rd2479, %rd2481;
	ld.local.v2.b32 	{%r1625, %r1626}, [%rd4+368];
	bfe.u32 	%r1627, %r1626, 24, 8;
	bfe.u32 	%r1628, %r1625, 24, 8;
	bfe.u32 	%r1629, %r1625, 16, 8;
	bfe.u32 	%r1630, %r1625, 8, 8;
	bfe.u32 	%r1631, %r1625, 0, 8;
	cvt.u64.u32 	%rd2483, %r1631;
	shl.b64 	%rd2484, %rd2483, 56;
	cvt.u64.u32 	%rd2485, %r1630;
	shl.b64 	%rd2486, %rd2485, 48;
	and.b64  	%rd2487, %rd2486, 71776119061217280;
	or.b64  	%rd2488, %rd2487, %rd2484;
	cvt.u64.u32 	%rd2489, %r1629;
	shl.b64 	%rd2490, %rd2489, 40;
	and.b64  	%rd2491, %rd2490, 280375465082880;
	or.b64  	%rd2492, %rd2488, %rd2491;
	cvt.u64.u32 	%rd2493, %r1628;
	shl.b64 	%rd2494, %rd2493, 32;
	and.b64  	%rd2495, %rd2494, 1095216660480;
	or.b64  	%rd2496, %rd2492, %rd2495;
	bfe.u32 	%r1632, %r1626, 0, 8;
	mul.wide.u32 	%rd2497, %r1632, 16777216;
	or.b64  	%rd2498, %rd2496, %rd2497;
	bfe.u32 	%r1633, %r1626, 8, 8;
	mul.wide.u32 	%rd2499, %r1633, 65536;
	or.b64  	%rd2500, %rd2498, %rd2499;
	bfe.u32 	%r1634, %r1626, 16, 8;
	mul.wide.u32 	%rd2501, %r1634, 256;
	or.b64  	%rd2502, %rd2500, %rd2501;
	cvt.u64.u32 	%rd2503, %r1627;
	and.b64  	%rd2504, %rd2503, 255;
	or.b64  	%rd2505, %rd2502, %rd2504;
	st.local.v2.u64 	[%rd3+32], {%rd2482, %rd2505};
	ld.local.v2.b32 	{%r1635, %r1636}, [%rd4+376];
	bfe.u32 	%r1637, %r1636, 24, 8;
	bfe.u32 	%r1638, %r1635, 24, 8;
	bfe.u32 	%r1639, %r1635, 16, 8;
	bfe.u32 	%r1640, %r1635, 8, 8;
	bfe.u32 	%r1641, %r1635, 0, 8;
	cvt.u64.u32 	%rd2506, %r1641;
	shl.b64 	%rd2507, %rd2506, 56;
	cvt.u64.u32 	%rd2508, %r1640;
	shl.b64 	%rd2509, %rd2508, 48;
	and.b64  	%rd2510, %rd2509, 71776119061217280;
	or.b64  	%rd2511, %rd2510, %rd2507;
	cvt.u64.u32 	%rd2512, %r1639;
	shl.b64 	%rd2513, %rd2512, 40;
	and.b64  	%rd2514, %rd2513, 280375465082880;
	or.b64  	%rd2515, %rd2511, %rd2514;
	cvt.u64.u32 	%rd2516, %r1638;
	shl.b64 	%rd2517, %rd2516, 32;
	and.b64  	%rd2518, %rd2517, 1095216660480;
	or.b64  	%rd2519, %rd2515, %rd2518;
	bfe.u32 	%r1642, %r1636, 0, 8;
	mul.wide.u32 	%rd2520, %r1642, 16777216;
	or.b64  	%rd2521, %rd2519, %rd2520;
	bfe.u32 	%r1643, %r1636, 8, 8;
	mul.wide.u32 	%rd2522, %r1643, 65536;
	or.b64  	%rd2523, %rd2521, %rd2522;
	bfe.u32 	%r1644, %r1636, 16, 8;
	mul.wide.u32 	%rd2524, %r1644, 256;
	or.b64  	%rd2525, %rd2523, %rd2524;
	cvt.u64.u32 	%rd2526, %r1637;
	and.b64  	%rd2527, %rd2526, 255;
	or.b64  	%rd2528, %rd2525, %rd2527;
	ld.local.v2.b32 	{%r1645, %r1646}, [%rd4+384];
	bfe.u32 	%r1647, %r1646, 24, 8;
	bfe.u32 	%r1648, %r1645, 24, 8;
	bfe.u32 	%r1649, %r1645, 16, 8;
	bfe.u32 	%r1650, %r1645, 8, 8;
	bfe.u32 	%r1651, %r1645, 0, 8;
	cvt.u64.u32 	%rd2529, %r1651;
	shl.b64 	%rd2530, %rd2529, 56;
	cvt.u64.u32 	%rd2531, %r1650;
	shl.b64 	%rd2532, %rd2531, 48;
	and.b64  	%rd2533, %rd2532, 71776119061217280;
	or.b64  	%rd2534, %rd2533, %rd2530;
	cvt.u64.u32 	%rd2535, %r1649;
	shl.b64 	%rd2536, %rd2535, 40;
	and.b64  	%rd2537, %rd2536, 280375465082880;
	or.b64  	%rd2538, %rd2534, %rd2537;
	cvt.u64.u32 	%rd2539, %r1648;
	shl.b64 	%rd2540, %rd2539, 32;
	and.b64  	%rd2541, %rd2540, 1095216660480;
	or.b64  	%rd2542, %rd2538, %rd2541;
	bfe.u32 	%r1652, %r1646, 0, 8;
	mul.wide.u32 	%rd2543, %r1652, 16777216;
	or.b64  	%rd2544, %rd2542, %rd2543;
	bfe.u32 	%r1653, %r1646, 8, 8;
	mul.wide.u32 	%rd2545, %r1653, 65536;
	or.b64  	%rd2546, %rd2544, %rd2545;
	bfe.u32 	%r1654, %r1646, 16, 8;
	mul.wide.u32 	%rd2547, %r1654, 256;
	or.b64  	%rd2548, %rd2546, %rd2547;
	cvt.u64.u32 	%rd2549, %r1647;
	and.b64  	%rd2550, %rd2549, 255;
	or.b64  	%rd2551, %rd2548, %rd2550;
	st.local.v2.u64 	[%rd3+48], {%rd2528, %rd2551};
	ld.local.v2.b32 	{%r1655, %r1656}, [%rd4+392];
	bfe.u32 	%r1657, %r1656, 24, 8;
	bfe.u32 	%r1658, %r1655, 24, 8;
	bfe.u32 	%r1659, %r1655, 16, 8;
	bfe.u32 	%r1660, %r1655, 8, 8;
	bfe.u32 	%r1661, %r1655, 0, 8;
	cvt.u64.u32 	%rd2552, %r1661;
	shl.b64 	%rd2553, %rd2552, 56;
	cvt.u64.u32 	%rd2554, %r1660;
	shl.b64 	%rd2555, %rd2554, 48;
	and.b64  	%rd2556, %rd2555, 71776119061217280;
	or.b64  	%rd2557, %rd2556, %rd2553;
	cvt.u64.u32 	%rd2558, %r1659;
	shl.b64 	%rd2559, %rd2558, 40;
	and.b64  	%rd2560, %rd2559, 280375465082880;
	or.b64  	%rd2561, %rd2557, %rd2560;
	cvt.u64.u32 	%rd2562, %r1658;
	shl.b64 	%rd2563, %rd2562, 32;
	and.b64  	%rd2564, %rd2563, 1095216660480;
	or.b64  	%rd2565, %rd2561, %rd2564;
	bfe.u32 	%r1662, %r1656, 0, 8;
	mul.wide.u32 	%rd2566, %r1662, 16777216;
	or.b64  	%rd2567, %rd2565, %rd2566;
	bfe.u32 	%r1663, %r1656, 8, 8;
	mul.wide.u32 	%rd2568, %r1663, 65536;
	or.b64  	%rd2569, %rd2567, %rd2568;
	bfe.u32 	%r1664, %r1656, 16, 8;
	mul.wide.u32 	%rd2570, %r1664, 256;
	or.b64  	%rd2571, %rd2569, %rd2570;
	cvt.u64.u32 	%rd2572, %r1657;
	and.b64  	%rd2573, %rd2572, 255;
	or.b64  	%rd2574, %rd2571, %rd2573;
	ld.local.v2.b32 	{%r1665, %r1666}, [%rd4+400];
	bfe.u32 	%r1667, %r1666, 24, 8;
	bfe.u32 	%r1668, %r1665, 24, 8;
	bfe.u32 	%r1669, %r1665, 16, 8;
	bfe.u32 	%r1670, %r1665, 8, 8;
	bfe.u32 	%r1671, %r1665, 0, 8;
	cvt.u64.u32 	%rd2575, %r1671;
	shl.b64 	%rd2576, %rd2575, 56;
	cvt.u64.u32 	%rd2577, %r1670;
	shl.b64 	%rd2578, %rd2577, 48;
	and.b64  	%rd2579, %rd2578, 71776119061217280;
	or.b64  	%rd2580, %rd2579, %rd2576;
	cvt.u64.u32 	%rd2581, %r1669;
	shl.b64 	%rd2582, %rd2581, 40;
	and.b64  	%rd2583, %rd2582, 280375465082880;
	or.b64  	%rd2584, %rd2580, %rd2583;
	cvt.u64.u32 	%rd2585, %r1668;
	shl.b64 	%rd2586, %rd2585, 32;
	and.b64  	%rd2587, %rd2586, 1095216660480;
	or.b64  	%rd2588, %rd2584, %rd2587;
	bfe.u32 	%r1672, %r1666, 0, 8;
	mul.wide.u32 	%rd2589, %r1672, 16777216;
	or.b64  	%rd2590, %rd2588, %rd2589;
	bfe.u32 	%r1673, %r1666, 8, 8;
	mul.wide.u32 	%rd2591, %r1673, 65536;
	or.b64  	%rd2592, %rd2590, %rd2591;
	bfe.u32 	%r1674, %r1666, 16, 8;
	mul.wide.u32 	%rd2593, %r1674, 256;
	or.b64  	%rd2594, %rd2592, %rd2593;
	cvt.u64.u32 	%rd2595, %r1667;
	and.b64  	%rd2596, %rd2595, 255;
	or.b64  	%rd2597, %rd2594, %rd2596;
	st.local.v2.u64 	[%rd3+64], {%rd2574, %rd2597};
	ld.local.v2.b32 	{%r1675, %r1676}, [%rd4+408];
	bfe.u32 	%r1677, %r1676, 24, 8;
	bfe.u32 	%r1678, %r1675, 24, 8;
	bfe.u32 	%r1679, %r1675, 16, 8;
	bfe.u32 	%r1680, %r1675, 8, 8;
	bfe.u32 	%r1681, %r1675, 0, 8;
	cvt.u64.u32 	%rd2598, %r1681;
	shl.b64 	%rd2599, %rd2598, 56;
	cvt.u64.u32 	%rd2600, %r1680;
	shl.b64 	%rd2601, %rd2600, 48;
	and.b64  	%rd2602, %rd2601, 71776119061217280;
	or.b64  	%rd2603, %rd2602, %rd2599;
	cvt.u64.u32 	%rd2604, %r1679;
	shl.b64 	%rd2605, %rd2604, 40;
	and.b64  	%rd2606, %rd2605, 280375465082880;
	or.b64  	%rd2607, %rd2603, %rd2606;
	cvt.u64.u32 	%rd2608, %r1678;
	shl.b64 	%rd2609, %rd2608, 32;
	and.b64  	%rd2610, %rd2609, 1095216660480;
	or.b64  	%rd2611, %rd2607, %rd2610;
	bfe.u32 	%r1682, %r1676, 0, 8;
	mul.wide.u32 	%rd2612, %r1682, 16777216;
	or.b64  	%rd2613, %rd2611, %rd2612;
	bfe.u32 	%r1683, %r1676, 8, 8;
	mul.wide.u32 	%rd2614, %r1683, 65536;
	or.b64  	%rd2615, %rd2613, %rd2614;
	bfe.u32 	%r1684, %r1676, 16, 8;
	mul.wide.u32 	%rd2616, %r1684, 256;
	or.b64  	%rd2617, %rd2615, %rd2616;
	cvt.u64.u32 	%rd2618, %r1677;
	and.b64  	%rd2619, %rd2618, 255;
	or.b64  	%rd2620, %rd2617, %rd2619;
	ld.local.v2.b32 	{%r1685, %r1686}, [%rd4+416];
	bfe.u32 	%r1687, %r1686, 24, 8;
	bfe.u32 	%r1688, %r1685, 24, 8;
	bfe.u32 	%r1689, %r1685, 16, 8;
	bfe.u32 	%r1690, %r1685, 8, 8;
	bfe.u32 	%r1691, %r1685, 0, 8;
	cvt.u64.u32 	%rd2621, %r1691;
	shl.b64 	%rd2622, %rd2621, 56;
	cvt.u64.u32 	%rd2623, %r1690;
	shl.b64 	%rd2624, %rd2623, 48;
	and.b64  	%rd2625, %rd2624, 71776119061217280;
	or.b64  	%rd2626, %rd2625, %rd2622;
	cvt.u64.u32 	%rd2627, %r1689;
	shl.b64 	%rd2628, %rd2627, 40;
	and.b64  	%rd2629, %rd2628, 280375465082880;
	or.b64  	%rd2630, %rd2626, %rd2629;
	cvt.u64.u32 	%rd2631, %r1688;
	shl.b64 	%rd2632, %rd2631, 32;
	and.b64  	%rd2633, %rd2632, 1095216660480;
	or.b64  	%rd2634, %rd2630, %rd2633;
	bfe.u32 	%r1692, %r1686, 0, 8;
	mul.wide.u32 	%rd2635, %r1692, 16777216;
	or.b64  	%rd2636, %rd2634, %rd2635;
	bfe.u32 	%r1693, %r1686, 8, 8;
	mul.wide.u32 	%rd2637, %r1693, 65536;
	or.b64  	%rd2638, %rd2636, %rd2637;
	bfe.u32 	%r1694, %r1686, 16, 8;
	mul.wide.u32 	%rd2639, %r1694, 256;
	or.b64  	%rd2640, %rd2638, %rd2639;
	cvt.u64.u32 	%rd2641, %r1687;
	and.b64  	%rd2642, %rd2641, 255;
	or.b64  	%rd2643, %rd2640, %rd2642;
	st.local.v2.u64 	[%rd3+80], {%rd2620, %rd2643};
	ld.local.v2.b32 	{%r1695, %r1696}, [%rd4+424];
	bfe.u32 	%r1697, %r1696, 24, 8;
	bfe.u32 	%r1698, %r1695, 24, 8;
	bfe.u32 	%r1699, %r1695, 16, 8;
	bfe.u32 	%r1700, %r1695, 8, 8;
	bfe.u32 	%r1701, %r1695, 0, 8;
	cvt.u64.u32 	%rd2644, %r1701;
	shl.b64 	%rd2645, %rd2644, 56;
	cvt.u64.u32 	%rd2646, %r1700;
	shl.b64 	%rd2647, %rd2646, 48;
	and.b64  	%rd2648, %rd2647, 71776119061217280;
	or.b64  	%rd2649, %rd2648, %rd2645;
	cvt.u64.u32 	%rd2650, %r1699;
	shl.b64 	%rd2651, %rd2650, 40;
	and.b64  	%rd2652, %rd2651, 280375465082880;
	or.b64  	%rd2653, %rd2649, %rd2652;
	cvt.u64.u32 	%rd2654, %r1698;
	shl.b64 	%rd2655, %rd2654, 32;
	and.b64  	%rd2656, %rd2655, 1095216660480;
	or.b64  	%rd2657, %rd2653, %rd2656;
	bfe.u32 	%r1702, %r1696, 0, 8;
	mul.wide.u32 	%rd2658, %r1702, 16777216;
	or.b64  	%rd2659, %rd2657, %rd2658;
	bfe.u32 	%r1703, %r1696, 8, 8;
	mul.wide.u32 	%rd2660, %r1703, 65536;
	or.b64  	%rd2661, %rd2659, %rd2660;
	bfe.u32 	%r1704, %r1696, 16, 8;
	mul.wide.u32 	%rd2662, %r1704, 256;
	or.b64  	%rd2663, %rd2661, %rd2662;
	cvt.u64.u32 	%rd2664, %r1697;
	and.b64  	%rd2665, %rd2664, 255;
	or.b64  	%rd2666, %rd2663, %rd2665;
	ld.local.v2.b32 	{%r1705, %r1706}, [%rd4+432];
	bfe.u32 	%r1707, %r1706, 24, 8;
	bfe.u32 	%r1708, %r1705, 24, 8;
	bfe.u32 	%r1709, %r1705, 16, 8;
	bfe.u32 	%r1710, %r1705, 8, 8;
	bfe.u32 	%r1711, %r1705, 0, 8;
	cvt.u64.u32 	%rd2667, %r1711;
	shl.b64 	%rd2668, %rd2667, 56;
	cvt.u64.u32 	%rd2669, %r1710;
	shl.b64 	%rd2670, %rd2669, 48;
	and.b64  	%rd2671, %rd2670, 71776119061217280;
	or.b64  	%rd2672, %rd2671, %rd2668;
	cvt.u64.u32 	%rd2673, %r1709;
	shl.b64 	%rd2674, %rd2673, 40;
	and.b64  	%rd2675, %rd2674, 280375465082880;
	or.b64  	%rd2676, %rd2672, %rd2675;
	cvt.u64.u32 	%rd2677, %r1708;
	shl.b64 	%rd2678, %rd2677, 32;
	and.b64  	%rd2679, %rd2678, 1095216660480;
	or.b64  	%rd2680, %rd2676, %rd2679;
	bfe.u32 	%r1712, %r1706, 0, 8;
	mul.wide.u32 	%rd2681, %r1712, 16777216;
	or.b64  	%rd2682, %rd2680, %rd2681;
	bfe.u32 	%r1713, %r1706, 8, 8;
	mul.wide.u32 	%rd2683, %r1713, 65536;
	or.b64  	%rd2684, %rd2682, %rd2683;
	bfe.u32 	%r1714, %r1706, 16, 8;
	mul.wide.u32 	%rd2685, %r1714, 256;
	or.b64  	%rd2686, %rd2684, %rd2685;
	cvt.u64.u32 	%rd2687, %r1707;
	and.b64  	%rd2688, %rd2687, 255;
	or.b64  	%rd2689, %rd2686, %rd2688;
	st.local.v2.u64 	[%rd3+96], {%rd2666, %rd2689};
	mov.b64 	%rd4405, 1200;
	mov.b64 	%rd4407, 0;
	st.local.v2.u64 	[%rd3+112], {%rd4407, %rd4405};
	mov.u64 	%rd4404, %rd4419;
$L__BB0_70:
	mov.b64 	{%r1715, %r1716}, %rd4407;
	shf.l.wrap.b32 	%r1717, %r1716, %r1715, 13;
	shf.l.wrap.b32 	%r1718, %r1715, %r1716, 13;
	mov.b64 	%rd2690, {%r1718, %r1717};
	shf.l.wrap.b32 	%r1719, %r1715, %r1716, 3;
	shf.l.wrap.b32 	%r1720, %r1716, %r1715, 3;
	mov.b64 	%rd2691, {%r1720, %r1719};
	xor.b64  	%rd2692, %rd2690, %rd2691;
	shr.u64 	%rd2693, %rd4407, 6;
	xor.b64  	%rd2694, %rd2692, %rd2693;
	ld.local.u64 	%rd2695, [%rd4404];
	add.s64 	%rd2696, %rd2694, %rd2695;
	ld.local.u64 	%rd2697, [%rd4404+-64];
	mov.b64 	{%r1721, %r1722}, %rd2697;
	shf.l.wrap.b32 	%r1723, %r1722, %r1721, 31;
	shf.l.wrap.b32 	%r1724, %r1721, %r1722, 31;
	mov.b64 	%rd2698, {%r1724, %r1723};
	shf.l.wrap.b32 	%r1725, %r1722, %r1721, 24;
	shf.l.wrap.b32 	%r1726, %r1721, %r1722, 24;
	mov.b64 	%rd2699, {%r1726, %r1725};
	xor.b64  	%rd2700, %rd2698, %rd2699;
	shr.u64 	%rd2701, %rd2697, 7;
	xor.b64  	%rd2702, %rd2700, %rd2701;
	add.s64 	%rd2703, %rd2696, %rd4406;
	add.s64 	%rd4407, %rd2703, %rd2702;
	mov.b64 	{%r1727, %r1728}, %rd4405;
	shf.l.wrap.b32 	%r1729, %r1728, %r1727, 13;
	shf.l.wrap.b32 	%r1730, %r1727, %r1728, 13;
	mov.b64 	%rd2704, {%r1730, %r1729};
	shf.l.wrap.b32 	%r1731, %r1727, %r1728, 3;
	shf.l.wrap.b32 	%r1732, %r1728, %r1727, 3;
	mov.b64 	%rd2705, {%r1732, %r1731};
	xor.b64  	%rd2706, %rd2704, %rd2705;
	shr.u64 	%rd2707, %rd4405, 6;
	xor.b64  	%rd2708, %rd2706, %rd2707;
	ld.local.u64 	%rd2709, [%rd4404+8];
	add.s64 	%rd2710, %rd2708, %rd2709;
	ld.local.u64 	%rd4406, [%rd4404+-56];
	mov.b64 	{%r1733, %r1734}, %rd4406;
	shf.l.wrap.b32 	%r1735, %r1734, %r1733, 31;
	shf.l.wrap.b32 	%r1736, %r1733, %r1734, 31;
	mov.b64 	%rd2711, {%r1736, %r1735};
	shf.l.wrap.b32 	%r1737, %r1734, %r1733, 24;
	shf.l.wrap.b32 	%r1738, %r1733, %r1734, 24;
	mov.b64 	%rd2712, {%r1738, %r1737};
	xor.b64  	%rd2713, %rd2711, %rd2712;
	shr.u64 	%rd2714, %rd4406, 7;
	xor.b64  	%rd2715, %rd2713, %rd2714;
	add.s64 	%rd2716, %rd2710, %rd2697;
	add.s64 	%rd4405, %rd2716, %rd2715;
	st.local.v2.u64 	[%rd4404+56], {%rd4407, %rd4405};
	add.s32 	%r3166, %r3166, 2;
	add.s64 	%rd4404, %rd4404, 16;
	setp.ne.s32 	%p43, %r3166, 64;
	@%p43 bra 	$L__BB0_70;
	mov.b32 	%r3167, 0;
	mov.b64 	%rd4408, 0;
	mov.u64 	%rd4409, %rd171;
	mov.u64 	%rd4410, %rd172;
	mov.u64 	%rd4411, %rd173;
	mov.u64 	%rd4412, %rd174;
	mov.u64 	%rd4413, %rd175;
	mov.u64 	%rd4414, %rd176;
	mov.u64 	%rd4415, %rd178;
	mov.u64 	%rd4416, %rd177;
$L__BB0_72:
	mov.u64 	%rd203, %rd4414;
	mov.u64 	%rd202, %rd4413;
	mov.u64 	%rd199, %rd4410;
	mov.u64 	%rd198, %rd4409;
	mov.b64 	{%r1740, %r1741}, %rd202;
	shf.l.wrap.b32 	%r1742, %r1741, %r1740, 18;
	shf.l.wrap.b32 	%r1743, %r1740, %r1741, 18;
	mov.b64 	%rd2718, {%r1743, %r1742};
	shf.l.wrap.b32 	%r1744, %r1741, %r1740, 14;
	shf.l.wrap.b32 	%r1745, %r1740, %r1741, 14;
	mov.b64 	%rd2719, {%r1745, %r1744};
	xor.b64  	%rd2720, %rd2718, %rd2719;
	shf.l.wrap.b32 	%r1746, %r1740, %r1741, 23;
	shf.l.wrap.b32 	%r1747, %r1741, %r1740, 23;
	mov.b64 	%rd2721, {%r1747, %r1746};
	xor.b64  	%rd2722, %rd2720, %rd2721;
	add.s64 	%rd2723, %rd4415, %rd2722;
	xor.b64  	%rd2724, %rd4416, %rd203;
	and.b64  	%rd2725, %rd2724, %rd202;
	xor.b64  	%rd2726, %rd2725, %rd4416;
	add.s64 	%rd2727, %rd2723, %rd2726;
	add.s64 	%rd2729, %rd2317, %rd4408;
	ld.global.nc.u64 	%rd2730, [%rd2729];
	add.s64 	%rd2731, %rd2727, %rd2730;
	add.s64 	%rd2732, %rd3, %rd4408;
	ld.local.v2.u64 	{%rd2733, %rd2734}, [%rd2732];
	add.s64 	%rd2735, %rd2731, %rd2733;
	mov.b64 	{%r1748, %r1749}, %rd198;
	shf.l.wrap.b32 	%r1750, %r1749, %r1748, 4;
	shf.l.wrap.b32 	%r1751, %r1748, %r1749, 4;
	mov.b64 	%rd2736, {%r1751, %r1750};
	shf.l.wrap.b32 	%r1752, %r1748, %r1749, 30;
	shf.l.wrap.b32 	%r1753, %r1749, %r1748, 30;
	mov.b64 	%rd2737, {%r1753, %r1752};
	xor.b64  	%rd2738, %rd2736, %rd2737;
	shf.l.wrap.b32 	%r1754, %r1748, %r1749, 25;
	shf.l.wrap.b32 	%r1755, %r1749, %r1748, 25;
	mov.b64 	%rd2739, {%r1755, %r1754};
	xor.b64  	%rd2740, %rd2738, %rd2739;
	and.b64  	%rd2741, %rd198, %rd199;
	or.b64  	%rd2742, %rd198, %rd199;
	and.b64  	%rd2743, %rd2742, %rd4411;
	or.b64  	%rd2744, %rd2743, %rd2741;
	add.s64 	%rd2745, %rd2740, %rd2744;
	add.s64 	%rd4414, %rd2735, %rd4412;
	add.s64 	%rd4410, %rd2745, %rd2735;
	mov.b64 	{%r1756, %r1757}, %rd4414;
	shf.l.wrap.b32 	%r1758, %r1757, %r1756, 18;
	shf.l.wrap.b32 	%r1759, %r1756, %r1757, 18;
	mov.b64 	%rd2746, {%r1759, %r1758};
	shf.l.wrap.b32 	%r1760, %r1757, %r1756, 14;
	shf.l.wrap.b32 	%r1761, %r1756, %r1757, 14;
	mov.b64 	%rd2747, {%r1761, %r1760};
	xor.b64  	%rd2748, %rd2746, %rd2747;
	shf.l.wrap.b32 	%r1762, %r1756, %r1757, 23;
	shf.l.wrap.b32 	%r1763, %r1757, %r1756, 23;
	mov.b64 	%rd2749, {%r1763, %r1762};
	xor.b64  	%rd2750, %rd2748, %rd2749;
	add.s64 	%rd2751, %rd4416, %rd2750;
	xor.b64  	%rd2752, %rd203, %rd202;
	and.b64  	%rd2753, %rd2752, %rd4414;
	xor.b64  	%rd2754, %rd2753, %rd203;
	add.s64 	%rd2755, %rd2751, %rd2754;
	ld.global.nc.u64 	%rd2756, [%rd2729+8];
	add.s64 	%rd2757, %rd2755, %rd2756;
	add.s64 	%rd2758, %rd2757, %rd2734;
	mov.b64 	{%r1764, %r1765}, %rd4410;
	shf.l.wrap.b32 	%r1766, %r1765, %r1764, 4;
	shf.l.wrap.b32 	%r1767, %r1764, %r1765, 4;
	mov.b64 	%rd2759, {%r1767, %r1766};
	shf.l.wrap.b32 	%r1768, %r1764, %r1765, 30;
	shf.l.wrap.b32 	%r1769, %r1765, %r1764, 30;
	mov.b64 	%rd2760, {%r1769, %r1768};
	xor.b64  	%rd2761, %rd2759, %rd2760;
	shf.l.wrap.b32 	%r1770, %r1764, %r1765, 25;
	shf.l.wrap.b32 	%r1771, %r1765, %r1764, 25;
	mov.b64 	%rd2762, {%r1771, %r1770};
	xor.b64  	%rd2763, %rd2761, %rd2762;
	and.b64  	%rd2764, %rd4410, %rd198;
	or.b64  	%rd2765, %rd4410, %rd198;
	and.b64  	%rd2766, %rd2765, %rd199;
	or.b64  	%rd2767, %rd2766, %rd2764;
	add.s64 	%rd2768, %rd2763, %rd2767;
	add.s64 	%rd4413, %rd2758, %rd4411;
	add.s64 	%rd4409, %rd2768, %rd2758;
	add.s32 	%r3167, %r3167, 2;
	add.s64 	%rd4408, %rd4408, 16;
	setp.ne.s32 	%p44, %r3167, 80;
	mov.u64 	%rd4411, %rd198;
	mov.u64 	%rd4412, %rd199;
	mov.u64 	%rd4415, %rd203;
	mov.u64 	%rd4416, %rd202;
	@%p44 bra 	$L__BB0_72;
	add.s64 	%rd209, %rd171, %rd4409;
	add.s64 	%rd2769, %rd172, %rd4410;
	add.s64 	%rd2770, %rd173, %rd198;
	add.s64 	%rd2771, %rd174, %rd199;
	add.s64 	%rd2772, %rd175, %rd4413;
	add.s64 	%rd2773, %rd176, %rd4414;
	add.s64 	%rd2774, %rd177, %rd202;
	add.s64 	%rd2775, %rd178, %rd203;
	shr.u64 	%rd2776, %rd209, 56;
	shr.u64 	%rd2777, %rd209, 48;
	shr.u64 	%rd2778, %rd209, 40;
	shr.u64 	%rd2779, %rd209, 24;
	shr.u64 	%rd2780, %rd209, 16;
	shr.u64 	%rd2781, %rd209, 8;
	cvt.u32.u64 	%r1773, %rd2778;
	prmt.b32 	%r1774, %r1773, %r1775, 0x3340U;
	cvt.u32.u64 	%r1776, %rd2777;
	prmt.b32 	%r1777, %r1778, %r1776, 0x3340U;
	prmt.b32 	%r1779, %r1777, %r1774, 0x5410U;
	cvt.u32.u64 	%r1780, %rd209;
	cvt.u32.u64 	%r1781, %rd2781;
	prmt.b32 	%r1782, %r1781, %r1780, 0x3340U;
	cvt.u32.u64 	%r1783, %rd2780;
	cvt.u32.u64 	%r1784, %rd2779;
	prmt.b32 	%r1785, %r1784, %r1783, 0x3340U;
	prmt.b32 	%r1786, %r1785, %r1782, 0x5410U;
	{ .reg .b32 tmp; mov.b64 {tmp, %r1787}, %rd209; }
	prmt.b32 	%r1788, %r1773, %r1787, 0x3340U;
	cvt.u32.u64 	%r1789, %rd2776;
	prmt.b32 	%r1790, %r1789, %r1776, 0x3340U;
	prmt.b32 	%r1791, %r1790, %r1788, 0x5410U;
	st.local.v2.b32 	[%rd4], {%r1791, %r1786};
	shr.u64 	%rd2782, %rd2769, 56;
	shr.u64 	%rd2783, %rd2769, 48;
	shr.u64 	%rd2784, %rd2769, 40;
	shr.u64 	%rd2785, %rd2769, 24;
	shr.u64 	%rd2786, %rd2769, 16;
	shr.u64 	%rd2787, %rd2769, 8;
	cvt.u32.u64 	%r1792, %rd2769;
	cvt.u32.u64 	%r1793, %rd2787;
	prmt.b32 	%r1794, %r1793, %r1792, 0x3340U;
	cvt.u32.u64 	%r1795, %rd2786;
	cvt.u32.u64 	%r1796, %rd2785;
	prmt.b32 	%r1797, %r1796, %r1795, 0x3340U;
	prmt.b32 	%r1798, %r1797, %r1794, 0x5410U;
	{ .reg .b32 tmp; mov.b64 {tmp, %r1799}, %rd2769; }
	cvt.u32.u64 	%r1800, %rd2784;
	prmt.b32 	%r1801, %r1800, %r1799, 0x3340U;
	cvt.u32.u64 	%r1802, %rd2783;
	cvt.u32.u64 	%r1803, %rd2782;
	prmt.b32 	%r1804, %r1803, %r1802, 0x3340U;
	prmt.b32 	%r1805, %r1804, %r1801, 0x5410U;
	st.local.v2.b32 	[%rd4+8], {%r1805, %r1798};
	shr.u64 	%rd2788, %rd2770, 56;
	shr.u64 	%rd2789, %rd2770, 48;
	shr.u64 	%rd2790, %rd2770, 40;
	shr.u64 	%rd2791, %rd2770, 24;
	shr.u64 	%rd2792, %rd2770, 16;
	shr.u64 	%rd2793, %rd2770, 8;
	cvt.u32.u64 	%r1806, %rd2770;
	cvt.u32.u64 	%r1807, %rd2793;
	prmt.b32 	%r1808, %r1807, %r1806, 0x3340U;
	cvt.u32.u64 	%r1809, %rd2792;
	cvt.u32.u64 	%r1810, %rd2791;
	prmt.b32 	%r1811, %r1810, %r1809, 0x3340U;
	prmt.b32 	%r1812, %r1811, %r1808, 0x5410U;
	{ .reg .b32 tmp; mov.b64 {tmp, %r1813}, %rd2770; }
	cvt.u32.u64 	%r1814, %rd2790;
	prmt.b32 	%r1815, %r1814, %r1813, 0x3340U;
	cvt.u32.u64 	%r1816, %rd2789;
	cvt.u32.u64 	%r1817, %rd2788;
	prmt.b32 	%r1818, %r1817, %r1816, 0x3340U;
	prmt.b32 	%r1819, %r1818, %r1815, 0x5410U;
	st.local.v2.b32 	[%rd4+16], {%r1819, %r1812};
	shr.u64 	%rd2794, %rd2771, 56;
	shr.u64 	%rd2795, %rd2771, 48;
	shr.u64 	%rd2796, %rd2771, 40;
	shr.u64 	%rd2797, %rd2771, 24;
	shr.u64 	%rd2798, %rd2771, 16;
	shr.u64 	%rd2799, %rd2771, 8;
	cvt.u32.u64 	%r1820, %rd2771;
	cvt.u32.u64 	%r1821, %rd2799;
	prmt.b32 	%r1822, %r1821, %r1820, 0x3340U;
	cvt.u32.u64 	%r1823, %rd2798;
	cvt.u32.u64 	%r1824, %rd2797;
	prmt.b32 	%r1825, %r1824, %r1823, 0x3340U;
	prmt.b32 	%r1826, %r1825, %r1822, 0x5410U;
	{ .reg .b32 tmp; mov.b64 {tmp, %r1827}, %rd2771; }
	cvt.u32.u64 	%r1828, %rd2796;
	prmt.b32 	%r1829, %r1828, %r1827, 0x3340U;
	cvt.u32.u64 	%r1830, %rd2795;
	cvt.u32.u64 	%r1831, %rd2794;
	prmt.b32 	%r1832, %r1831, %r1830, 0x3340U;
	prmt.b32 	%r1833, %r1832, %r1829, 0x5410U;
	st.local.v2.b32 	[%rd4+24], {%r1833, %r1826};
	shr.u64 	%rd2800, %rd2772, 56;
	shr.u64 	%rd2801, %rd2772, 48;
	shr.u64 	%rd2802, %rd2772, 40;
	shr.u64 	%rd2803, %rd2772, 24;
	shr.u64 	%rd2804, %rd2772, 16;
	shr.u64 	%rd2805, %rd2772, 8;
	cvt.u32.u64 	%r1834, %rd2772;
	cvt.u32.u64 	%r1835, %rd2805;
	prmt.b32 	%r1836, %r1835, %r1834, 0x3340U;
	cvt.u32.u64 	%r1837, %rd2804;
	cvt.u32.u64 	%r1838, %rd2803;
	prmt.b32 	%r1839, %r1838, %r1837, 0x3340U;
	prmt.b32 	%r1840, %r1839, %r1836, 0x5410U;
	{ .reg .b32 tmp; mov.b64 {tmp, %r1841}, %rd2772; }
	cvt.u32.u64 	%r1842, %rd2802;
	prmt.b32 	%r1843, %r1842, %r1841, 0x3340U;
	cvt.u32.u64 	%r1844, %rd2801;
	cvt.u32.u64 	%r1845, %rd2800;
	prmt.b32 	%r1846, %r1845, %r1844, 0x3340U;
	prmt.b32 	%r1847, %r1846, %r1843, 0x5410U;
	st.local.v2.b32 	[%rd4+32], {%r1847, %r1840};
	shr.u64 	%rd2806, %rd2773, 56;
	shr.u64 	%rd2807, %rd2773, 48;
	shr.u64 	%rd2808, %rd2773, 40;
	shr.u64 	%rd2809, %rd2773, 24;
	shr.u64 	%rd2810, %rd2773, 16;
	shr.u64 	%rd2811, %rd2773, 8;
	cvt.u32.u64 	%r1848, %rd2773;
	cvt.u32.u64 	%r1849, %rd2811;
	prmt.b32 	%r1850, %r1849, %r1848, 0x3340U;
	cvt.u32.u64 	%r1851, %rd2810;
	cvt.u32.u64 	%r1852, %rd2809;
	prmt.b32 	%r1853, %r1852, %r1851, 0x3340U;
	prmt.b32 	%r1854, %r1853, %r1850, 0x5410U;
	{ .reg .b32 tmp; mov.b64 {tmp, %r1855}, %rd2773; }
	cvt.u32.u64 	%r1856, %rd2808;
	prmt.b32 	%r1857, %r1856, %r1855, 0x3340U;
	cvt.u32.u64 	%r1858, %rd2807;
	cvt.u32.u64 	%r1859, %rd2806;
	prmt.b32 	%r1860, %r1859, %r1858, 0x3340U;
	prmt.b32 	%r1861, %r1860, %r1857, 0x5410U;
	st.local.v2.b32 	[%rd4+40], {%r1861, %r1854};
	shr.u64 	%rd2812, %rd2774, 56;
	shr.u64 	%rd2813, %rd2774, 48;
	shr.u64 	%rd2814, %rd2774, 40;
	shr.u64 	%rd2815, %rd2774, 24;
	shr.u64 	%rd2816, %rd2774, 16;
	shr.u64 	%rd2817, %rd2774, 8;
	cvt.u32.u64 	%r1862, %rd2774;
	cvt.u32.u64 	%r1863, %rd2817;
	prmt.b32 	%r1864, %r1863, %r1862, 0x3340U;
	cvt.u32.u64 	%r1865, %rd2816;
	cvt.u32.u64 	%r1866, %rd2815;
	prmt.b32 	%r1867, %r1866, %r1865, 0x3340U;
	prmt.b32 	%r1868, %r1867, %r1864, 0x5410U;
	{ .reg .b32 tmp; mov.b64 {tmp, %r1869}, %rd2774; }
	cvt.u32.u64 	%r1870, %rd2814;
	prmt.b32 	%r1871, %r1870, %r1869, 0x3340U;
	cvt.u32.u64 	%r1872, %rd2813;
	cvt.u32.u64 	%r1873, %rd2812;
	prmt.b32 	%r1874, %r1873, %r1872, 0x3340U;
	prmt.b32 	%r1875, %r1874, %r1871, 0x5410U;
	st.local.v2.b32 	[%rd4+48], {%r1875, %r1868};
	shr.u64 	%rd2818, %rd2775, 56;
	shr.u64 	%rd2819, %rd2775, 48;
	shr.u64 	%rd2820, %rd2775, 40;
	shr.u64 	%rd2821, %rd2775, 24;
	shr.u64 	%rd2822, %rd2775, 16;
	shr.u64 	%rd2823, %rd2775, 8;
	cvt.u32.u64 	%r1876, %rd2775;
	cvt.u32.u64 	%r1877, %rd2823;
	prmt.b32 	%r1878, %r1877, %r1876, 0x3340U;
	cvt.u32.u64 	%r1879, %rd2822;
	cvt.u32.u64 	%r1880, %rd2821;
	prmt.b32 	%r1881, %r1880, %r1879, 0x3340U;
	prmt.b32 	%r1882, %r1881, %r1878, 0x5410U;
	{ .reg .b32 tmp; mov.b64 {tmp, %r1883}, %rd2775; }
	cvt.u32.u64 	%r1884, %rd2820;
	prmt.b32 	%r1885, %r1884, %r1883, 0x3340U;
	cvt.u32.u64 	%r1886, %rd2819;
	cvt.u32.u64 	%r1887, %rd2818;
	prmt.b32 	%r1888, %r1887, %r1886, 0x3340U;
	prmt.b32 	%r1889, %r1888, %r1885, 0x5410U;
	st.local.v2.b32 	[%rd4+56], {%r1889, %r1882};
	st.local.u64 	[%rd4+264], %rd138;
	st.local.u64 	[%rd4+272], %rd139;
	st.local.u64 	[%rd4+280], %rd140;
	st.local.u64 	[%rd4+288], %rd141;
	st.local.u64 	[%rd4+296], %rd142;
	st.local.u64 	[%rd4+304], %rd143;
	st.local.u64 	[%rd4+312], %rd144;
	st.local.u64 	[%rd4+320], %rd145;
	mov.b64 	%rd2824, 192;
	st.local.u64 	[%rd4+256], %rd2824;
	st.local.v2.b32 	[%rd4+328], {%r1791, %r1786};
	st.local.v2.b32 	[%rd4+336], {%r1805, %r1798};
	st.local.v2.b32 	[%rd4+344], {%r1819, %r1812};
	st.local.v2.b32 	[%rd4+352], {%r1833, %r1826};
	st.local.v2.b32 	[%rd4+360], {%r1847, %r1840};
	st.local.v2.b32 	[%rd4+368], {%r1861, %r1854};
	st.local.v2.b32 	[%rd4+376], {%r1875, %r1868};
	st.local.v2.b32 	[%rd4+384], {%r1889, %r1882};
	mov.b16 	%rs963, 128;
	st.local.u8 	[%rd4+392], %rs963;
	mov.b64 	%rd2825, {%r1779, %r1890};
	shr.u64 	%rd2826, %rd2825, 8;
	cvt.u16.u64 	%rs323, %rd2826;
	add.s64 	%rd4418, %rd4, 393;
	mov.b32 	%r3169, 0;
$L__BB0_74:
	.pragma "nounroll";
	mov.b16 	%rs964, 0;
	st.local.u8 	[%rd4418], %rs964;
	st.local.v2.u8 	[%rd4418+1], {%rs964, %rs964};
	mov.b32 	%r1891, 0;
	st.local.u32 	[%rd4418+3], %r1891;
	st.local.v2.b32 	[%rd4418+7], {%r1891, %r1891};
	st.local.u8 	[%rd4418+15], %rs964;
	add.s32 	%r3169, %r3169, 16;
	add.s64 	%rd4418, %rd4418, 16;
	setp.eq.s32 	%p45, %r3169, 32;
	@%p45 bra 	$L__BB0_75;
	bra.uni 	$L__BB0_74;
$L__BB0_75:
	mov.b16 	%rs965, 0;
	st.local.u8 	[%rd4418], %rs965;
	st.local.v2.u8 	[%rd4418+1], {%rs965, %rs965};
	mov.b32 	%r3168, 0;
	st.local.u32 	[%rd4418+3], %r3168;
	st.local.u32 	[%rd4418+7], %r3168;
	st.local.u8 	[%rd4418+11], %rs965;
	add.s64 	%rd4417, %rd4, 437;
$L__BB0_76:
	.pragma "nounroll";
	mov.b16 	%rs966, 0;
	st.local.u8 	[%rd4417], %rs966;
	add.s32 	%r3168, %r3168, 1;
	add.s64 	%rd4417, %rd4417, 1;
	setp.eq.s32 	%p46, %r3168, 3;
	@%p46 bra 	$L__BB0_77;
	bra.uni 	$L__BB0_76;
$L__BB0_77:
	mov.b32 	%r3170, 0;
	st.local.v2.b32 	[%rd4+440], {%r3170, %r3170};
	mov.b32 	%r1894, 393216;
	st.local.v2.b32 	[%rd4+448], {%r3170, %r1894};
	and.b64  	%rd2829, %rd209, -72057594037927936;
	cvt.u64.u16 	%rd2830, %rs323;
	shl.b64 	%rd2831, %rd2830, 48;
	and.b64  	%rd2832, %rd2831, 71776119061217280;
	or.b64  	%rd2833, %rd2832, %rd2829;
	ld.local.v2.u8 	{%rs967, %rs968}, [%rd4+330];
	cvt.u64.u16 	%rd2834, %rs967;
	shl.b64 	%rd2835, %rd2834, 40;
	or.b64  	%rd2836, %rd2833, %rd2835;
	cvt.u64.u16 	%rd2837, %rs968;
	shl.b64 	%rd2838, %rd2837, 32;
	or.b64  	%rd2839, %rd2836, %rd2838;
	ld.local.u32 	%r1895, [%rd4+332];
	bfe.u32 	%r1896, %r1895, 24, 8;
	bfe.u32 	%r1897, %r1895, 0, 8;
	mul.wide.u32 	%rd2840, %r1897, 16777216;
	or.b64  	%rd2841, %rd2839, %rd2840;
	bfe.u32 	%r1898, %r1895, 8, 8;
	mul.wide.u32 	%rd2842, %r1898, 65536;
	or.b64  	%rd2843, %rd2841, %rd2842;
	bfe.u32 	%r1899, %r1895, 16, 8;
	mul.wide.u32 	%rd2844, %r1899, 256;
	or.b64  	%rd2845, %rd2843, %rd2844;
	cvt.u64.u32 	%rd2846, %r1896;
	and.b64  	%rd2847, %rd2846, 255;
	or.b64  	%rd4421, %rd2845, %rd2847;
	ld.local.v2.b32 	{%r1900, %r1901}, [%rd4+336];
	bfe.u32 	%r1902, %r1901, 24, 8;
	bfe.u32 	%r1903, %r1900, 24, 8;
	bfe.u32 	%r1904, %r1900, 16, 8;
	bfe.u32 	%r1905, %r1900, 8, 8;
	bfe.u32 	%r1906, %r1900, 0, 8;
	cvt.u64.u32 	%rd2848, %r1906;
	shl.b64 	%rd2849, %rd2848, 56;
	cvt.u64.u32 	%rd2850, %r1905;
	shl.b64 	%rd2851, %rd2850, 48;
	and.b64  	%rd2852, %rd2851, 71776119061217280;
	or.b64  	%rd2853, %rd2852, %rd2849;
	cvt.u64.u32 	%rd2854, %r1904;
	shl.b64 	%rd2855, %rd2854, 40;
	and.b64  	%rd2856, %rd2855, 280375465082880;
	or.b64  	%rd2857, %rd2853, %rd2856;
	cvt.u64.u32 	%rd2858, %r1903;
	shl.b64 	%rd2859, %rd2858, 32;
	and.b64  	%rd2860, %rd2859, 1095216660480;
	or.b64  	%rd2861, %rd2857, %rd2860;
	bfe.u32 	%r1907, %r1901, 0, 8;
	mul.wide.u32 	%rd2862, %r1907, 16777216;
	or.b64  	%rd2863, %rd2861, %rd2862;
	bfe.u32 	%r1908, %r1901, 8, 8;
	mul.wide.u32 	%rd2864, %r1908, 65536;
	or.b64  	%rd2865, %rd2863, %rd2864;
	bfe.u32 	%r1909, %r1901, 16, 8;
	mul.wide.u32 	%rd2866, %r1909, 256;
	or.b64  	%rd2867, %rd2865, %rd2866;
	cvt.u64.u32 	%rd2868, %r1902;
	and.b64  	%rd2869, %rd2868, 255;
	or.b64  	%rd2870, %rd2867, %rd2869;
	st.local.v2.u64 	[%rd3], {%rd4421, %rd2870};
	ld.local.v2.b32 	{%r1910, %r1911}, [%rd4+344];
	bfe.u32 	%r1912, %r1911, 24, 8;
	bfe.u32 	%r1913, %r1910, 24, 8;
	bfe.u32 	%r1914, %r1910, 16, 8;
	bfe.u32 	%r1915, %r1910, 8, 8;
	bfe.u32 	%r1916, %r1910, 0, 8;
	cvt.u64.u32 	%rd2871, %r1916;
	shl.b64 	%rd2872, %rd2871, 56;
	cvt.u64.u32 	%rd2873, %r1915;
	shl.b64 	%rd2874, %rd2873, 48;
	and.b64  	%rd2875, %rd2874, 71776119061217280;
	or.b64  	%rd2876, %rd2875, %rd2872;
	cvt.u64.u32 	%rd2877, %r1914;
	shl.b64 	%rd2878, %rd2877, 40;
	and.b64  	%rd2879, %rd2878, 280375465082880;
	or.b64  	%rd2880, %rd2876, %rd2879;
	cvt.u64.u32 	%rd2881, %r1913;
	shl.b64 	%rd2882, %rd2881, 32;
	and.b64  	%rd2883, %rd2882, 1095216660480;
	or.b64  	%rd2884, %rd2880, %rd2883;
	bfe.u32 	%r1917, %r1911, 0, 8;
	mul.wide.u32 	%rd2885, %r1917, 16777216;
	or.b64  	%rd2886, %rd2884, %rd2885;
	bfe.u32 	%r1918, %r1911, 8, 8;
	mul.wide.u32 	%rd2887, %r1918, 65536;
	or.b64  	%rd2888, %rd2886, %rd2887;
	bfe.u32 	%r1919, %r1911, 16, 8;
	mul.wide.u32 	%rd2889, %r1919, 256;
	or.b64  	%rd2890, %rd2888, %rd2889;
	cvt.u64.u32 	%rd2891, %r1912;
	and.b64  	%rd2892, %rd2891, 255;
	or.b64  	%rd2893, %rd2890, %rd2892;
	ld.local.v2.b32 	{%r1920, %r1921}, [%rd4+352];
	bfe.u32 	%r1922, %r1921, 24, 8;
	bfe.u32 	%r1923, %r1920, 24, 8;
	bfe.u32 	%r1924, %r1920, 16, 8;
	bfe.u32 	%r1925, %r1920, 8, 8;
	bfe.u32 	%r1926, %r1920, 0, 8;
	cvt.u64.u32 	%rd2894, %r1926;
	shl.b64 	%rd2895, %rd2894, 56;
	cvt.u64.u32 	%rd2896, %r1925;
	shl.b64 	%rd2897, %rd2896, 48;
	and.b64  	%rd2898, %rd2897, 71776119061217280;
	or.b64  	%rd2899, %rd2898, %rd2895;
	cvt.u64.u32 	%rd2900, %r1924;
	shl.b64 	%rd2901, %rd2900, 40;
	and.b64  	%rd2902, %rd2901, 280375465082880;
	or.b64  	%rd2903, %rd2899, %rd2902;
	cvt.u64.u32 	%rd2904, %r1923;
	shl.b64 	%rd2905, %rd2904, 32;
	and.b64  	%rd2906, %rd2905, 1095216660480;
	or.b64  	%rd2907, %rd2903, %rd2906;
	bfe.u32 	%r1927, %r1921, 0, 8;
	mul.wide.u32 	%rd2908, %r1927, 16777216;
	or.b64  	%rd2909, %rd2907, %rd2908;
	bfe.u32 	%r1928, %r1921, 8, 8;
	mul.wide.u32 	%rd2910, %r1928, 65536;
	or.b64  	%rd2911, %rd2909, %rd2910;
	bfe.u32 	%r1929, %r1921, 16, 8;
	mul.wide.u32 	%rd2912, %r1929, 256;
	or.b64  	%rd2913, %rd2911, %rd2912;
	cvt.u64.u32 	%rd2914, %r1922;
	and.b64  	%rd2915, %rd2914, 255;
	or.b64  	%rd2916, %rd2913, %rd2915;
	st.local.v2.u64 	[%rd3+16], {%rd2893, %rd2916};
	ld.local.v2.b32 	{%r1930, %r1931}, [%rd4+360];
	bfe.u32 	%r1932, %r1931, 24, 8;
	bfe.u32 	%r1933, %r1930, 24, 8;
	bfe.u32 	%r1934, %r1930, 16, 8;
	bfe.u32 	%r1935, %r1930, 8, 8;
	bfe.u32 	%r1936, %r1930, 0, 8;
	cvt.u64.u32 	%rd2917, %r1936;
	shl.b64 	%rd2918, %rd2917, 56;
	cvt.u64.u32 	%rd2919, %r1935;
	shl.b64 	%rd2920, %rd2919, 48;
	and.b64  	%rd2921, %rd2920, 71776119061217280;
	or.b64  	%rd2922, %rd2921, %rd2918;
	cvt.u64.u32 	%rd2923, %r1934;
	shl.b64 	%rd2924, %rd2923, 40;
	and.b64  	%rd2925, %rd2924, 280375465082880;
	or.b64  	%rd2926, %rd2922, %rd2925;
	cvt.u64.u32 	%rd2927, %r1933;
	shl.b64 	%rd2928, %rd2927, 32;
	and.b64  	%rd2929, %rd2928, 1095216660480;
	or.b64  	%rd2930, %rd2926, %rd2929;
	bfe.u32 	%r1937, %r1931, 0, 8;
	mul.wide.u32 	%rd2931, %r1937, 16777216;
	or.b64  	%rd2932, %rd2930, %rd2931;
	bfe.u32 	%r1938, %r1931, 8, 8;
	mul.wide.u32 	%rd2933, %r1938, 65536;
	or.b64  	%rd2934, %rd2932, %rd2933;
	bfe.u32 	%r1939, %r1931, 16, 8;
	mul.wide.u32 	%rd2935, %r1939, 256;
	or.b64  	%rd2936, %rd2934, %rd2935;
	cvt.u64.u32 	%rd2937, %r1932;
	and.b64  	%rd2938, %rd2937, 255;
	or.b64  	%rd2939, %rd2936, %rd2938;
	ld.local.v2.b32 	{%r1940, %r1941}, [%rd4+368];
	bfe.u32 	%r1942, %r1941, 24, 8;
	bfe.u32 	%r1943, %r1940, 24, 8;
	bfe.u32 	%r1944, %r1940, 16, 8;
	bfe.u32 	%r1945, %r1940, 8, 8;
	bfe.u32 	%r1946, %r1940, 0, 8;
	cvt.u64.u32 	%rd2940, %r1946;
	shl.b64 	%rd2941, %rd2940, 56;
	cvt.u64.u32 	%rd2942, %r1945;
	shl.b64 	%rd2943, %rd2942, 48;
	and.b64  	%rd2944, %rd2943, 71776119061217280;
	or.b64  	%rd2945, %rd2944, %rd2941;
	cvt.u64.u32 	%rd2946, %r1944;
	shl.b64 	%rd2947, %rd2946, 40;
	and.b64  	%rd2948, %rd2947, 280375465082880;
	or.b64  	%rd2949, %rd2945, %rd2948;
	cvt.u64.u32 	%rd2950, %r1943;
	shl.b64 	%rd2951, %rd2950, 32;
	and.b64  	%rd2952, %rd2951, 1095216660480;
	or.b64  	%rd2953, %rd2949, %rd2952;
	bfe.u32 	%r1947, %r1941, 0, 8;
	mul.wide.u32 	%rd2954, %r1947, 16777216;
	or.b64  	%rd2955, %rd2953, %rd2954;
	bfe.u32 	%r1948, %r1941, 8, 8;
	mul.wide.u32 	%rd2956, %r1948, 65536;
	or.b64  	%rd2957, %rd2955, %rd2956;
	bfe.u32 	%r1949, %r1941, 16, 8;
	mul.wide.u32 	%rd2958, %r1949, 256;
	or.b64  	%rd2959, %rd2957, %rd2958;
	cvt.u64.u32 	%rd2960, %r1942;
	and.b64  	%rd2961, %rd2960, 255;
	or.b64  	%rd2962, %rd2959, %rd2961;
	st.local.v2.u64 	[%rd3+32], {%rd2939, %rd2962};
	ld.local.v2.b32 	{%r1950, %r1951}, [%rd4+376];
	bfe.u32 	%r1952, %r1951, 24, 8;
	bfe.u32 	%r1953, %r1950, 24, 8;
	bfe.u32 	%r1954, %r1950, 16, 8;
	bfe.u32 	%r1955, %r1950, 8, 8;
	bfe.u32 	%r1956, %r1950, 0, 8;
	cvt.u64.u32 	%rd2963, %r1956;
	shl.b64 	%rd2964, %rd2963, 56;
	cvt.u64.u32 	%rd2965, %r1955;
	shl.b64 	%rd2966, %rd2965, 48;
	and.b64  	%rd2967, %rd2966, 71776119061217280;
	or.b64  	%rd2968, %rd2967, %rd2964;
	cvt.u64.u32 	%rd2969, %r1954;
	shl.b64 	%rd2970, %rd2969, 40;
	and.b64  	%rd2971, %rd2970, 280375465082880;
	or.b64  	%rd2972, %rd2968, %rd2971;
	cvt.u64.u32 	%rd2973, %r1953;
	shl.b64 	%rd2974, %rd2973, 32;
	and.b64  	%rd2975, %rd2974, 1095216660480;
	or.b64  	%rd2976, %rd2972, %rd2975;
	bfe.u32 	%r1957, %r1951, 0, 8;
	mul.wide.u32 	%rd2977, %r1957, 16777216;
	or.b64  	%rd2978, %rd2976, %rd2977;
	bfe.u32 	%r1958, %r1951, 8, 8;
	mul.wide.u32 	%rd2979, %r1958, 65536;
	or.b64  	%rd2980, %rd2978, %rd2979;
	bfe.u32 	%r1959, %r1951, 16, 8;
	mul.wide.u32 	%rd2981, %r1959, 256;
	or.b64  	%rd2982, %rd2980, %rd2981;
	cvt.u64.u32 	%rd2983, %r1952;
	and.b64  	%rd2984, %rd2983, 255;
	or.b64  	%rd2985, %rd2982, %rd2984;
	ld.local.v2.b32 	{%r1960, %r1961}, [%rd4+384];
	bfe.u32 	%r1962, %r1961, 24, 8;
	bfe.u32 	%r1963, %r1960, 24, 8;
	bfe.u32 	%r1964, %r1960, 16, 8;
	bfe.u32 	%r1965, %r1960, 8, 8;
	bfe.u32 	%r1966, %r1960, 0, 8;
	cvt.u64.u32 	%rd2986, %r1966;
	shl.b64 	%rd2987, %rd2986, 56;
	cvt.u64.u32 	%rd2988, %r1965;
	shl.b64 	%rd2989, %rd2988, 48;
	and.b64  	%rd2990, %rd2989, 71776119061217280;
	or.b64  	%rd2991, %rd2990, %rd2987;
	cvt.u64.u32 	%rd2992, %r1964;
	shl.b64 	%rd2993, %rd2992, 40;
	and.b64  	%rd2994, %rd2993, 280375465082880;
	or.b64  	%rd2995, %rd2991, %rd2994;
	cvt.u64.u32 	%rd2996, %r1963;
	shl.b64 	%rd2997, %rd2996, 32;
	and.b64  	%rd2998, %rd2997, 1095216660480;
	or.b64  	%rd2999, %rd2995, %rd2998;
	bfe.u32 	%r1967, %r1961, 0, 8;
	mul.wide.u32 	%rd3000, %r1967, 16777216;
	or.b64  	%rd3001, %rd2999, %rd3000;
	bfe.u32 	%r1968, %r1961, 8, 8;
	mul.wide.u32 	%rd3002, %r1968, 65536;
	or.b64  	%rd3003, %rd3001, %rd3002;
	bfe.u32 	%r1969, %r1961, 16, 8;
	mul.wide.u32 	%rd3004, %r1969, 256;
	or.b64  	%rd3005, %rd3003, %rd3004;
	cvt.u64.u32 	%rd3006, %r1962;
	and.b64  	%rd3007, %rd3006, 255;
	or.b64  	%rd3008, %rd3005, %rd3007;
	st.local.v2.u64 	[%rd3+48], {%rd2985, %rd3008};
	ld.local.v2.b32 	{%r1970, %r1971}, [%rd4+392];
	bfe.u32 	%r1972, %r1971, 24, 8;
	bfe.u32 	%r1973, %r1970, 24, 8;
	bfe.u32 	%r1974, %r1970, 16, 8;
	bfe.u32 	%r1975, %r1970, 8, 8;
	bfe.u32 	%r1976, %r1970, 0, 8;
	cvt.u64.u32 	%rd3009, %r1976;
	shl.b64 	%rd3010, %rd3009, 56;
	cvt.u64.u32 	%rd3011, %r1975;
	shl.b64 	%rd3012, %rd3011, 48;
	and.b64  	%rd3013, %rd3012, 71776119061217280;
	or.b64  	%rd3014, %rd3013, %rd3010;
	cvt.u64.u32 	%rd3015, %r1974;
	shl.b64 	%rd3016, %rd3015, 40;
	and.b64  	%rd3017, %rd3016, 280375465082880;
	or.b64  	%rd3018, %rd3014, %rd3017;
	cvt.u64.u32 	%rd3019, %r1973;
	shl.b64 	%rd3020, %rd3019, 32;
	and.b64  	%rd3021, %rd3020, 1095216660480;
	or.b64  	%rd3022, %rd3018, %rd3021;
	bfe.u32 	%r1977, %r1971, 0, 8;
	mul.wide.u32 	%rd3023, %r1977, 16777216;
	or.b64  	%rd3024, %rd3022, %rd3023;
	bfe.u32 	%r1978, %r1971, 8, 8;
	mul.wide.u32 	%rd3025, %r1978, 65536;
	or.b64  	%rd3026, %rd3024, %rd3025;
	bfe.u32 	%r1979, %r1971, 16, 8;
	mul.wide.u32 	%rd3027, %r1979, 256;
	or.b64  	%rd3028, %rd3026, %rd3027;
	cvt.u64.u32 	%rd3029, %r1972;
	and.b64  	%rd3030, %rd3029, 255;
	or.b64  	%rd3031, %rd3028, %rd3030;
	ld.local.v2.b32 	{%r1980, %r1981}, [%rd4+400];
	bfe.u32 	%r1982, %r1981, 24, 8;
	bfe.u32 	%r1983, %r1980, 24, 8;
	bfe.u32 	%r1984, %r1980, 16, 8;
	bfe.u32 	%r1985, %r1980, 8, 8;
	bfe.u32 	%r1986, %r1980, 0, 8;
	cvt.u64.u32 	%rd3032, %r1986;
	shl.b64 	%rd3033, %rd3032, 56;
	cvt.u64.u32 	%rd3034, %r1985;
	shl.b64 	%rd3035, %rd3034, 48;
	and.b64  	%rd3036, %rd3035, 71776119061217280;
	or.b64  	%rd3037, %rd3036, %rd3033;
	cvt.u64.u32 	%rd3038, %r1984;
	shl.b64 	%rd3039, %rd3038, 40;
	and.b64  	%rd3040, %rd3039, 280375465082880;
	or.b64  	%rd3041, %rd3037, %rd3040;
	cvt.u64.u32 	%rd3042, %r1983;
	shl.b64 	%rd3043, %rd3042, 32;
	and.b64  	%rd3044, %rd3043, 1095216660480;
	or.b64  	%rd3045, %rd3041, %rd3044;
	bfe.u32 	%r1987, %r1981, 0, 8;
	mul.wide.u32 	%rd3046, %r1987, 16777216;
	or.b64  	%rd3047, %rd3045, %rd3046;
	bfe.u32 	%r1988, %r1981, 8, 8;
	mul.wide.u32 	%rd3048, %r1988, 65536;
	or.b64  	%rd3049, %rd3047, %rd3048;
	bfe.u32 	%r1989, %r1981, 16, 8;
	mul.wide.u32 	%rd3050, %r1989, 256;
	or.b64  	%rd3051, %rd3049, %rd3050;
	cvt.u64.u32 	%rd3052, %r1982;
	and.b64  	%rd3053, %rd3052, 255;
	or.b64  	%rd3054, %rd3051, %rd3053;
	st.local.v2.u64 	[%rd3+64], {%rd3031, %rd3054};
	ld.local.v2.b32 	{%r1990, %r1991}, [%rd4+408];
	bfe.u32 	%r1992, %r1991, 24, 8;
	bfe.u32 	%r1993, %r1990, 24, 8;
	bfe.u32 	%r1994, %r1990, 16, 8;
	bfe.u32 	%r1995, %r1990, 8, 8;
	bfe.u32 	%r1996, %r1990, 0, 8;
	cvt.u64.u32 	%rd3055, %r1996;
	shl.b64 	%rd3056, %rd3055, 56;
	cvt.u64.u32 	%rd3057, %r1995;
	shl.b64 	%rd3058, %rd3057, 48;
	and.b64  	%rd3059, %rd3058, 71776119061217280;
	or.b64  	%rd3060, %rd3059, %rd3056;
	cvt.u64.u32 	%rd3061, %r1994;
	shl.b64 	%rd3062, %rd3061, 40;
	and.b64  	%rd3063, %rd3062, 280375465082880;
	or.b64  	%rd3064, %rd3060, %rd3063;
	cvt.u64.u32 	%rd3065, %r1993;
	shl.b64 	%rd3066, %rd3065, 32;
	and.b64  	%rd3067, %rd3066, 1095216660480;
	or.b64  	%rd3068, %rd3064, %rd3067;
	bfe.u32 	%r1997, %r1991, 0, 8;
	mul.wide.u32 	%rd3069, %r1997, 16777216;
	or.b64  	%rd3070, %rd3068, %rd3069;
	bfe.u32 	%r1998, %r1991, 8, 8;
	mul.wide.u32 	%rd3071, %r1998, 65536;
	or.b64  	%rd3072, %rd3070, %rd3071;
	bfe.u32 	%r1999, %r1991, 16, 8;
	mul.wide.u32 	%rd3073, %r1999, 256;
	or.b64  	%rd3074, %rd3072, %rd3073;
	cvt.u64.u32 	%rd3075, %r1992;
	and.b64  	%rd3076, %rd3075, 255;
	or.b64  	%rd3077, %rd3074, %rd3076;
	ld.local.v2.b32 	{%r2000, %r2001}, [%rd4+416];
	bfe.u32 	%r2002, %r2001, 24, 8;
	bfe.u32 	%r2003, %r2000, 24, 8;
	bfe.u32 	%r2004, %r2000, 16, 8;
	bfe.u32 	%r2005, %r2000, 8, 8;
	bfe.u32 	%r2006, %r2000, 0, 8;
	cvt.u64.u32 	%rd3078, %r2006;
	shl.b64 	%rd3079, %rd3078, 56;
	cvt.u64.u32 	%rd3080, %r2005;
	shl.b64 	%rd3081, %rd3080, 48;
	and.b64  	%rd3082, %rd3081, 71776119061217280;
	or.b64  	%rd3083, %rd3082, %rd3079;
	cvt.u64.u32 	%rd3084, %r2004;
	shl.b64 	%rd3085, %rd3084, 40;
	and.b64  	%rd3086, %rd3085, 280375465082880;
	or.b64  	%rd3087, %rd3083, %rd3086;
	cvt.u64.u32 	%rd3088, %r2003;
	shl.b64 	%rd3089, %rd3088, 32;
	and.b64  	%rd3090, %rd3089, 1095216660480;
	or.b64  	%rd3091, %rd3087, %rd3090;
	bfe.u32 	%r2007, %r2001, 0, 8;
	mul.wide.u32 	%rd3092, %r2007, 16777216;
	or.b64  	%rd3093, %rd3091, %rd3092;
	bfe.u32 	%r2008, %r2001, 8, 8;
	mul.wide.u32 	%rd3094, %r2008, 65536;
	or.b64  	%rd3095, %rd3093, %rd3094;
	bfe.u32 	%r2009, %r2001, 16, 8;
	mul.wide.u32 	%rd3096, %r2009, 256;
	or.b64  	%rd3097, %rd3095, %rd3096;
	cvt.u64.u32 	%rd3098, %r2002;
	and.b64  	%rd3099, %rd3098, 255;
	or.b64  	%rd3100, %rd3097, %rd3099;
	st.local.v2.u64 	[%rd3+80], {%rd3077, %rd3100};
	ld.local.v2.b32 	{%r2010, %r2011}, [%rd4+424];
	bfe.u32 	%r2012, %r2011, 24, 8;
	bfe.u32 	%r2013, %r2010, 24, 8;
	bfe.u32 	%r2014, %r2010, 16, 8;
	bfe.u32 	%r2015, %r2010, 8, 8;
	bfe.u32 	%r2016, %r2010, 0, 8;
	cvt.u64.u32 	%rd3101, %r2016;
	shl.b64 	%rd3102, %rd3101, 56;
	cvt.u64.u32 	%rd3103, %r2015;
	shl.b64 	%rd3104, %rd3103, 48;
	and.b64  	%rd3105, %rd3104, 71776119061217280;
	or.b64  	%rd3106, %rd3105, %rd3102;
	cvt.u64.u32 	%rd3107, %r2014;
	shl.b64 	%rd3108, %rd3107, 40;
	and.b64  	%rd3109, %rd3108, 280375465082880;
	or.b64  	%rd3110, %rd3106, %rd3109;
	cvt.u64.u32 	%rd3111, %r2013;
	shl.b64 	%rd3112, %rd3111, 32;
	and.b64  	%rd3113, %rd3112, 1095216660480;
	or.b64  	%rd3114, %rd3110, %rd3113;
	bfe.u32 	%r2017, %r2011, 0, 8;
	mul.wide.u32 	%rd3115, %r2017, 16777216;
	or.b64  	%rd3116, %rd3114, %rd3115;
	bfe.u32 	%r2018, %r2011, 8, 8;
	mul.wide.u32 	%rd3117, %r2018, 65536;
	or.b64  	%rd3118, %rd3116, %rd3117;
	bfe.u32 	%r2019, %r2011, 16, 8;
	mul.wide.u32 	%rd3119, %r2019, 256;
	or.b64  	%rd3120, %rd3118, %rd3119;
	cvt.u64.u32 	%rd3121, %r2012;
	and.b64  	%rd3122, %rd3121, 255;
	or.b64  	%rd3123, %rd3120, %rd3122;
	ld.local.v2.b32 	{%r2020, %r2021}, [%rd4+432];
	bfe.u32 	%r2022, %r2021, 24, 8;
	bfe.u32 	%r2023, %r2020, 24, 8;
	bfe.u32 	%r2024, %r2020, 16, 8;
	bfe.u32 	%r2025, %r2020, 8, 8;
	bfe.u32 	%r2026, %r2020, 0, 8;
	cvt.u64.u32 	%rd3124, %r2026;
	shl.b64 	%rd3125, %rd3124, 56;
	cvt.u64.u32 	%rd3126, %r2025;
	shl.b64 	%rd3127, %rd3126, 48;
	and.b64  	%rd3128, %rd3127, 71776119061217280;
	or.b64  	%rd3129, %rd3128, %rd3125;
	cvt.u64.u32 	%rd3130, %r2024;
	shl.b64 	%rd3131, %rd3130, 40;
	and.b64  	%rd3132, %rd3131, 280375465082880;
	or.b64  	%rd3133, %rd3129, %rd3132;
	cvt.u64.u32 	%rd3134, %r2023;
	shl.b64 	%rd3135, %rd3134, 32;
	and.b64  	%rd3136, %rd3135, 1095216660480;
	or.b64  	%rd3137, %rd3133, %rd3136;
	bfe.u32 	%r2027, %r2021, 0, 8;
	mul.wide.u32 	%rd3138, %r2027, 16777216;
	or.b64  	%rd3139, %rd3137, %rd3138;
	bfe.u32 	%r2028, %r2021, 8, 8;
	mul.wide.u32 	%rd3140, %r2028, 65536;
	or.b64  	%rd3141, %rd3139, %rd3140;
	bfe.u32 	%r2029, %r2021, 16, 8;
	mul.wide.u32 	%rd3142, %r2029, 256;
	or.b64  	%rd3143, %rd3141, %rd3142;
	cvt.u64.u32 	%rd3144, %r2022;
	and.b64  	%rd3145, %rd3144, 255;
	or.b64  	%rd3146, %rd3143, %rd3145;
	st.local.v2.u64 	[%rd3+96], {%rd3123, %rd3146};
	mov.b64 	%rd4420, 1536;
	mov.b64 	%rd4422, 0;
	st.local.v2.u64 	[%rd3+112], {%rd4422, %rd4420};
$L__BB0_78:
	mov.b64 	{%r2030, %r2031}, %rd4422;
	shf.l.wrap.b32 	%r2032, %r2031, %r2030, 13;
	shf.l.wrap.b32 	%r2033, %r2030, %r2031, 13;
	mov.b64 	%rd3147, {%r2033, %r2032};
	shf.l.wrap.b32 	%r2034, %r2030, %r2031, 3;
	shf.l.wrap.b32 	%r2035, %r2031, %r2030, 3;
	mov.b64 	%rd3148, {%r2035, %r2034};
	xor.b64  	%rd3149, %rd3147, %rd3148;
	shr.u64 	%rd3150, %rd4422, 6;
	xor.b64  	%rd3151, %rd3149, %rd3150;
	ld.local.u64 	%rd3152, [%rd4419];
	add.s64 	%rd3153, %rd3151, %rd3152;
	ld.local.u64 	%rd3154, [%rd4419+-64];
	mov.b64 	{%r2036, %r2037}, %rd3154;
	shf.l.wrap.b32 	%r2038, %r2037, %r2036, 31;
	shf.l.wrap.b32 	%r2039, %r2036, %r2037, 31;
	mov.b64 	%rd3155, {%r2039, %r2038};
	shf.l.wrap.b32 	%r2040, %r2037, %r2036, 24;
	shf.l.wrap.b32 	%r2041, %r2036, %r2037, 24;
	mov.b64 	%rd3156, {%r2041, %r2040};
	xor.b64  	%rd3157, %rd3155, %rd3156;
	shr.u64 	%rd3158, %rd3154, 7;
	xor.b64  	%rd3159, %rd3157, %rd3158;
	add.s64 	%rd3160, %rd3153, %rd4421;
	add.s64 	%rd4422, %rd3160, %rd3159;
	mov.b64 	{%r2042, %r2043}, %rd4420;
	shf.l.wrap.b32 	%r2044, %r2043, %r2042, 13;
	shf.l.wrap.b32 	%r2045, %r2042, %r2043, 13;
	mov.b64 	%rd3161, {%r2045, %r2044};
	shf.l.wrap.b32 	%r2046, %r2042, %r2043, 3;
	shf.l.wrap.b32 	%r2047, %r2043, %r2042, 3;
	mov.b64 	%rd3162, {%r2047, %r2046};
	xor.b64  	%rd3163, %rd3161, %rd3162;
	shr.u64 	%rd3164, %rd4420, 6;
	xor.b64  	%rd3165, %rd3163, %rd3164;
	ld.local.u64 	%rd3166, [%rd4419+8];
	add.s64 	%rd3167, %rd3165, %rd3166;
	ld.local.u64 	%rd4421, [%rd4419+-56];
	mov.b64 	{%r2048, %r2049}, %rd4421;
	shf.l.wrap.b32 	%r2050, %r2049, %r2048, 31;
	shf.l.wrap.b32 	%r2051, %r2048, %r2049, 31;
	mov.b64 	%rd3168, {%r2051, %r2050};
	shf.l.wrap.b32 	%r2052, %r2049, %r2048, 24;
	shf.l.wrap.b32 	%r2053, %r2048, %r2049, 24;
	mov.b64 	%rd3169, {%r2053, %r2052};
	xor.b64  	%rd3170, %rd3168, %rd3169;
	shr.u64 	%rd3171, %rd4421, 7;
	xor.b64  	%rd3172, %rd3170, %rd3171;
	add.s64 	%rd3173, %rd3167, %rd3154;
	add.s64 	%rd4420, %rd3173, %rd3172;
	st.local.v2.u64 	[%rd4419+56], {%rd4422, %rd4420};
	add.s32 	%r3170, %r3170, 2;
	add.s64 	%rd4419, %rd4419, 16;
	setp.ne.s32 	%p47, %r3170, 64;
	@%p47 bra 	$L__BB0_78;
	mov.b32 	%r3171, 0;
	mov.u64 	%rd4423, %rd138;
	mov.u64 	%rd4424, %rd139;
	mov.u64 	%rd4425, %rd140;
	mov.u64 	%rd4426, %rd141;
	mov.u64 	%rd4427, %rd142;
	mov.u64 	%rd4428, %rd143;
	mov.u64 	%rd4429, %rd145;
	mov.u64 	%rd4430, %rd144;
$L__BB0_80:
	mov.u64 	%rd232, %rd4428;
	mov.u64 	%rd231, %rd4427;
	mov.u64 	%rd228, %rd4424;
	mov.u64 	%rd227, %rd4423;
	mov.b64 	{%r2055, %r2056}, %rd231;
	shf.l.wrap.b32 	%r2057, %r2056, %r2055, 18;
	shf.l.wrap.b32 	%r2058, %r2055, %r2056, 18;
	mov.b64 	%rd3174, {%r2058, %r2057};
	shf.l.wrap.b32 	%r2059, %r2056, %r2055, 14;
	shf.l.wrap.b32 	%r2060, %r2055, %r2056, 14;
	mov.b64 	%rd3175, {%r2060, %r2059};
	xor.b64  	%rd3176, %rd3174, %rd3175;
	shf.l.wrap.b32 	%r2061, %r2055, %r2056, 23;
	shf.l.wrap.b32 	%r2062, %r2056, %r2055, 23;
	mov.b64 	%rd3177, {%r2062, %r2061};
	xor.b64  	%rd3178, %rd3176, %rd3177;
	add.s64 	%rd3179, %rd4429, %rd3178;
	xor.b64  	%rd3180, %rd4430, %rd232;
	and.b64  	%rd3181, %rd3180, %rd231;
	xor.b64  	%rd3182, %rd3181, %rd4430;
	add.s64 	%rd3183, %rd3179, %rd3182;
	mul.wide.u32 	%rd3184, %r3171, 8;
	add.s64 	%rd3186, %rd2317, %rd3184;
	ld.global.nc.u64 	%rd3187, [%rd3186];
	add.s64 	%rd3188, %rd3183, %rd3187;
	add.s64 	%rd3189, %rd3, %rd3184;
	ld.local.v2.u64 	{%rd3190, %rd3191}, [%rd3189];
	add.s64 	%rd3192, %rd3188, %rd3190;
	mov.b64 	{%r2063, %r2064}, %rd227;
	shf.l.wrap.b32 	%r2065, %r2064, %r2063, 4;
	shf.l.wrap.b32 	%r2066, %r2063, %r2064, 4;
	mov.b64 	%rd3193, {%r2066, %r2065};
	shf.l.wrap.b32 	%r2067, %r2063, %r2064, 30;
	shf.l.wrap.b32 	%r2068, %r2064, %r2063, 30;
	mov.b64 	%rd3194, {%r2068, %r2067};
	xor.b64  	%rd3195, %rd3193, %rd3194;
	shf.l.wrap.b32 	%r2069, %r2063, %r2064, 25;
	shf.l.wrap.b32 	%r2070, %r2064, %r2063, 25;
	mov.b64 	%rd3196, {%r2070, %r2069};
	xor.b64  	%rd3197, %rd3195, %rd3196;
	and.b64  	%rd3198, %rd227, %rd228;
	or.b64  	%rd3199, %rd227, %rd228;
	and.b64  	%rd3200, %rd3199, %rd4425;
	or.b64  	%rd3201, %rd3200, %rd3198;
	add.s64 	%rd3202, %rd3197, %rd3201;
	add.s64 	%rd4428, %rd3192, %rd4426;
	add.s64 	%rd4424, %rd3202, %rd3192;
	mov.b64 	{%r2071, %r2072}, %rd4428;
	shf.l.wrap.b32 	%r2073, %r2072, %r2071, 18;
	shf.l.wrap.b32 	%r2074, %r2071, %r2072, 18;
	mov.b64 	%rd3203, {%r2074, %r2073};
	shf.l.wrap.b32 	%r2075, %r2072, %r2071, 14;
	shf.l.wrap.b32 	%r2076, %r2071, %r2072, 14;
	mov.b64 	%rd3204, {%r2076, %r2075};
	xor.b64  	%rd3205, %rd3203, %rd3204;
	shf.l.wrap.b32 	%r2077, %r2071, %r2072, 23;
	shf.l.wrap.b32 	%r2078, %r2072, %r2071, 23;
	mov.b64 	%rd3206, {%r2078, %r2077};
	xor.b64  	%rd3207, %rd3205, %rd3206;
	add.s64 	%rd3208, %rd4430, %rd3207;
	xor.b64  	%rd3209, %rd232, %rd231;
	and.b64  	%rd3210, %rd3209, %rd4428;
	xor.b64  	%rd3211, %rd3210, %rd232;
	add.s64 	%rd3212, %rd3208, %rd3211;
	ld.global.nc.u64 	%rd3213, [%rd3186+8];
	add.s64 	%rd3214, %rd3212, %rd3213;
	add.s64 	%rd3215, %rd3214, %rd3191;
	mov.b64 	{%r2079, %r2080}, %rd4424;
	shf.l.wrap.b32 	%r2081, %r2080, %r2079, 4;
	shf.l.wrap.b32 	%r2082, %r2079, %r2080, 4;
	mov.b64 	%rd3216, {%r2082, %r2081};
	shf.l.wrap.b32 	%r2083, %r2079, %r2080, 30;
	shf.l.wrap.b32 	%r2084, %r2080, %r2079, 30;
	mov.b64 	%rd3217, {%r2084, %r2083};
	xor.b64  	%rd3218, %rd3216, %rd3217;
	shf.l.wrap.b32 	%r2085, %r2079, %r2080, 25;
	shf.l.wrap.b32 	%r2086, %r2080, %r2079, 25;
	mov.b64 	%rd3219, {%r2086, %r2085};
	xor.b64  	%rd3220, %rd3218, %rd3219;
	and.b64  	%rd3221, %rd4424, %rd227;
	or.b64  	%rd3222, %rd4424, %rd227;
	and.b64  	%rd3223, %rd3222, %rd228;
	or.b64  	%rd3224, %rd3223, %rd3221;
	add.s64 	%rd3225, %rd3220, %rd3224;
	add.s64 	%rd4427, %rd3215, %rd4425;
	add.s64 	%rd4423, %rd3225, %rd3215;
	add.s32 	%r3171, %r3171, 2;
	setp.ne.s32 	%p48, %r3171, 80;
	mov.u64 	%rd4425, %rd227;
	mov.u64 	%rd4426, %rd228;
	mov.u64 	%rd4429, %rd232;
	mov.u64 	%rd4430, %rd231;
	@%p48 bra 	$L__BB0_80;
	add.s64 	%rd3226, %rd138, %rd4423;
	add.s64 	%rd3227, %rd139, %rd4424;
	add.s64 	%rd3228, %rd140, %rd227;
	add.s64 	%rd3229, %rd141, %rd228;
	add.s64 	%rd3230, %rd142, %rd4427;
	add.s64 	%rd3231, %rd143, %rd4428;
	add.s64 	%rd3232, %rd144, %rd231;
	add.s64 	%rd3233, %rd145, %rd232;
	shr.u64 	%rd3234, %rd3226, 56;
	cvt.u16.u64 	%rs1322, %rd3234;
	shr.u64 	%rd3235, %rd3226, 48;
	shr.u64 	%rd3236, %rd3226, 40;
	shr.u64 	%rd3237, %rd3226, 24;
	shr.u64 	%rd3238, %rd3226, 16;
	shr.u64 	%rd3239, %rd3226, 8;
	{ .reg .b32 tmp; mov.b64 {tmp, %r2088}, %rd3226; }
	cvt.u32.u64 	%r2089, %rd3236;
	prmt.b32 	%r2090, %r2089, %r2088, 0x3340U;
	cvt.u32.u64 	%r2091, %rd3235;
	cvt.u32.u64 	%r2092, %rd3234;
	prmt.b32 	%r2093, %r2092, %r2091, 0x3340U;
	prmt.b32 	%r2094, %r2093, %r2090, 0x5410U;
	cvt.u32.u64 	%r2095, %rd3226;
	cvt.u32.u64 	%r2096, %rd3239;
	prmt.b32 	%r2097, %r2096, %r2095, 0x3340U;
	cvt.u32.u64 	%r2098, %rd3238;
	cvt.u32.u64 	%r2099, %rd3237;
	prmt.b32 	%r2100, %r2099, %r2098, 0x3340U;
	prmt.b32 	%r2101, %r2100, %r2097, 0x5410U;
	mov.b64 	%rd3240, {%r2094, %r2101};
	st.local.v2.b32 	[%rd4], {%r2094, %r2101};
	shr.u64 	%rd3241, %rd3227, 56;
	cvt.u16.u64 	%rs1314, %rd3241;
	shr.u64 	%rd3242, %rd3227, 48;
	cvt.u16.u64 	%rs1313, %rd3242;
	shr.u64 	%rd3243, %rd3227, 40;
	cvt.u16.u64 	%rs1312, %rd3243;
	shr.u64 	%rd3244, %rd3227, 32;
	cvt.u16.u64 	%rs1311, %rd3244;
	shr.u64 	%rd3245, %rd3227, 24;
	cvt.u16.u64 	%rs1310, %rd3245;
	shr.u64 	%rd3246, %rd3227, 16;
	cvt.u16.u64 	%rs1309, %rd3246;
	shr.u64 	%rd3247, %rd3227, 8;
	cvt.u16.u64 	%rs1308, %rd3247;
	cvt.u16.u64 	%rs1307, %rd3227;
	cvt.u32.u64 	%r2102, %rd3227;
	cvt.u32.u64 	%r2103, %rd3247;
	prmt.b32 	%r2104, %r2103, %r2102, 0x3340U;
	cvt.u32.u64 	%r2105, %rd3246;
	cvt.u32.u64 	%r2106, %rd3245;
	prmt.b32 	%r2107, %r2106, %r2105, 0x3340U;
	prmt.b32 	%r2108, %r2107, %r2104, 0x5410U;
	{ .reg .b32 tmp; mov.b64 {tmp, %r2109}, %rd3227; }
	cvt.u32.u64 	%r2110, %rd3243;
	prmt.b32 	%r2111, %r2110, %r2109, 0x3340U;
	cvt.u32.u64 	%r2112, %rd3242;
	cvt.u32.u64 	%r2113, %rd3241;
	prmt.b32 	%r2114, %r2113, %r2112, 0x3340U;
	prmt.b32 	%r2115, %r2114, %r2111, 0x5410U;
	st.local.v2.b32 	[%rd4+8], {%r2115, %r2108};
	shr.u64 	%rd3248, %rd3228, 56;
	cvt.u16.u64 	%rs1306, %rd3248;
	shr.u64 	%rd3249, %rd3228, 48;
	cvt.u16.u64 	%rs1305, %rd3249;
	shr.u64 	%rd3250, %rd3228, 40;
	cvt.u16.u64 	%rs1304, %rd3250;
	shr.u64 	%rd3251, %rd3228, 32;
	cvt.u16.u64 	%rs1303, %rd3251;
	shr.u64 	%rd3252, %rd3228, 24;
	cvt.u16.u64 	%rs1302, %rd3252;
	shr.u64 	%rd3253, %rd3228, 16;
	cvt.u16.u64 	%rs1301, %rd3253;
	shr.u64 	%rd3254, %rd3228, 8;
	cvt.u16.u64 	%rs1300, %rd3254;
	cvt.u16.u64 	%rs1299, %rd3228;
	cvt.u32.u64 	%r2116, %rd3228;
	cvt.u32.u64 	%r2117, %rd3254;
	prmt.b32 	%r2118, %r2117, %r2116, 0x3340U;
	cvt.u32.u64 	%r2119, %rd3253;
	cvt.u32.u64 	%r2120, %rd3252;
	prmt.b32 	%r2121, %r2120, %r2119, 0x3340U;
	prmt.b32 	%r2122, %r2121, %r2118, 0x5410U;
	{ .reg .b32 tmp; mov.b64 {tmp, %r2123}, %rd3228; }
	cvt.u32.u64 	%r2124, %rd3250;
	prmt.b32 	%r2125, %r2124, %r2123, 0x3340U;
	cvt.u32.u64 	%r2126, %rd3249;
	cvt.u32.u64 	%r2127, %rd3248;
	prmt.b32 	%r2128, %r2127, %r2126, 0x3340U;
	prmt.b32 	%r2129, %r2128, %r2125, 0x5410U;
	st.local.v2.b32 	[%rd4+16], {%r2129, %r2122};
	shr.u64 	%rd3255, %rd3229, 56;
	cvt.u16.u64 	%rs1298, %rd3255;
	shr.u64 	%rd3256, %rd3229, 48;
	cvt.u16.u64 	%rs1297, %rd3256;
	shr.u64 	%rd3257, %rd3229, 40;
	cvt.u16.u64 	%rs1296, %rd3257;
	shr.u64 	%rd3258, %rd3229, 32;
	cvt.u16.u64 	%rs1295, %rd3258;
	shr.u64 	%rd3259, %rd3229, 24;
	cvt.u16.u64 	%rs1294, %rd3259;
	shr.u64 	%rd3260, %rd3229, 16;
	cvt.u16.u64 	%rs1293, %rd3260;
	shr.u64 	%rd3261, %rd3229, 8;
	cvt.u16.u64 	%rs1292, %rd3261;
	cvt.u16.u64 	%rs1291, %rd3229;
	cvt.u32.u64 	%r2130, %rd3229;
	cvt.u32.u64 	%r2131, %rd3261;
	prmt.b32 	%r2132, %r2131, %r2130, 0x3340U;
	cvt.u32.u64 	%r2133, %rd3260;
	cvt.u32.u64 	%r2134, %rd3259;
	prmt.b32 	%r2135, %r2134, %r2133, 0x3340U;
	prmt.b32 	%r2136, %r2135, %r2132, 0x5410U;
	{ .reg .b32 tmp; mov.b64 {tmp, %r2137}, %rd3229; }
	cvt.u32.u64 	%r2138, %rd3257;
	prmt.b32 	%r2139, %r2138, %r2137, 0x3340U;
	cvt.u32.u64 	%r2140, %rd3256;
	cvt.u32.u64 	%r2141, %rd3255;
	prmt.b32 	%r2142, %r2141, %r2140, 0x3340U;
	prmt.b32 	%r2143, %r2142, %r2139, 0x5410U;
	st.local.v2.b32 	[%rd4+24], {%r2143, %r2136};
	shr.u64 	%rd3262, %rd3230, 56;
	cvt.u16.u64 	%rs1290, %rd3262;
	shr.u64 	%rd3263, %rd3230, 48;
	cvt.u16.u64 	%rs1289, %rd3263;
	shr.u64 	%rd3264, %rd3230, 40;
	cvt.u16.u64 	%rs1288, %rd3264;
	shr.u64 	%rd3265, %rd3230, 32;
	cvt.u16.u64 	%rs1287, %rd3265;
	shr.u64 	%rd3266, %rd3230, 24;
	cvt.u16.u64 	%rs1286, %rd3266;
	shr.u64 	%rd3267, %rd3230, 16;
	cvt.u16.u64 	%rs1285, %rd3267;
	shr.u64 	%rd3268, %rd3230, 8;
	cvt.u16.u64 	%rs1284, %rd3268;
	cvt.u16.u64 	%rs1283, %rd3230;
	cvt.u32.u64 	%r2144, %rd3230;
	cvt.u32.u64 	%r2145, %rd3268;
	prmt.b32 	%r2146, %r2145, %r2144, 0x3340U;
	cvt.u32.u64 	%r2147, %rd3267;
	cvt.u32.u64 	%r2148, %rd3266;
	prmt.b32 	%r2149, %r2148, %r2147, 0x3340U;
	prmt.b32 	%r2150, %r2149, %r2146, 0x5410U;
	{ .reg .b32 tmp; mov.b64 {tmp, %r2151}, %rd3230; }
	cvt.u32.u64 	%r2152, %rd3264;
	prmt.b32 	%r2153, %r2152, %r2151, 0x3340U;
	cvt.u32.u64 	%r2154, %rd3263;
	cvt.u32.u64 	%r2155, %rd3262;
	prmt.b32 	%r2156, %r2155, %r2154, 0x3340U;
	prmt.b32 	%r2157, %r2156, %r2153, 0x5410U;
	st.local.v2.b32 	[%rd4+32], {%r2157, %r2150};
	shr.u64 	%rd3269, %rd3231, 56;
	cvt.u16.u64 	%rs1282, %rd3269;
	shr.u64 	%rd3270, %rd3231, 48;
	cvt.u16.u64 	%rs1281, %rd3270;
	shr.u64 	%rd3271, %rd3231, 40;
	cvt.u16.u64 	%rs1280, %rd3271;
	shr.u64 	%rd3272, %rd3231, 32;
	cvt.u16.u64 	%rs1279, %rd3272;
	shr.u64 	%rd3273, %rd3231, 24;
	cvt.u16.u64 	%rs1278, %rd3273;
	shr.u64 	%rd3274, %rd3231, 16;
	cvt.u16.u64 	%rs1277, %rd3274;
	shr.u64 	%rd3275, %rd3231, 8;
	cvt.u16.u64 	%rs1276, %rd3275;
	cvt.u16.u64 	%rs1275, %rd3231;
	cvt.u32.u64 	%r2158, %rd3231;
	cvt.u32.u64 	%r2159, %rd3275;
	prmt.b32 	%r2160, %r2159, %r2158, 0x3340U;
	cvt.u32.u64 	%r2161, %rd3274;
	cvt.u32.u64 	%r2162, %rd3273;
	prmt.b32 	%r2163, %r2162, %r2161, 0x3340U;
	prmt.b32 	%r2164, %r2163, %r2160, 0x5410U;
	{ .reg .b32 tmp; mov.b64 {tmp, %r2165}, %rd3231; }
	cvt.u32.u64 	%r2166, %rd3271;
	prmt.b32 	%r2167, %r2166, %r2165, 0x3340U;
	cvt.u32.u64 	%r2168, %rd3270;
	cvt.u32.u64 	%r2169, %rd3269;
	prmt.b32 	%r2170, %r2169, %r2168, 0x3340U;
	prmt.b32 	%r2171, %r2170, %r2167, 0x5410U;
	st.local.v2.b32 	[%rd4+40], {%r2171, %r2164};
	shr.u64 	%rd3276, %rd3232, 56;
	cvt.u16.u64 	%rs1274, %rd3276;
	shr.u64 	%rd3277, %rd3232, 48;
	cvt.u16.u64 	%rs1273, %rd3277;
	shr.u64 	%rd3278, %rd3232, 40;
	cvt.u16.u64 	%rs1272, %rd3278;
	shr.u64 	%rd3279, %rd3232, 32;
	cvt.u16.u64 	%rs1271, %rd3279;
	shr.u64 	%rd3280, %rd3232, 24;
	cvt.u16.u64 	%rs1270, %rd3280;
	shr.u64 	%rd3281, %rd3232, 16;
	cvt.u16.u64 	%rs1269, %rd3281;
	shr.u64 	%rd3282, %rd3232, 8;
	cvt.u16.u64 	%rs1268, %rd3282;
	cvt.u16.u64 	%rs1267, %rd3232;
	cvt.u32.u64 	%r2172, %rd3232;
	cvt.u32.u64 	%r2173, %rd3282;
	prmt.b32 	%r2174, %r2173, %r2172, 0x3340U;
	cvt.u32.u64 	%r2175, %rd3281;
	cvt.u32.u64 	%r2176, %rd3280;
	prmt.b32 	%r2177, %r2176, %r2175, 0x3340U;
	prmt.b32 	%r2178, %r2177, %r2174, 0x5410U;
	{ .reg .b32 tmp; mov.b64 {tmp, %r2179}, %rd3232; }
	cvt.u32.u64 	%r2180, %rd3278;
	prmt.b32 	%r2181, %r2180, %r2179, 0x3340U;
	cvt.u32.u64 	%r2182, %rd3277;
	cvt.u32.u64 	%r2183, %rd3276;
	prmt.b32 	%r2184, %r2183, %r2182, 0x3340U;
	prmt.b32 	%r2185, %r2184, %r2181, 0x5410U;
	st.local.v2.b32 	[%rd4+48], {%r2185, %r2178};
	shr.u64 	%rd3283, %rd3233, 56;
	cvt.u16.u64 	%rs1266, %rd3283;
	shr.u64 	%rd3284, %rd3233, 48;
	cvt.u16.u64 	%rs1265, %rd3284;
	shr.u64 	%rd3285, %rd3233, 40;
	cvt.u16.u64 	%rs1264, %rd3285;
	shr.u64 	%rd3286, %rd3233, 32;
	cvt.u16.u64 	%rs1263, %rd3286;
	shr.u64 	%rd3287, %rd3233, 24;
	cvt.u16.u64 	%rs1262, %rd3287;
	shr.u64 	%rd3288, %rd3233, 16;
	cvt.u16.u64 	%rs1261, %rd3288;
	shr.u64 	%rd3289, %rd3233, 8;
	cvt.u16.u64 	%rs1260, %rd3289;
	cvt.u16.u64 	%rs1259, %rd3233;
	cvt.u32.u64 	%r2186, %rd3233;
	cvt.u32.u64 	%r2187, %rd3289;
	prmt.b32 	%r2188, %r2187, %r2186, 0x3340U;
	cvt.u32.u64 	%r2189, %rd3288;
	cvt.u32.u64 	%r2190, %rd3287;
	prmt.b32 	%r2191, %r2190, %r2189, 0x3340U;
	prmt.b32 	%r2192, %r2191, %r2188, 0x5410U;
	{ .reg .b32 tmp; mov.b64 {tmp, %r2193}, %rd3233; }
	cvt.u32.u64 	%r2194, %rd3285;
	prmt.b32 	%r2195, %r2194, %r2193, 0x3340U;
	cvt.u32.u64 	%r2196, %rd3284;
	cvt.u32.u64 	%r2197, %rd3283;
	prmt.b32 	%r2198, %r2197, %r2196, 0x3340U;
	prmt.b32 	%r2199, %r2198, %r2195, 0x5410U;
	st.local.v2.b32 	[%rd4+56], {%r2199, %r2192};
	st.local.u64 	[%rd4+264], %rd171;
	st.local.u64 	[%rd4+272], %rd172;
	st.local.u64 	[%rd4+280], %rd173;
	st.local.u64 	[%rd4+288], %rd174;
	st.local.u64 	[%rd4+296], %rd175;
	st.local.u64 	[%rd4+304], %rd176;
	st.local.u64 	[%rd4+312], %rd177;
	st.local.u64 	[%rd4+320], %rd178;
	mov.b64 	%rd3290, 128;
	st.local.u64 	[%rd4+256], %rd3290;
	st.u8 	[%rd321], %rs1322;
	shr.u64 	%rd3291, %rd3240, 8;
	cvt.u16.u64 	%rs1321, %rd3291;
	st.u8 	[%rd321+1], %rd3291;
	mov.b64 	%rd3292, {%r2094, %r2200};
	shr.u64 	%rd3293, %rd3292, 16;
	cvt.u16.u64 	%rs1320, %rd3293;
	shr.u16 	%rs1319, %rs1320, 8;
	st.u8 	[%rd321+2], %rs1320;
	st.u8 	[%rd321+3], %rs1319;
	{ .reg .b32 tmp; mov.b64 {tmp, %r2201}, %rd3240; }
	bfe.u32 	%r2202, %r2201, 0, 8;
	cvt.u16.u32 	%rs1318, %r2202;
	bfe.u32 	%r2203, %r2201, 8, 8;
	cvt.u16.u32 	%rs1317, %r2203;
	bfe.u32 	%r2204, %r2201, 16, 8;
	cvt.u16.u32 	%rs1316, %r2204;
	bfe.u32 	%r2205, %r2201, 24, 8;
	cvt.u16.u32 	%rs1315, %r2205;
	st.u8 	[%rd321+4], %rs1318;
	st.u8 	[%rd321+5], %rs1317;
	st.u8 	[%rd321+6], %rs1316;
	st.u8 	[%rd321+7], %rs1315;
	st.u8 	[%rd321+8], %rs1314;
	st.u8 	[%rd321+9], %rs1313;
	st.u8 	[%rd321+10], %rs1312;
	st.u8 	[%rd321+11], %rs1311;
	st.u8 	[%rd321+12], %rs1310;
	st.u8 	[%rd321+13], %rs1309;
	st.u8 	[%rd321+14], %rs1308;
	st.u8 	[%rd321+15], %rs1307;
	st.u8 	[%rd321+16], %rs1306;
	st.u8 	[%rd321+17], %rs1305;
	st.u8 	[%rd321+18], %rs1304;
	st.u8 	[%rd321+19], %rs1303;
	st.u8 	[%rd321+20], %rs1302;
	st.u8 	[%rd321+21], %rs1301;
	st.u8 	[%rd321+22], %rs1300;
	st.u8 	[%rd321+23], %rs1299;
	st.u8 	[%rd321+24], %rs1298;
	st.u8 	[%rd321+25], %rs1297;
	st.u8 	[%rd321+26], %rs1296;
	st.u8 	[%rd321+27], %rs1295;
	st.u8 	[%rd321+28], %rs1294;
	st.u8 	[%rd321+29], %rs1293;
	st.u8 	[%rd321+30], %rs1292;
	st.u8 	[%rd321+31], %rs1291;
	st.u8 	[%rd321+32], %rs1290;
	st.u8 	[%rd321+33], %rs1289;
	st.u8 	[%rd321+34], %rs1288;
	st.u8 	[%rd321+35], %rs1287;
	st.u8 	[%rd321+36], %rs1286;
	st.u8 	[%rd321+37], %rs1285;
	st.u8 	[%rd321+38], %rs1284;
	st.u8 	[%rd321+39], %rs1283;
	st.u8 	[%rd321+40], %rs1282;
	st.u8 	[%rd321+41], %rs1281;
	st.u8 	[%rd321+42], %rs1280;
	st.u8 	[%rd321+43], %rs1279;
	st.u8 	[%rd321+44], %rs1278;
	st.u8 	[%rd321+45], %rs1277;
	st.u8 	[%rd321+46], %rs1276;
	st.u8 	[%rd321+47], %rs1275;
	st.u8 	[%rd321+48], %rs1274;
	st.u8 	[%rd321+49], %rs1273;
	st.u8 	[%rd321+50], %rs1272;
	st.u8 	[%rd321+51], %rs1271;
	st.u8 	[%rd321+52], %rs1270;
	st.u8 	[%rd321+53], %rs1269;
	st.u8 	[%rd321+54], %rs1268;
	st.u8 	[%rd321+55], %rs1267;
	st.u8 	[%rd321+56], %rs1266;
	st.u8 	[%rd321+57], %rs1265;
	st.u8 	[%rd321+58], %rs1264;
	st.u8 	[%rd321+59], %rs1263;
	st.u8 	[%rd321+60], %rs1262;
	st.u8 	[%rd321+61], %rs1261;
	st.u8 	[%rd321+62], %rs1260;
	st.u8 	[%rd321+63], %rs1259;
	mov.b32 	%r3172, 1;
	prmt.b32 	%r2554, %r2555, %r2556, 0x3340U;
	prmt.b32 	%r2755, %r2756, %r2757, 0x3340U;
$L__BB0_82:
	mov.b64 	%rd3294, 192;
	st.local.u64 	[%rd4+256], %rd3294;
	mov.b32 	%r3173, 0;
$L__BB0_83:
	cvt.u64.u32 	%rd3295, %r3173;
	add.s64 	%rd3296, %rd4, %rd3295;
	ld.local.u8 	%rs969, [%rd3296];
	st.local.u8 	[%rd3296+328], %rs969;
	ld.local.u8 	%rs970, [%rd3296+1];
	st.local.u8 	[%rd3296+329], %rs970;
	ld.local.u8 	%rs971, [%rd3296+2];
	st.local.u8 	[%rd3296+330], %rs971;
	ld.local.u8 	%rs972, [%rd3296+3];
	st.local.u8 	[%rd3296+331], %rs972;
	add.s32 	%r3173, %r3173, 4;
	setp.ne.s32 	%p49, %r3173, 64;
	@%p49 bra 	$L__BB0_83;
	mov.b16 	%rs973, 128;
	st.local.u8 	[%rd4+392], %rs973;
	mov.b32 	%r3176, 0;
	mov.b32 	%r3175, 64;
	mov.b32 	%r3174, 65;
$L__BB0_85:
	.pragma "nounroll";
	cvt.u64.u32 	%rd3297, %r3175;
	add.s64 	%rd3298, %rd4, %rd3297;
	mov.b16 	%rs974, 0;
	st.local.u8 	[%rd3298+329], %rs974;
	st.local.u8 	[%rd3298+330], %rs974;
	st.local.u8 	[%rd3298+331], %rs974;
	st.local.u8 	[%rd3298+332], %rs974;
	st.local.u8 	[%rd3298+333], %rs974;
	st.local.u8 	[%rd3298+334], %rs974;
	st.local.u8 	[%rd3298+335], %rs974;
	st.local.u8 	[%rd3298+336], %rs974;
	st.local.u8 	[%rd3298+337], %rs974;
	st.local.u8 	[%rd3298+338], %rs974;
	st.local.u8 	[%rd3298+339], %rs974;
	st.local.u8 	[%rd3298+340], %rs974;
	st.local.u8 	[%rd3298+341], %rs974;
	st.local.u8 	[%rd3298+342], %rs974;
	st.local.u8 	[%rd3298+343], %rs974;
	add.s32 	%r3175, %r3174, 15;
	st.local.u8 	[%rd3298+344], %rs974;
	add.s32 	%r3174, %r3174, 16;
	add.s32 	%r3176, %r3176, 16;
	setp.eq.s32 	%p50, %r3176, 32;
	@%p50 bra 	$L__BB0_86;
	bra.uni 	$L__BB0_85;
$L__BB0_86:
	cvt.u64.u32 	%rd3299, %r3175;
	add.s64 	%rd3300, %rd4, 256;
	add.s64 	%rd3301, %rd3300, %rd3299;
	mov.b16 	%rs975, 0;
	st.local.u8 	[%rd3301+73], %rs975;
	cvt.u64.u32 	%rd3302, %r3174;
	add.s64 	%rd3303, %rd3300, %rd3302;
	st.local.u8 	[%rd3303+73], %rs975;
	st.local.u8 	[%rd3303+74], %rs975;
	st.local.u8 	[%rd3303+75], %rs975;
	st.local.u8 	[%rd3303+76], %rs975;
	st.local.u8 	[%rd3303+77], %rs975;
	st.local.u8 	[%rd3303+78], %rs975;
	st.local.u8 	[%rd3303+79], %rs975;
	add.s32 	%r2211, %r3174, 7;
	add.s32 	%r2212, %r3174, 8;
	cvt.u64.u32 	%rd3304, %r2211;
	add.s64 	%rd3305, %rd3300, %rd3304;
	st.local.u8 	[%rd3305+73], %rs975;
	cvt.u64.u32 	%rd3306, %r2212;
	add.s64 	%rd3307, %rd3300, %rd3306;
	st.local.u8 	[%rd3307+73], %rs975;
	st.local.u8 	[%rd3307+74], %rs975;
	st.local.u8 	[%rd3307+75], %rs975;
	add.s32 	%r2213, %r3174, 11;
	add.s32 	%r2214, %r3174, 12;
	cvt.u64.u32 	%rd3308, %r2213;
	add.s64 	%rd3309, %rd3300, %rd3308;
	st.local.u8 	[%rd3309+73], %rs975;
	cvt.u64.u32 	%rd3310, %r2214;
	add.s64 	%rd3311, %rd3300, %rd3310;
	st.local.u8 	[%rd3311+73], %rs975;
	st.local.u8 	[%rd3311+74], %rs975;
	st.local.u8 	[%rd4+440], %rs975;
	st.local.u8 	[%rd4+441], %rs975;
	st.local.u8 	[%rd4+442], %rs975;
	st.local.u8 	[%rd4+443], %rs975;
	st.local.u8 	[%rd4+444], %rs975;
	st.local.u8 	[%rd4+445], %rs975;
	st.local.u8 	[%rd4+446], %rs975;
	st.local.u8 	[%rd4+447], %rs975;
	st.local.u8 	[%rd4+448], %rs975;
	st.local.u8 	[%rd4+449], %rs975;
	st.local.u8 	[%rd4+450], %rs975;
	st.local.u8 	[%rd4+451], %rs975;
	st.local.u8 	[%rd4+452], %rs975;
	st.local.u8 	[%rd4+453], %rs975;
	mov.b16 	%rs976, 6;
	st.local.u8 	[%rd4+454], %rs976;
	st.local.u8 	[%rd4+455], %rs975;
	ld.local.v2.b32 	{%r2215, %r2216}, [%rd4+328];
	bfe.u32 	%r2217, %r2216, 24, 8;
	bfe.u32 	%r2218, %r2215, 24, 8;
	bfe.u32 	%r2219, %r2215, 16, 8;
	bfe.u32 	%r2220, %r2215, 8, 8;
	bfe.u32 	%r2221, %r2215, 0, 8;
	cvt.u64.u32 	%rd3312, %r2221;
	shl.b64 	%rd3313, %rd3312, 56;
	cvt.u64.u32 	%rd3314, %r2220;
	shl.b64 	%rd3315, %rd3314, 48;
	and.b64  	%rd3316, %rd3315, 71776119061217280;
	or.b64  	%rd3317, %rd3316, %rd3313;
	cvt.u64.u32 	%rd3318, %r2219;
	shl.b64 	%rd3319, %rd3318, 40;
	and.b64  	%rd3320, %rd3319, 280375465082880;
	or.b64  	%rd3321, %rd3317, %rd3320;
	cvt.u64.u32 	%rd3322, %r2218;
	shl.b64 	%rd3323, %rd3322, 32;
	and.b64  	%rd3324, %rd3323, 1095216660480;
	or.b64  	%rd3325, %rd3321, %rd3324;
	bfe.u32 	%r2222, %r2216, 0, 8;
	mul.wide.u32 	%rd3326, %r2222, 16777216;
	or.b64  	%rd3327, %rd3325, %rd3326;
	bfe.u32 	%r2223, %r2216, 8, 8;
	mul.wide.u32 	%rd3328, %r2223, 65536;
	or.b64  	%rd3329, %rd3327, %rd3328;
	bfe.u32 	%r2224, %r2216, 16, 8;
	mul.wide.u32 	%rd3330, %r2224, 256;
	or.b64  	%rd3331, %rd3329, %rd3330;
	cvt.u64.u32 	%rd3332, %r2217;
	and.b64  	%rd3333, %rd3332, 255;
	or.b64  	%rd4432, %rd3331, %rd3333;
	ld.local.v2.b32 	{%r2225, %r2226}, [%rd4+336];
	bfe.u32 	%r2227, %r2226, 24, 8;
	bfe.u32 	%r2228, %r2225, 24, 8;
	bfe.u32 	%r2229, %r2225, 16, 8;
	bfe.u32 	%r2230, %r2225, 8, 8;
	bfe.u32 	%r2231, %r2225, 0, 8;
	cvt.u64.u32 	%rd3334, %r2231;
	shl.b64 	%rd3335, %rd3334, 56;
	cvt.u64.u32 	%rd3336, %r2230;
	shl.b64 	%rd3337, %rd3336, 48;
	and.b64  	%rd3338, %rd3337, 71776119061217280;
	or.b64  	%rd3339, %rd3338, %rd3335;
	cvt.u64.u32 	%rd3340, %r2229;
	shl.b64 	%rd3341, %rd3340, 40;
	and.b64  	%rd3342, %rd3341, 280375465082880;
	or.b64  	%rd3343, %rd3339, %rd3342;
	cvt.u64.u32 	%rd3344, %r2228;
	shl.b64 	%rd3345, %rd3344, 32;
	and.b64  	%rd3346, %rd3345, 1095216660480;
	or.b64  	%rd3347, %rd3343, %rd3346;
	bfe.u32 	%r2232, %r2226, 0, 8;
	mul.wide.u32 	%rd3348, %r2232, 16777216;
	or.b64  	%rd3349, %rd3347, %rd3348;
	bfe.u32 	%r2233, %r2226, 8, 8;
	mul.wide.u32 	%rd3350, %r2233, 65536;
	or.b64  	%rd3351, %rd3349, %rd3350;
	bfe.u32 	%r2234, %r2226, 16, 8;
	mul.wide.u32 	%rd3352, %r2234, 256;
	or.b64  	%rd3353, %rd3351, %rd3352;
	cvt.u64.u32 	%rd3354, %r2227;
	and.b64  	%rd3355, %rd3354, 255;
	or.b64  	%rd3356, %rd3353, %rd3355;
	st.local.v2.u64 	[%rd2], {%rd4432, %rd3356};
	ld.local.v2.b32 	{%r2235, %r2236}, [%rd4+344];
	bfe.u32 	%r2237, %r2236, 24, 8;
	bfe.u32 	%r2238, %r2235, 24, 8;
	bfe.u32 	%r2239, %r2235, 16, 8;
	bfe.u32 	%r2240, %r2235, 8, 8;
	bfe.u32 	%r2241, %r2235, 0, 8;
	cvt.u64.u32 	%rd3357, %r2241;
	shl.b64 	%rd3358, %rd3357, 56;
	cvt.u64.u32 	%rd3359, %r2240;
	shl.b64 	%rd3360, %rd3359, 48;
	and.b64  	%rd3361, %rd3360, 71776119061217280;
	or.b64  	%rd3362, %rd3361, %rd3358;
	cvt.u64.u32 	%rd3363, %r2239;
	shl.b64 	%rd3364, %rd3363, 40;
	and.b64  	%rd3365, %rd3364, 280375465082880;
	or.b64  	%rd3366, %rd3362, %rd3365;
	cvt.u64.u32 	%rd3367, %r2238;
	shl.b64 	%rd3368, %rd3367, 32;
	and.b64  	%rd3369, %rd3368, 1095216660480;
	or.b64  	%rd3370, %rd3366, %rd3369;
	bfe.u32 	%r2242, %r2236, 0, 8;
	mul.wide.u32 	%rd3371, %r2242, 16777216;
	or.b64  	%rd3372, %rd3370, %rd3371;
	bfe.u32 	%r2243, %r2236, 8, 8;
	mul.wide.u32 	%rd3373, %r2243, 65536;
	or.b64  	%rd3374, %rd3372, %rd3373;
	bfe.u32 	%r2244, %r2236, 16, 8;
	mul.wide.u32 	%rd3375, %r2244, 256;
	or.b64  	%rd3376, %rd3374, %rd3375;
	cvt.u64.u32 	%rd3377, %r2237;
	and.b64  	%rd3378, %rd3377, 255;
	or.b64  	%rd3379, %rd3376, %rd3378;
	ld.local.v2.b32 	{%r2245, %r2246}, [%rd4+352];
	bfe.u32 	%r2247, %r2246, 24, 8;
	bfe.u32 	%r2248, %r2245, 24, 8;
	bfe.u32 	%r2249, %r2245, 16, 8;
	bfe.u32 	%r2250, %r2245, 8, 8;
	bfe.u32 	%r2251, %r2245, 0, 8;
	cvt.u64.u32 	%rd3380, %r2251;
	shl.b64 	%rd3381, %rd3380, 56;
	cvt.u64.u32 	%rd3382, %r2250;
	shl.b64 	%rd3383, %rd3382, 48;
	and.b64  	%rd3384, %rd3383, 71776119061217280;
	or.b64  	%rd3385, %rd3384, %rd3381;
	cvt.u64.u32 	%rd3386, %r2249;
	shl.b64 	%rd3387, %rd3386, 40;
	and.b64  	%rd3388, %rd3387, 280375465082880;
	or.b64  	%rd3389, %rd3385, %rd3388;
	cvt.u64.u32 	%rd3390, %r2248;
	shl.b64 	%rd3391, %rd3390, 32;
	and.b64  	%rd3392, %rd3391, 1095216660480;
	or.b64  	%rd3393, %rd3389, %rd3392;
	bfe.u32 	%r2252, %r2246, 0, 8;
	mul.wide.u32 	%rd3394, %r2252, 16777216;
	or.b64  	%rd3395, %rd3393, %rd3394;
	bfe.u32 	%r2253, %r2246, 8, 8;
	mul.wide.u32 	%rd3396, %r2253, 65536;
	or.b64  	%rd3397, %rd3395, %rd3396;
	bfe.u32 	%r2254, %r2246, 16, 8;
	mul.wide.u32 	%rd3398, %r2254, 256;
	or.b64  	%rd3399, %rd3397, %rd3398;
	cvt.u64.u32 	%rd3400, %r2247;
	and.b64  	%rd3401, %rd3400, 255;
	or.b64  	%rd3402, %rd3399, %rd3401;
	st.local.v2.u64 	[%rd2+16], {%rd3379, %rd3402};
	ld.local.v2.b32 	{%r2255, %r2256}, [%rd4+360];
	bfe.u32 	%r2257, %r2256, 24, 8;
	bfe.u32 	%r2258, %r2255, 24, 8;
	bfe.u32 	%r2259, %r2255, 16, 8;
	bfe.u32 	%r2260, %r2255, 8, 8;
	bfe.u32 	%r2261, %r2255, 0, 8;
	cvt.u64.u32 	%rd3403, %r2261;
	shl.b64 	%rd3404, %rd3403, 56;
	cvt.u64.u32 	%rd3405, %r2260;
	shl.b64 	%rd3406, %rd3405, 48;
	and.b64  	%rd3407, %rd3406, 71776119061217280;
	or.b64  	%rd3408, %rd3407, %rd3404;
	cvt.u64.u32 	%rd3409, %r2259;
	shl.b64 	%rd3410, %rd3409, 40;
	and.b64  	%rd3411, %rd3410, 280375465082880;
	or.b64  	%rd3412, %rd3408, %rd3411;
	cvt.u64.u32 	%rd3413, %r2258;
	shl.b64 	%rd3414, %rd3413, 32;
	and.b64  	%rd3415, %rd3414, 1095216660480;
	or.b64  	%rd3416, %rd3412, %rd3415;
	bfe.u32 	%r2262, %r2256, 0, 8;
	mul.wide.u32 	%rd3417, %r2262, 16777216;
	or.b64  	%rd3418, %rd3416, %rd3417;
	bfe.u32 	%r2263, %r2256, 8, 8;
	mul.wide.u32 	%rd3419, %r2263, 65536;
	or.b64  	%rd3420, %rd3418, %rd3419;
	bfe.u32 	%r2264, %r2256, 16, 8;
	mul.wide.u32 	%rd3421, %r2264, 256;
	or.b64  	%rd3422, %rd3420, %rd3421;
	cvt.u64.u32 	%rd3423, %r2257;
	and.b64  	%rd3424, %rd3423, 255;
	or.b64  	%rd3425, %rd3422, %rd3424;
	ld.local.v2.b32 	{%r2265, %r2266}, [%rd4+368];
	bfe.u32 	%r2267, %r2266, 24, 8;
	bfe.u32 	%r2268, %r2265, 24, 8;
	bfe.u32 	%r2269, %r2265, 16, 8;
	bfe.u32 	%r2270, %r2265, 8, 8;
	bfe.u32 	%r2271, %r2265, 0, 8;
	cvt.u64.u32 	%rd3426, %r2271;
	shl.b64 	%rd3427, %rd3426, 56;
	cvt.u64.u32 	%rd3428, %r2270;
	shl.b64 	%rd3429, %rd3428, 48;
	and.b64  	%rd3430, %rd3429, 71776119061217280;
	or.b64  	%rd3431, %rd3430, %rd3427;
	cvt.u64.u32 	%rd3432, %r2269;
	shl.b64 	%rd3433, %rd3432, 40;
	and.b64  	%rd3434, %rd3433, 280375465082880;
	or.b64  	%rd3435, %rd3431, %rd3434;
	cvt.u64.u32 	%rd3436, %r2268;
	shl.b64 	%rd3437, %rd3436, 32;
	and.b64  	%rd3438, %rd3437, 1095216660480;
	or.b64  	%rd3439, %rd3435, %rd3438;
	bfe.u32 	%r2272, %r2266, 0, 8;
	mul.wide.u32 	%rd3440, %r2272, 16777216;
	or.b64  	%rd3441, %rd3439, %rd3440;
	bfe.u32 	%r2273, %r2266, 8, 8;
	mul.wide.u32 	%rd3442, %r2273, 65536;
	or.b64  	%rd3443, %rd3441, %rd3442;
	bfe.u32 	%r2274, %r2266, 16, 8;
	mul.wide.u32 	%rd3444, %r2274, 256;
	or.b64  	%rd3445, %rd3443, %rd3444;
	cvt.u64.u32 	%rd3446, %r2267;
	and.b64  	%rd3447, %rd3446, 255;
	or.b64  	%rd3448, %rd3445, %rd3447;
	st.local.v2.u64 	[%rd2+32], {%rd3425, %rd3448};
	ld.local.v2.b32 	{%r2275, %r2276}, [%rd4+376];
	bfe.u32 	%r2277, %r2276, 24, 8;
	bfe.u32 	%r2278, %r2275, 24, 8;
	bfe.u32 	%r2279, %r2275, 16, 8;
	bfe.u32 	%r2280, %r2275, 8, 8;
	bfe.u32 	%r2281, %r2275, 0, 8;
	cvt.u64.u32 	%rd3449, %r2281;
	shl.b64 	%rd3450, %rd3449, 56;
	cvt.u64.u32 	%rd3451, %r2280;
	shl.b64 	%rd3452, %rd3451, 48;
	and.b64  	%rd3453, %rd3452, 71776119061217280;
	or.b64  	%rd3454, %rd3453, %rd3450;
	cvt.u64.u32 	%rd3455, %r2279;
	shl.b64 	%rd3456, %rd3455, 40;
	and.b64  	%rd3457, %rd3456, 280375465082880;
	or.b64  	%rd3458, %rd3454, %rd3457;
	cvt.u64.u32 	%rd3459, %r2278;
	shl.b64 	%rd3460, %rd3459, 32;
	and.b64  	%rd3461, %rd3460, 1095216660480;
	or.b64  	%rd3462, %rd3458, %rd3461;
	bfe.u32 	%r2282, %r2276, 0, 8;
	mul.wide.u32 	%rd3463, %r2282, 16777216;
	or.b64  	%rd3464, %rd3462, %rd3463;
	bfe.u32 	%r2283, %r2276, 8, 8;
	mul.wide.u32 	%rd3465, %r2283, 65536;
	or.b64  	%rd3466, %rd3464, %rd3465;
	bfe.u32 	%r2284, %r2276, 16, 8;
	mul.wide.u32 	%rd3467, %r2284, 256;
	or.b64  	%rd3468, %rd3466, %rd3467;
	cvt.u64.u32 	%rd3469, %r2277;
	and.b64  	%rd3470, %rd3469, 255;
	or.b64  	%rd3471, %rd3468, %rd3470;
	ld.local.v2.b32 	{%r2285, %r2286}, [%rd4+384];
	bfe.u32 	%r2287, %r2286, 24, 8;
	bfe.u32 	%r2288, %r2285, 24, 8;
	bfe.u32 	%r2289, %r2285, 16, 8;
	bfe.u32 	%r2290, %r2285, 8, 8;
	bfe.u32 	%r2291, %r2285, 0, 8;
	cvt.u64.u32 	%rd3472, %r2291;
	shl.b64 	%rd3473, %rd3472, 56;
	cvt.u64.u32 	%rd3474, %r2290;
	shl.b64 	%rd3475, %rd3474, 48;
	and.b64  	%rd3476, %rd3475, 71776119061217280;
	or.b64  	%rd3477, %rd3476, %rd3473;
	cvt.u64.u32 	%rd3478, %r2289;
	shl.b64 	%rd3479, %rd3478, 40;
	and.b64  	%rd3480, %rd3479, 280375465082880;
	or.b64  	%rd3481, %rd3477, %rd3480;
	cvt.u64.u32 	%rd3482, %r2288;
	shl.b64 	%rd3483, %rd3482, 32;
	and.b64  	%rd3484, %rd3483, 1095216660480;
	or.b64  	%rd3485, %rd3481, %rd3484;
	bfe.u32 	%r2292, %r2286, 0, 8;
	mul.wide.u32 	%rd3486, %r2292, 16777216;
	or.b64  	%rd3487, %rd3485, %rd3486;
	bfe.u32 	%r2293, %r2286, 8, 8;
	mul.wide.u32 	%rd3488, %r2293, 65536;
	or.b64  	%rd3489, %rd3487, %rd3488;
	bfe.u32 	%r2294, %r2286, 16, 8;
	mul.wide.u32 	%rd3490, %r2294, 256;
	or.b64  	%rd3491, %rd3489, %rd3490;
	cvt.u64.u32 	%rd3492, %r2287;
	and.b64  	%rd3493, %rd3492, 255;
	or.b64  	%rd3494, %rd3491, %rd3493;
	st.local.v2.u64 	[%rd2+48], {%rd3471, %rd3494};
	ld.local.v2.b32 	{%r2295, %r2296}, [%rd4+392];
	bfe.u32 	%r2297, %r2296, 24, 8;
	bfe.u32 	%r2298, %r2295, 24, 8;
	bfe.u32 	%r2299, %r2295, 16, 8;
	bfe.u32 	%r2300, %r2295, 8, 8;
	bfe.u32 	%r2301, %r2295, 0, 8;
	cvt.u64.u32 	%rd3495, %r2301;
	shl.b64 	%rd3496, %rd3495, 56;
	cvt.u64.u32 	%rd3497, %r2300;
	shl.b64 	%rd3498, %rd3497, 48;
	and.b64  	%rd3499, %rd3498, 71776119061217280;
	or.b64  	%rd3500, %rd3499, %rd3496;
	cvt.u64.u32 	%rd3501, %r2299;
	shl.b64 	%rd3502, %rd3501, 40;
	and.b64  	%rd3503, %rd3502, 280375465082880;
	or.b64  	%rd3504, %rd3500, %rd3503;
	cvt.u64.u32 	%rd3505, %r2298;
	shl.b64 	%rd3506, %rd3505, 32;
	and.b64  	%rd3507, %rd3506, 1095216660480;
	or.b64  	%rd3508, %rd3504, %rd3507;
	bfe.u32 	%r2302, %r2296, 0, 8;
	mul.wide.u32 	%rd3509, %r2302, 16777216;
	or.b64  	%rd3510, %rd3508, %rd3509;
	bfe.u32 	%r2303, %r2296, 8, 8;
	mul.wide.u32 	%rd3511, %r2303, 65536;
	or.b64  	%rd3512, %rd3510, %rd3511;
	bfe.u32 	%r2304, %r2296, 16, 8;
	mul.wide.u32 	%rd3513, %r2304, 256;
	or.b64  	%rd3514, %rd3512, %rd3513;
	cvt.u64.u32 	%rd3515, %r2297;
	and.b64  	%rd3516, %rd3515, 255;
	or.b64  	%rd3517, %rd3514, %rd3516;
	ld.local.v2.b32 	{%r2305, %r2306}, [%rd4+400];
	bfe.u32 	%r2307, %r2306, 24, 8;
	bfe.u32 	%r2308, %r2305, 24, 8;
	bfe.u32 	%r2309, %r2305, 16, 8;
	bfe.u32 	%r2310, %r2305, 8, 8;
	bfe.u32 	%r2311, %r2305, 0, 8;
	cvt.u64.u32 	%rd3518, %r2311;
	shl.b64 	%rd3519, %rd3518, 56;
	cvt.u64.u32 	%rd3520, %r2310;
	shl.b64 	%rd3521, %rd3520, 48;
	and.b64  	%rd3522, %rd3521, 71776119061217280;
	or.b64  	%rd3523, %rd3522, %rd3519;
	cvt.u64.u32 	%rd3524, %r2309;
	shl.b64 	%rd3525, %rd3524, 40;
	and.b64  	%rd3526, %rd3525, 280375465082880;
	or.b64  	%rd3527, %rd3523, %rd3526;
	cvt.u64.u32 	%rd3528, %r2308;
	shl.b64 	%rd3529, %rd3528, 32;
	and.b64  	%rd3530, %rd3529, 1095216660480;
	or.b64  	%rd3531, %rd3527, %rd3530;
	bfe.u32 	%r2312, %r2306, 0, 8;
	mul.wide.u32 	%rd3532, %r2312, 16777216;
	or.b64  	%rd3533, %rd3531, %rd3532;
	bfe.u32 	%r2313, %r2306, 8, 8;
	mul.wide.u32 	%rd3534, %r2313, 65536;
	or.b64  	%rd3535, %rd3533, %rd3534;
	bfe.u32 	%r2314, %r2306, 16, 8;
	mul.wide.u32 	%rd3536, %r2314, 256;
	or.b64  	%rd3537, %rd3535, %rd3536;
	cvt.u64.u32 	%rd3538, %r2307;
	and.b64  	%rd3539, %rd3538, 255;
	or.b64  	%rd3540, %rd3537, %rd3539;
	st.local.v2.u64 	[%rd2+64], {%rd3517, %rd3540};
	ld.local.v2.b32 	{%r2315, %r2316}, [%rd4+408];
	bfe.u32 	%r2317, %r2316, 24, 8;
	bfe.u32 	%r2318, %r2315, 24, 8;
	bfe.u32 	%r2319, %r2315, 16, 8;
	bfe.u32 	%r2320, %r2315, 8, 8;
	bfe.u32 	%r2321, %r2315, 0, 8;
	cvt.u64.u32 	%rd3541, %r2321;
	shl.b64 	%rd3542, %rd3541, 56;
	cvt.u64.u32 	%rd3543, %r2320;
	shl.b64 	%rd3544, %rd3543, 48;
	and.b64  	%rd3545, %rd3544, 71776119061217280;
	or.b64  	%rd3546, %rd3545, %rd3542;
	cvt.u64.u32 	%rd3547, %r2319;
	shl.b64 	%rd3548, %rd3547, 40;
	and.b64  	%rd3549, %rd3548, 280375465082880;
	or.b64  	%rd3550, %rd3546, %rd3549;
	cvt.u64.u32 	%rd3551, %r2318;
	shl.b64 	%rd3552, %rd3551, 32;
	and.b64  	%rd3553, %rd3552, 1095216660480;
	or.b64  	%rd3554, %rd3550, %rd3553;
	bfe.u32 	%r2322, %r2316, 0, 8;
	mul.wide.u32 	%rd3555, %r2322, 16777216;
	or.b64  	%rd3556, %rd3554, %rd3555;
	bfe.u32 	%r2323, %r2316, 8, 8;
	mul.wide.u32 	%rd3557, %r2323, 65536;
	or.b64  	%rd3558, %rd3556, %rd3557;
	bfe.u32 	%r2324, %r2316, 16, 8;
	mul.wide.u32 	%rd3559, %r2324, 256;
	or.b64  	%rd3560, %rd3558, %rd3559;
	cvt.u64.u32 	%rd3561, %r2317;
	and.b64  	%rd3562, %rd3561, 255;
	or.b64  	%rd3563, %rd3560, %rd3562;
	ld.local.v2.b32 	{%r2325, %r2326}, [%rd4+416];
	bfe.u32 	%r2327, %r2326, 24, 8;
	bfe.u32 	%r2328, %r2325, 24, 8;
	bfe.u32 	%r2329, %r2325, 16, 8;
	bfe.u32 	%r2330, %r2325, 8, 8;
	bfe.u32 	%r2331, %r2325, 0, 8;
	cvt.u64.u32 	%rd3564, %r2331;
	shl.b64 	%rd3565, %rd3564, 56;
	cvt.u64.u32 	%rd3566, %r2330;
	shl.b64 	%rd3567, %rd3566, 48;
	and.b64  	%rd3568, %rd3567, 71776119061217280;
	or.b64  	%rd3569, %rd3568, %rd3565;
	cvt.u64.u32 	%rd3570, %r2329;
	shl.b64 	%rd3571, %rd3570, 40;
	and.b64  	%rd3572, %rd3571, 280375465082880;
	or.b64  	%rd3573, %rd3569, %rd3572;
	cvt.u64.u32 	%rd3574, %r2328;
	shl.b64 	%rd3575, %rd3574, 32;
	and.b64  	%rd3576, %rd3575, 1095216660480;
	or.b64  	%rd3577, %rd3573, %rd3576;
	bfe.u32 	%r2332, %r2326, 0, 8;
	mul.wide.u32 	%rd3578, %r2332, 16777216;
	or.b64  	%rd3579, %rd3577, %rd3578;
	bfe.u32 	%r2333, %r2326, 8, 8;
	mul.wide.u32 	%rd3580, %r2333, 65536;
	or.b64  	%rd3581, %rd3579, %rd3580;
	bfe.u32 	%r2334, %r2326, 16, 8;
	mul.wide.u32 	%rd3582, %r2334, 256;
	or.b64  	%rd3583, %rd3581, %rd3582;
	cvt.u64.u32 	%rd3584, %r2327;
	and.b64  	%rd3585, %rd3584, 255;
	or.b64  	%rd3586, %rd3583, %rd3585;
	st.local.v2.u64 	[%rd2+80], {%rd3563, %rd3586};
	ld.local.v2.b32 	{%r2335, %r2336}, [%rd4+424];
	bfe.u32 	%r2337, %r2336, 24, 8;
	bfe.u32 	%r2338, %r2335, 24, 8;
	bfe.u32 	%r2339, %r2335, 16, 8;
	bfe.u32 	%r2340, %r2335, 8, 8;
	bfe.u32 	%r2341, %r2335, 0, 8;
	cvt.u64.u32 	%rd3587, %r2341;
	shl.b64 	%rd3588, %rd3587, 56;
	cvt.u64.u32 	%rd3589, %r2340;
	shl.b64 	%rd3590, %rd3589, 48;
	and.b64  	%rd3591, %rd3590, 71776119061217280;
	or.b64  	%rd3592, %rd3591, %rd3588;
	cvt.u64.u32 	%rd3593, %r2339;
	shl.b64 	%rd3594, %rd3593, 40;
	and.b64  	%rd3595, %rd3594, 280375465082880;
	or.b64  	%rd3596, %rd3592, %rd3595;
	cvt.u64.u32 	%rd3597, %r2338;
	shl.b64 	%rd3598, %rd3597, 32;
	and.b64  	%rd3599, %rd3598, 1095216660480;
	or.b64  	%rd3600, %rd3596, %rd3599;
	bfe.u32 	%r2342, %r2336, 0, 8;
	mul.wide.u32 	%rd3601, %r2342, 16777216;
	or.b64  	%rd3602, %rd3600, %rd3601;
	bfe.u32 	%r2343, %r2336, 8, 8;
	mul.wide.u32 	%rd3603, %r2343, 65536;
	or.b64  	%rd3604, %rd3602, %rd3603;
	bfe.u32 	%r2344, %r2336, 16, 8;
	mul.wide.u32 	%rd3605, %r2344, 256;
	or.b64  	%rd3606, %rd3604, %rd3605;
	cvt.u64.u32 	%rd3607, %r2337;
	and.b64  	%rd3608, %rd3607, 255;
	or.b64  	%rd3609, %rd3606, %rd3608;
	ld.local.v2.b32 	{%r2345, %r2346}, [%rd4+432];
	bfe.u32 	%r2347, %r2346, 24, 8;
	bfe.u32 	%r2348, %r2345, 24, 8;
	bfe.u32 	%r2349, %r2345, 16, 8;
	bfe.u32 	%r2350, %r2345, 8, 8;
	bfe.u32 	%r2351, %r2345, 0, 8;
	cvt.u64.u32 	%rd3610, %r2351;
	shl.b64 	%rd3611, %rd3610, 56;
	cvt.u64.u32 	%rd3612, %r2350;
	shl.b64 	%rd3613, %rd3612, 48;
	and.b64  	%rd3614, %rd3613, 71776119061217280;
	or.b64  	%rd3615, %rd3614, %rd3611;
	cvt.u64.u32 	%rd3616, %r2349;
	shl.b64 	%rd3617, %rd3616, 40;
	and.b64  	%rd3618, %rd3617, 280375465082880;
	or.b64  	%rd3619, %rd3615, %rd3618;
	cvt.u64.u32 	%rd3620, %r2348;
	shl.b64 	%rd3621, %rd3620, 32;
	and.b64  	%rd3622, %rd3621, 1095216660480;
	or.b64  	%rd3623, %rd3619, %rd3622;
	bfe.u32 	%r2352, %r2346, 0, 8;
	mul.wide.u32 	%rd3624, %r2352, 16777216;
	or.b64  	%rd3625, %rd3623, %rd3624;
	bfe.u32 	%r2353, %r2346, 8, 8;
	mul.wide.u32 	%rd3626, %r2353, 65536;
	or.b64  	%rd3627, %rd3625, %rd3626;
	bfe.u32 	%r2354, %r2346, 16, 8;
	mul.wide.u32 	%rd3628, %r2354, 256;
	or.b64  	%rd3629, %rd3627, %rd3628;
	cvt.u64.u32 	%rd3630, %r2347;
	and.b64  	%rd3631, %rd3630, 255;
	or.b64  	%rd3632, %rd3629, %rd3631;
	st.local.v2.u64 	[%rd2+96], {%rd3609, %rd3632};
	ld.local.v2.b32 	{%r2355, %r2356}, [%rd4+440];
	bfe.u32 	%r2357, %r2356, 24, 8;
	bfe.u32 	%r2358, %r2355, 24, 8;
	bfe.u32 	%r2359, %r2355, 16, 8;
	bfe.u32 	%r2360, %r2355, 8, 8;
	bfe.u32 	%r2361, %r2355, 0, 8;
	cvt.u64.u32 	%rd3633, %r2361;
	shl.b64 	%rd3634, %rd3633, 56;
	cvt.u64.u32 	%rd3635, %r2360;
	shl.b64 	%rd3636, %rd3635, 48;
	and.b64  	%rd3637, %rd3636, 71776119061217280;
	or.b64  	%rd3638, %rd3637, %rd3634;
	cvt.u64.u32 	%rd3639, %r2359;
	shl.b64 	%rd3640, %rd3639, 40;
	and.b64  	%rd3641, %rd3640, 280375465082880;
	or.b64  	%rd3642, %rd3638, %rd3641;
	cvt.u64.u32 	%rd3643, %r2358;
	shl.b64 	%rd3644, %rd3643, 32;
	and.b64  	%rd3645, %rd3644, 1095216660480;
	or.b64  	%rd3646, %rd3642, %rd3645;
	bfe.u32 	%r2362, %r2356, 0, 8;
	mul.wide.u32 	%rd3647, %r2362, 16777216;
	or.b64  	%rd3648, %rd3646, %rd3647;
	bfe.u32 	%r2363, %r2356, 8, 8;
	mul.wide.u32 	%rd3649, %r2363, 65536;
	or.b64  	%rd3650, %rd3648, %rd3649;
	bfe.u32 	%r2364, %r2356, 16, 8;
	mul.wide.u32 	%rd3651, %r2364, 256;
	or.b64  	%rd3652, %rd3650, %rd3651;
	cvt.u64.u32 	%rd3653, %r2357;
	and.b64  	%rd3654, %rd3653, 255;
	or.b64  	%rd4433, %rd3652, %rd3654;
	ld.local.v2.b32 	{%r2365, %r2366}, [%rd4+448];
	bfe.u32 	%r2367, %r2366, 24, 8;
	bfe.u32 	%r2368, %r2365, 24, 8;
	bfe.u32 	%r2369, %r2365, 16, 8;
	bfe.u32 	%r2370, %r2365, 8, 8;
	bfe.u32 	%r2371, %r2365, 0, 8;
	cvt.u64.u32 	%rd3655, %r2371;
	shl.b64 	%rd3656, %rd3655, 56;
	cvt.u64.u32 	%rd3657, %r2370;
	shl.b64 	%rd3658, %rd3657, 48;
	and.b64  	%rd3659, %rd3658, 71776119061217280;
	or.b64  	%rd3660, %rd3659, %rd3656;
	cvt.u64.u32 	%rd3661, %r2369;
	shl.b64 	%rd3662, %rd3661, 40;
	and.b64  	%rd3663, %rd3662, 280375465082880;
	or.b64  	%rd3664, %rd3660, %rd3663;
	cvt.u64.u32 	%rd3665, %r2368;
	shl.b64 	%rd3666, %rd3665, 32;
	and.b64  	%rd3667, %rd3666, 1095216660480;
	or.b64  	%rd3668, %rd3664, %rd3667;
	bfe.u32 	%r2372, %r2366, 0, 8;
	mul.wide.u32 	%rd3669, %r2372, 16777216;
	or.b64  	%rd3670, %rd3668, %rd3669;
	bfe.u32 	%r2373, %r2366, 8, 8;
	mul.wide.u32 	%rd3671, %r2373, 65536;
	or.b64  	%rd3672, %rd3670, %rd3671;
	bfe.u32 	%r2374, %r2366, 16, 8;
	mul.wide.u32 	%rd3673, %r2374, 256;
	or.b64  	%rd3674, %rd3672, %rd3673;
	cvt.u64.u32 	%rd3675, %r2367;
	and.b64  	%rd3676, %rd3675, 255;
	or.b64  	%rd4431, %rd3674, %rd3676;
	st.local.v2.u64 	[%rd2+112], {%rd4433, %rd4431};
	mov.b32 	%r3177, 16;
$L__BB0_87:
	mov.b64 	{%r2375, %r2376}, %rd4433;
	shf.l.wrap.b32 	%r2377, %r2376, %r2375, 13;
	shf.l.wrap.b32 	%r2378, %r2375, %r2376, 13;
	mov.b64 	%rd3677, {%r2378, %r2377};
	shf.l.wrap.b32 	%r2379, %r2375, %r2376, 3;
	shf.l.wrap.b32 	%r2380, %r2376, %r2375, 3;
	mov.b64 	%rd3678, {%r2380, %r2379};
	xor.b64  	%rd3679, %rd3677, %rd3678;
	shr.u64 	%rd3680, %rd4433, 6;
	xor.b64  	%rd3681, %rd3679, %rd3680;
	add.s32 	%r2381, %r3177, -7;
	mul.wide.u32 	%rd3682, %r2381, 8;
	add.s64 	%rd3683, %rd2, %rd3682;
	ld.local.u64 	%rd3684, [%rd3683];
	add.s64 	%rd3685, %rd3681, %rd3684;
	ld.local.u64 	%rd3686, [%rd3683+-64];
	mov.b64 	{%r2382, %r2383}, %rd3686;
	shf.l.wrap.b32 	%r2384, %r2383, %r2382, 31;
	shf.l.wrap.b32 	%r2385, %r2382, %r2383, 31;
	mov.b64 	%rd3687, {%r2385, %r2384};
	shf.l.wrap.b32 	%r2386, %r2383, %r2382, 24;
	shf.l.wrap.b32 	%r2387, %r2382, %r2383, 24;
	mov.b64 	%rd3688, {%r2387, %r2386};
	xor.b64  	%rd3689, %rd3687, %rd3688;
	shr.u64 	%rd3690, %rd3686, 7;
	xor.b64  	%rd3691, %rd3689, %rd3690;
	add.s64 	%rd3692, %rd3685, %rd4432;
	add.s64 	%rd4433, %rd3692, %rd3691;
	mov.b64 	{%r2388, %r2389}, %rd4431;
	shf.l.wrap.b32 	%r2390, %r2389, %r2388, 13;
	shf.l.wrap.b32 	%r2391, %r2388, %r2389, 13;
	mov.b64 	%rd3693, {%r2391, %r2390};
	shf.l.wrap.b32 	%r2392, %r2388, %r2389, 3;
	shf.l.wrap.b32 	%r2393, %r2389, %r2388, 3;
	mov.b64 	%rd3694, {%r2393, %r2392};
	xor.b64  	%rd3695, %rd3693, %rd3694;
	shr.u64 	%rd3696, %rd4431, 6;
	xor.b64  	%rd3697, %rd3695, %rd3696;
	ld.local.u64 	%rd3698, [%rd3683+8];
	add.s64 	%rd3699, %rd3697, %rd3698;
	ld.local.u64 	%rd4432, [%rd3683+-56];
	mov.b64 	{%r2394, %r2395}, %rd4432;
	shf.l.wrap.b32 	%r2396, %r2395, %r2394, 31;
	shf.l.wrap.b32 	%r2397, %r2394, %r2395, 31;
	mov.b64 	%rd3700, {%r2397, %r2396};
	shf.l.wrap.b32 	%r2398, %r2395, %r2394, 24;
	shf.l.wrap.b32 	%r2399, %r2394, %r2395, 24;
	mov.b64 	%rd3701, {%r2399, %r2398};
	xor.b64  	%rd3702, %rd3700, %rd3701;
	shr.u64 	%rd3703, %rd4432, 7;
	xor.b64  	%rd3704, %rd3702, %rd3703;
	add.s64 	%rd3705, %rd3699, %rd3686;
	add.s64 	%rd4431, %rd3705, %rd3704;
	st.local.v2.u64 	[%rd3683+56], {%rd4433, %rd4431};
	add.s32 	%r3177, %r3177, 2;
	setp.ne.s32 	%p51, %r3177, 80;
	@%p51 bra 	$L__BB0_87;
	mov.b32 	%r3178, 0;
	mov.u64 	%rd4434, %rd171;
	mov.u64 	%rd4435, %rd172;
	mov.u64 	%rd4436, %rd173;
	mov.u64 	%rd4437, %rd174;
	mov.u64 	%rd4438, %rd175;
	mov.u64 	%rd4439, %rd176;
	mov.u64 	%rd4440, %rd178;
	mov.u64 	%rd4441, %rd177;
$L__BB0_89:
	mov.u64 	%rd253, %rd4439;
	mov.u64 	%rd252, %rd4438;
	mov.u64 	%rd249, %rd4435;
	mov.u64 	%rd248, %rd4434;
	mov.b64 	{%r2401, %r2402}, %rd252;
	shf.l.wrap.b32 	%r2403, %r2402, %r2401, 18;
	shf.l.wrap.b32 	%r2404, %r2401, %r2402, 18;
	mov.b64 	%rd3706, {%r2404, %r2403};
	shf.l.wrap.b32 	%r2405, %r2402, %r2401, 14;
	shf.l.wrap.b32 	%r2406, %r2401, %r2402, 14;
	mov.b64 	%rd3707, {%r2406, %r2405};
	xor.b64  	%rd3708, %rd3706, %rd3707;
	shf.l.wrap.b32 	%r2407, %r2401, %r2402, 23;
	shf.l.wrap.b32 	%r2408, %r2402, %r2401, 23;
	mov.b64 	%rd3709, {%r2408, %r2407};
	xor.b64  	%rd3710, %rd3708, %rd3709;
	add.s64 	%rd3711, %rd4440, %rd3710;
	xor.b64  	%rd3712, %rd4441, %rd253;
	and.b64  	%rd3713, %rd3712, %rd252;
	xor.b64  	%rd3714, %rd3713, %rd4441;
	add.s64 	%rd3715, %rd3711, %rd3714;
	mul.wide.u32 	%rd3716, %r3178, 8;
	mov.u64 	%rd3717, K;
	add.s64 	%rd3718, %rd3717, %rd3716;
	ld.global.nc.u64 	%rd3719, [%rd3718];
	add.s64 	%rd3720, %rd3715, %rd3719;
	add.s64 	%rd3721, %rd2, %rd3716;
	ld.local.v2.u64 	{%rd3722, %rd3723}, [%rd3721];
	add.s64 	%rd3724, %rd3720, %rd3722;
	mov.b64 	{%r2409, %r2410}, %rd248;
	shf.l.wrap.b32 	%r2411, %r2410, %r2409, 4;
	shf.l.wrap.b32 	%r2412, %r2409, %r2410, 4;
	mov.b64 	%rd3725, {%r2412, %r2411};
	shf.l.wrap.b32 	%r2413, %r2409, %r2410, 30;
	shf.l.wrap.b32 	%r2414, %r2410, %r2409, 30;
	mov.b64 	%rd3726, {%r2414, %r2413};
	xor.b64  	%rd3727, %rd3725, %rd3726;
	shf.l.wrap.b32 	%r2415, %r2409, %r2410, 25;
	shf.l.wrap.b32 	%r2416, %r2410, %r2409, 25;
	mov.b64 	%rd3728, {%r2416, %r2415};
	xor.b64  	%rd3729, %rd3727, %rd3728;
	and.b64  	%rd3730, %rd248, %rd249;
	or.b64  	%rd3731, %rd248, %rd249;
	and.b64  	%rd3732, %rd3731, %rd4436;
	or.b64  	%rd3733, %rd3732, %rd3730;
	add.s64 	%rd3734, %rd3729, %rd3733;
	add.s64 	%rd4439, %rd3724, %rd4437;
	add.s64 	%rd4435, %rd3734, %rd3724;
	mov.b64 	{%r2417, %r2418}, %rd4439;
	shf.l.wrap.b32 	%r2419, %r2418, %r2417, 18;
	shf.l.wrap.b32 	%r2420, %r2417, %r2418, 18;
	mov.b64 	%rd3735, {%r2420, %r2419};
	shf.l.wrap.b32 	%r2421, %r2418, %r2417, 14;
	shf.l.wrap.b32 	%r2422, %r2417, %r2418, 14;
	mov.b64 	%rd3736, {%r2422, %r2421};
	xor.b64  	%rd3737, %rd3735, %rd3736;
	shf.l.wrap.b32 	%r2423, %r2417, %r2418, 23;
	shf.l.wrap.b32 	%r2424, %r2418, %r2417, 23;
	mov.b64 	%rd3738, {%r2424, %r2423};
	xor.b64  	%rd3739, %rd3737, %rd3738;
	add.s64 	%rd3740, %rd4441, %rd3739;
	xor.b64  	%rd3741, %rd253, %rd252;
	and.b64  	%rd3742, %rd3741, %rd4439;
	xor.b64  	%rd3743, %rd3742, %rd253;
	add.s64 	%rd3744, %rd3740, %rd3743;
	ld.global.nc.u64 	%rd3745, [%rd3718+8];
	add.s64 	%rd3746, %rd3744, %rd3745;
	add.s64 	%rd3747, %rd3746, %rd3723;
	mov.b64 	{%r2425, %r2426}, %rd4435;
	shf.l.wrap.b32 	%r2427, %r2426, %r2425, 4;
	shf.l.wrap.b32 	%r2428, %r2425, %r2426, 4;
	mov.b64 	%rd3748, {%r2428, %r2427};
	shf.l.wrap.b32 	%r2429, %r2425, %r2426, 30;
	shf.l.wrap.b32 	%r2430, %r2426, %r2425, 30;
	mov.b64 	%rd3749, {%r2430, %r2429};
	xor.b64  	%rd3750, %rd3748, %rd3749;
	shf.l.wrap.b32 	%r2431, %r2425, %r2426, 25;
	shf.l.wrap.b32 	%r2432, %r2426, %r2425, 25;
	mov.b64 	%rd3751, {%r2432, %r2431};
	xor.b64  	%rd3752, %rd3750, %rd3751;
	and.b64  	%rd3753, %rd4435, %rd248;
	or.b64  	%rd3754, %rd4435, %rd248;
	and.b64  	%rd3755, %rd3754, %rd249;
	or.b64  	%rd3756, %rd3755, %rd3753;
	add.s64 	%rd3757, %rd3752, %rd3756;
	add.s64 	%rd4438, %rd3747, %rd4436;
	add.s64 	%rd4434, %rd3757, %rd3747;
	add.s32 	%r3178, %r3178, 2;
	setp.ne.s32 	%p52, %r3178, 80;
	mov.u64 	%rd4436, %rd248;
	mov.u64 	%rd4437, %rd249;
	mov.u64 	%rd4440, %rd253;
	mov.u64 	%rd4441, %rd252;
	@%p52 bra 	$L__BB0_89;
	add.s64 	%rd258, %rd171, %rd4434;
	add.s64 	%rd3758, %rd172, %rd4435;
	add.s64 	%rd3759, %rd173, %rd248;
	add.s64 	%rd3760, %rd174, %rd249;
	add.s64 	%rd3761, %rd175, %rd4438;
	add.s64 	%rd3762, %rd176, %rd4439;
	add.s64 	%rd3763, %rd177, %rd252;
	add.s64 	%rd3764, %rd178, %rd253;
	shr.u64 	%rd3765, %rd258, 56;
	shr.u64 	%rd3766, %rd258, 48;
	shr.u64 	%rd3767, %rd258, 40;
	shr.u64 	%rd3768, %rd258, 24;
	shr.u64 	%rd3769, %rd258, 16;
	shr.u64 	%rd3770, %rd258, 8;
	cvt.u32.u64 	%r2435, %rd258;
	cvt.u32.u64 	%r2436, %rd3770;
	prmt.b32 	%r2437, %r2436, %r2435, 0x3340U;
	cvt.u32.u64 	%r2438, %rd3769;
	cvt.u32.u64 	%r2439, %rd3768;
	prmt.b32 	%r2440, %r2439, %r2438, 0x3340U;
	prmt.b32 	%r2441, %r2440, %r2437, 0x5410U;
	{ .reg .b32 tmp; mov.b64 {tmp, %r2442}, %rd258; }
	cvt.u32.u64 	%r2443, %rd3767;
	prmt.b32 	%r2444, %r2443, %r2442, 0x3340U;
	cvt.u32.u64 	%r2445, %rd3766;
	cvt.u32.u64 	%r2446, %rd3765;
	prmt.b32 	%r2447, %r2446, %r2445, 0x3340U;
	prmt.b32 	%r2448, %r2447, %r2444, 0x5410U;
	st.local.v2.b32 	[%rd4], {%r2448, %r2441};
	shr.u64 	%rd3771, %rd3758, 56;
	shr.u64 	%rd3772, %rd3758, 48;
	shr.u64 	%rd3773, %rd3758, 40;
	shr.u64 	%rd3774, %rd3758, 24;
	shr.u64 	%rd3775, %rd3758, 16;
	shr.u64 	%rd3776, %rd3758, 8;
	cvt.u32.u64 	%r2449, %rd3758;
	cvt.u32.u64 	%r2450, %rd3776;
	prmt.b32 	%r2451, %r2450, %r2449, 0x3340U;
	cvt.u32.u64 	%r2452, %rd3775;
	cvt.u32.u64 	%r2453, %rd3774;
	prmt.b32 	%r2454, %r2453, %r2452, 0x3340U;
	prmt.b32 	%r2455, %r2454, %r2451, 0x5410U;
	{ .reg .b32 tmp; mov.b64 {tmp, %r2456}, %rd3758; }
	cvt.u32.u64 	%r2457, %rd3773;
	prmt.b32 	%r2458, %r2457, %r2456, 0x3340U;
	cvt.u32.u64 	%r2459, %rd3772;
	cvt.u32.u64 	%r2460, %rd3771;
	prmt.b32 	%r2461, %r2460, %r2459, 0x3340U;
	prmt.b32 	%r2462, %r2461, %r2458, 0x5410U;
	st.local.v2.b32 	[%rd4+8], {%r2462, %r2455};
	shr.u64 	%rd3777, %rd3759, 56;
	shr.u64 	%rd3778, %rd3759, 48;
	shr.u64 	%rd3779, %rd3759, 40;
	shr.u64 	%rd3780, %rd3759, 24;
	shr.u64 	%rd3781, %rd3759, 16;
	shr.u64 	%rd3782, %rd3759, 8;
	cvt.u32.u64 	%r2463, %rd3759;
	cvt.u32.u64 	%r2464, %rd3782;
	prmt.b32 	%r2465, %r2464, %r2463, 0x3340U;
	cvt.u32.u64 	%r2466, %rd3781;
	cvt.u32.u64 	%r2467, %rd3780;
	prmt.b32 	%r2468, %r2467, %r2466, 0x3340U;
	prmt.b32 	%r2469, %r2468, %r2465, 0x5410U;
	{ .reg .b32 tmp; mov.b64 {tmp, %r2470}, %rd3759; }
	cvt.u32.u64 	%r2471, %rd3779;
	prmt.b32 	%r2472, %r2471, %r2470, 0x3340U;
	cvt.u32.u64 	%r2473, %rd3778;
	cvt.u32.u64 	%r2474, %rd3777;
	prmt.b32 	%r2475, %r2474, %r2473, 0x3340U;
	prmt.b32 	%r2476, %r2475, %r2472, 0x5410U;
	st.local.v2.b32 	[%rd4+16], {%r2476, %r2469};
	shr.u64 	%rd3783, %rd3760, 56;
	shr.u64 	%rd3784, %rd3760, 48;
	shr.u64 	%rd3785, %rd3760, 40;
	shr.u64 	%rd3786, %rd3760, 24;
	shr.u64 	%rd3787, %rd3760, 16;
	shr.u64 	%rd3788, %rd3760, 8;
	cvt.u32.u64 	%r2477, %rd3760;
	cvt.u32.u64 	%r2478, %rd3788;
	prmt.b32 	%r2479, %r2478, %r2477, 0x3340U;
	cvt.u32.u64 	%r2480, %rd3787;
	cvt.u32.u64 	%r2481, %rd3786;
	prmt.b32 	%r2482, %r2481, %r2480, 0x3340U;
	prmt.b32 	%r2483, %r2482, %r2479, 0x5410U;
	{ .reg .b32 tmp; mov.b64 {tmp, %r2484}, %rd3760; }
	cvt.u32.u64 	%r2485, %rd3785;
	prmt.b32 	%r2486, %r2485, %r2484, 0x3340U;
	cvt.u32.u64 	%r2487, %rd3784;
	cvt.u32.u64 	%r2488, %rd3783;
	prmt.b32 	%r2489, %r2488, %r2487, 0x3340U;
	prmt.b32 	%r2490, %r2489, %r2486, 0x5410U;
	st.local.v2.b32 	[%rd4+24], {%r2490, %r2483};
	shr.u64 	%rd3789, %rd3761, 56;
	shr.u64 	%rd3790, %rd3761, 48;
	shr.u64 	%rd3791, %rd3761, 40;
	shr.u64 	%rd3792, %rd3761, 24;
	shr.u64 	%rd3793, %rd3761, 16;
	shr.u64 	%rd3794, %rd3761, 8;
	cvt.u32.u64 	%r2491, %rd3761;
	cvt.u32.u64 	%r2492, %rd3794;
	prmt.b32 	%r2493, %r2492, %r2491, 0x3340U;
	cvt.u32.u64 	%r2494, %rd3793;
	cvt.u32.u64 	%r2495, %rd3792;
	prmt.b32 	%r2496, %r2495, %r2494, 0x3340U;
	prmt.b32 	%r2497, %r2496, %r2493, 0x5410U;
	{ .reg .b32 tmp; mov.b64 {tmp, %r2498}, %rd3761; }
	cvt.u32.u64 	%r2499, %rd3791;
	prmt.b32 	%r2500, %r2499, %r2498, 0x3340U;
	cvt.u32.u64 	%r2501, %rd3790;
	cvt.u32.u64 	%r2502, %rd3789;
	prmt.b32 	%r2503, %r2502, %r2501, 0x3340U;
	prmt.b32 	%r2504, %r2503, %r2500, 0x5410U;
	st.local.v2.b32 	[%rd4+32], {%r2504, %r2497};
	shr.u64 	%rd3795, %rd3762, 56;
	shr.u64 	%rd3796, %rd3762, 48;
	shr.u64 	%rd3797, %rd3762, 40;
	shr.u64 	%rd3798, %rd3762, 24;
	shr.u64 	%rd3799, %rd3762, 16;
	shr.u64 	%rd3800, %rd3762, 8;
	cvt.u32.u64 	%r2505, %rd3762;
	cvt.u32.u64 	%r2506, %rd3800;
	prmt.b32 	%r2507, %r2506, %r2505, 0x3340U;
	cvt.u32.u64 	%r2508, %rd3799;
	cvt.u32.u64 	%r2509, %rd3798;
	prmt.b32 	%r2510, %r2509, %r2508, 0x3340U;
	prmt.b32 	%r2511, %r2510, %r2507, 0x5410U;
	{ .reg .b32 tmp; mov.b64 {tmp, %r2512}, %rd3762; }
	cvt.u32.u64 	%r2513, %rd3797;
	prmt.b32 	%r2514, %r2513, %r2512, 0x3340U;
	cvt.u32.u64 	%r2515, %rd3796;
	cvt.u32.u64 	%r2516, %rd3795;
	prmt.b32 	%r2517, %r2516, %r2515, 0x3340U;
	prmt.b32 	%r2518, %r2517, %r2514, 0x5410U;
	st.local.v2.b32 	[%rd4+40], {%r2518, %r2511};
	shr.u64 	%rd3801, %rd3763, 56;
	shr.u64 	%rd3802, %rd3763, 48;
	shr.u64 	%rd3803, %rd3763, 40;
	shr.u64 	%rd3804, %rd3763, 24;
	shr.u64 	%rd3805, %rd3763, 16;
	shr.u64 	%rd3806, %rd3763, 8;
	cvt.u32.u64 	%r2519, %rd3763;
	cvt.u32.u64 	%r2520, %rd3806;
	prmt.b32 	%r2521, %r2520, %r2519, 0x3340U;
	cvt.u32.u64 	%r2522, %rd3805;
	cvt.u32.u64 	%r2523, %rd3804;
	prmt.b32 	%r2524, %r2523, %r2522, 0x3340U;
	prmt.b32 	%r2525, %r2524, %r2521, 0x5410U;
	{ .reg .b32 tmp; mov.b64 {tmp, %r2526}, %rd3763; }
	cvt.u32.u64 	%r2527, %rd3803;
	prmt.b32 	%r2528, %r2527, %r2526, 0x3340U;
	cvt.u32.u64 	%r2529, %rd3802;
	cvt.u32.u64 	%r2530, %rd3801;
	prmt.b32 	%r2531, %r2530, %r2529, 0x3340U;
	prmt.b32 	%r2532, %r2531, %r2528, 0x5410U;
	st.local.v2.b32 	[%rd4+48], {%r2532, %r2525};
	shr.u64 	%rd3807, %rd3764, 56;
	shr.u64 	%rd3808, %rd3764, 48;
	shr.u64 	%rd3809, %rd3764, 40;
	shr.u64 	%rd3810, %rd3764, 24;
	shr.u64 	%rd3811, %rd3764, 16;
	shr.u64 	%rd3812, %rd3764, 8;
	cvt.u32.u64 	%r2533, %rd3764;
	cvt.u32.u64 	%r2534, %rd3812;
	prmt.b32 	%r2535, %r2534, %r2533, 0x3340U;
	cvt.u32.u64 	%r2536, %rd3811;
	cvt.u32.u64 	%r2537, %rd3810;
	prmt.b32 	%r2538, %r2537, %r2536, 0x3340U;
	prmt.b32 	%r2539, %r2538, %r2535, 0x5410U;
	{ .reg .b32 tmp; mov.b64 {tmp, %r2540}, %rd3764; }
	cvt.u32.u64 	%r2541, %rd3809;
	prmt.b32 	%r2542, %r2541, %r2540, 0x3340U;
	cvt.u32.u64 	%r2543, %rd3808;
	cvt.u32.u64 	%r2544, %rd3807;
	prmt.b32 	%r2545, %r2544, %r2543, 0x3340U;
	prmt.b32 	%r2546, %r2545, %r2542, 0x5410U;
	st.local.v2.b32 	[%rd4+56], {%r2546, %r2539};
	st.local.u64 	[%rd4+264], %rd138;
	st.local.u64 	[%rd4+272], %rd139;
	st.local.u64 	[%rd4+280], %rd140;
	st.local.u64 	[%rd4+288], %rd141;
	st.local.u64 	[%rd4+296], %rd142;
	st.local.u64 	[%rd4+304], %rd143;
	st.local.u64 	[%rd4+312], %rd144;
	st.local.u64 	[%rd4+320], %rd145;
	mov.b64 	%rd3813, 192;
	st.local.u64 	[%rd4+256], %rd3813;
	st.local.v2.b32 	[%rd4+328], {%r2448, %r2441};
	st.local.v2.b32 	[%rd4+336], {%r2462, %r2455};
	st.local.v2.b32 	[%rd4+344], {%r2476, %r2469};
	st.local.v2.b32 	[%rd4+352], {%r2490, %r2483};
	st.local.v2.b32 	[%rd4+360], {%r2504, %r2497};
	st.local.v2.b32 	[%rd4+368], {%r2518, %r2511};
	st.local.v2.b32 	[%rd4+376], {%r2532, %r2525};
	st.local.v2.b32 	[%rd4+384], {%r2546, %r2539};
	mov.b16 	%rs977, 128;
	st.local.u8 	[%rd4+392], %rs977;
	mov.b32 	%r3180, 64;
	mov.b32 	%r3179, 65;
$L__BB0_91:
	.pragma "nounroll";
	cvt.u64.u32 	%rd3814, %r3180;
	add.s64 	%rd3815, %rd4, %rd3814;
	mov.b16 	%rs978, 0;
	st.local.u8 	[%rd3815+329], %rs978;
	st.local.v2.u8 	[%rd3815+330], {%rs978, %rs978};
	mov.b32 	%r2547, 0;
	st.local.u32 	[%rd3815+332], %r2547;
	st.local.v2.b32 	[%rd3815+336], {%r2547, %r2547};
	add.s32 	%r3180, %r3179, 15;
	st.local.u8 	[%rd3815+344], %rs978;
	add.s32 	%r108, %r3179, 16;
	setp.eq.s32 	%p53, %r3179, 81;
	mov.u32 	%r3179, %r108;
	@%p53 bra 	$L__BB0_92;
	bra.uni 	$L__BB0_91;
$L__BB0_92:
	mov.b16 	%rs979, 0;
	st.local.u8 	[%rd3815+345], %rs979;
	st.local.v2.u8 	[%rd3815+346], {%rs979, %rs979};
	mov.b32 	%r2549, 0;
	st.local.u32 	[%rd3815+348], %r2549;
	st.local.v2.b32 	[%rd3815+352], {%r2549, %r2549};
	st.local.v2.b32 	[%rd4+440], {%r2549, %r2549};
	mov.b32 	%r2550, 393216;
	st.local.v2.b32 	[%rd4+448], {%r2549, %r2550};
	and.b64  	%rd3820, %rd258, -72057594037927936;
	prmt.b32 	%r2552, %r2553, %r2445, 0x3340U;
	prmt.b32 	%r2557, %r2552, %r2554, 0x5410U;
	mov.b64 	%rd3822, {%r2557, %r2558};
	shl.b64 	%rd3823, %rd3822, 40;
	and.b64  	%rd3824, %rd3823, 71776119061217280;
	or.b64  	%rd3825, %rd3824, %rd3820;
	ld.local.v2.u8 	{%rs980, %rs981}, [%rd4+330];
	cvt.u64.u16 	%rd3826, %rs980;
	shl.b64 	%rd3827, %rd3826, 40;
	or.b64  	%rd3828, %rd3825, %rd3827;
	cvt.u64.u16 	%rd3829, %rs981;
	shl.b64 	%rd3830, %rd3829, 32;
	or.b64  	%rd3831, %rd3828, %rd3830;
	ld.local.u32 	%r2559, [%rd4+332];
	bfe.u32 	%r2560, %r2559, 24, 8;
	bfe.u32 	%r2561, %r2559, 0, 8;
	mul.wide.u32 	%rd3832, %r2561, 16777216;
	or.b64  	%rd3833, %rd3831, %rd3832;
	bfe.u32 	%r2562, %r2559, 8, 8;
	mul.wide.u32 	%rd3834, %r2562, 65536;
	or.b64  	%rd3835, %rd3833, %rd3834;
	bfe.u32 	%r2563, %r2559, 16, 8;
	mul.wide.u32 	%rd3836, %r2563, 256;
	or.b64  	%rd3837, %rd3835, %rd3836;
	cvt.u64.u32 	%rd3838, %r2560;
	and.b64  	%rd3839, %rd3838, 255;
	or.b64  	%rd4443, %rd3837, %rd3839;
	ld.local.v2.b32 	{%r2564, %r2565}, [%rd4+336];
	bfe.u32 	%r2566, %r2565, 24, 8;
	bfe.u32 	%r2567, %r2564, 24, 8;
	bfe.u32 	%r2568, %r2564, 16, 8;
	bfe.u32 	%r2569, %r2564, 8, 8;
	bfe.u32 	%r2570, %r2564, 0, 8;
	cvt.u64.u32 	%rd3840, %r2570;
	shl.b64 	%rd3841, %rd3840, 56;
	cvt.u64.u32 	%rd3842, %r2569;
	shl.b64 	%rd3843, %rd3842, 48;
	and.b64  	%rd3844, %rd3843, 71776119061217280;
	or.b64  	%rd3845, %rd3844, %rd3841;
	cvt.u64.u32 	%rd3846, %r2568;
	shl.b64 	%rd3847, %rd3846, 40;
	and.b64  	%rd3848, %rd3847, 280375465082880;
	or.b64  	%rd3849, %rd3845, %rd3848;
	cvt.u64.u32 	%rd3850, %r2567;
	shl.b64 	%rd3851, %rd3850, 32;
	and.b64  	%rd3852, %rd3851, 1095216660480;
	or.b64  	%rd3853, %rd3849, %rd3852;
	bfe.u32 	%r2571, %r2565, 0, 8;
	mul.wide.u32 	%rd3854, %r2571, 16777216;
	or.b64  	%rd3855, %rd3853, %rd3854;
	bfe.u32 	%r2572, %r2565, 8, 8;
	mul.wide.u32 	%rd3856, %r2572, 65536;
	or.b64  	%rd3857, %rd3855, %rd3856;
	bfe.u32 	%r2573, %r2565, 16, 8;
	mul.wide.u32 	%rd3858, %r2573, 256;
	or.b64  	%rd3859, %rd3857, %rd3858;
	cvt.u64.u32 	%rd3860, %r2566;
	and.b64  	%rd3861, %rd3860, 255;
	or.b64  	%rd3862, %rd3859, %rd3861;
	st.local.v2.u64 	[%rd1], {%rd4443, %rd3862};
	ld.local.v2.b32 	{%r2574, %r2575}, [%rd4+344];
	bfe.u32 	%r2576, %r2575, 24, 8;
	bfe.u32 	%r2577, %r2574, 24, 8;
	bfe.u32 	%r2578, %r2574, 16, 8;
	bfe.u32 	%r2579, %r2574, 8, 8;
	bfe.u32 	%r2580, %r2574, 0, 8;
	cvt.u64.u32 	%rd3863, %r2580;
	shl.b64 	%rd3864, %rd3863, 56;
	cvt.u64.u32 	%rd3865, %r2579;
	shl.b64 	%rd3866, %rd3865, 48;
	and.b64  	%rd3867, %rd3866, 71776119061217280;
	or.b64  	%rd3868, %rd3867, %rd3864;
	cvt.u64.u32 	%rd3869, %r2578;
	shl.b64 	%rd3870, %rd3869, 40;
	and.b64  	%rd3871, %rd3870, 280375465082880;
	or.b64  	%rd3872, %rd3868, %rd3871;
	cvt.u64.u32 	%rd3873, %r2577;
	shl.b64 	%rd3874, %rd3873, 32;
	and.b64  	%rd3875, %rd3874, 1095216660480;
	or.b64  	%rd3876, %rd3872, %rd3875;
	bfe.u32 	%r2581, %r2575, 0, 8;
	mul.wide.u32 	%rd3877, %r2581, 16777216;
	or.b64  	%rd3878, %rd3876, %rd3877;
	bfe.u32 	%r2582, %r2575, 8, 8;
	mul.wide.u32 	%rd3879, %r2582, 65536;
	or.b64  	%rd3880, %rd3878, %rd3879;
	bfe.u32 	%r2583, %r2575, 16, 8;
	mul.wide.u32 	%rd3881, %r2583, 256;
	or.b64  	%rd3882, %rd3880, %rd3881;
	cvt.u64.u32 	%rd3883, %r2576;
	and.b64  	%rd3884, %rd3883, 255;
	or.b64  	%rd3885, %rd3882, %rd3884;
	ld.local.v2.b32 	{%r2584, %r2585}, [%rd4+352];
	bfe.u32 	%r2586, %r2585, 24, 8;
	bfe.u32 	%r2587, %r2584, 24, 8;
	bfe.u32 	%r2588, %r2584, 16, 8;
	bfe.u32 	%r2589, %r2584, 8, 8;
	bfe.u32 	%r2590, %r2584, 0, 8;
	cvt.u64.u32 	%rd3886, %r2590;
	shl.b64 	%rd3887, %rd3886, 56;
	cvt.u64.u32 	%rd3888, %r2589;
	shl.b64 	%rd3889, %rd3888, 48;
	and.b64  	%rd3890, %rd3889, 71776119061217280;
	or.b64  	%rd3891, %rd3890, %rd3887;
	cvt.u64.u32 	%rd3892, %r2588;
	shl.b64 	%rd3893, %rd3892, 40;
	and.b64  	%rd3894, %rd3893, 280375465082880;
	or.b64  	%rd3895, %rd3891, %rd3894;
	cvt.u64.u32 	%rd3896, %r2587;
	shl.b64 	%rd3897, %rd3896, 32;
	and.b64  	%rd3898, %rd3897, 1095216660480;
	or.b64  	%rd3899, %rd3895, %rd3898;
	bfe.u32 	%r2591, %r2585, 0, 8;
	mul.wide.u32 	%rd3900, %r2591, 16777216;
	or.b64  	%rd3901, %rd3899, %rd3900;
	bfe.u32 	%r2592, %r2585, 8, 8;
	mul.wide.u32 	%rd3902, %r2592, 65536;
	or.b64  	%rd3903, %rd3901, %rd3902;
	bfe.u32 	%r2593, %r2585, 16, 8;
	mul.wide.u32 	%rd3904, %r2593, 256;
	or.b64  	%rd3905, %rd3903, %rd3904;
	cvt.u64.u32 	%rd3906, %r2586;
	and.b64  	%rd3907, %rd3906, 255;
	or.b64  	%rd3908, %rd3905, %rd3907;
	st.local.v2.u64 	[%rd1+16], {%rd3885, %rd3908};
	ld.local.v2.b32 	{%r2594, %r2595}, [%rd4+360];
	bfe.u32 	%r2596, %r2595, 24, 8;
	bfe.u32 	%r2597, %r2594, 24, 8;
	bfe.u32 	%r2598, %r2594, 16, 8;
	bfe.u32 	%r2599, %r2594, 8, 8;
	bfe.u32 	%r2600, %r2594, 0, 8;
	cvt.u64.u32 	%rd3909, %r2600;
	shl.b64 	%rd3910, %rd3909, 56;
	cvt.u64.u32 	%rd3911, %r2599;
	shl.b64 	%rd3912, %rd3911, 48;
	and.b64  	%rd3913, %rd3912, 71776119061217280;
	or.b64  	%rd3914, %rd3913, %rd3910;
	cvt.u64.u32 	%rd3915, %r2598;
	shl.b64 	%rd3916, %rd3915, 40;
	and.b64  	%rd3917, %rd3916, 280375465082880;
	or.b64  	%rd3918, %rd3914, %rd3917;
	cvt.u64.u32 	%rd3919, %r2597;
	shl.b64 	%rd3920, %rd3919, 32;
	and.b64  	%rd3921, %rd3920, 1095216660480;
	or.b64  	%rd3922, %rd3918, %rd3921;
	bfe.u32 	%r2601, %r2595, 0, 8;
	mul.wide.u32 	%rd3923, %r2601, 16777216;
	or.b64  	%rd3924, %rd3922, %rd3923;
	bfe.u32 	%r2602, %r2595, 8, 8;
	mul.wide.u32 	%rd3925, %r2602, 65536;
	or.b64  	%rd3926, %rd3924, %rd3925;
	bfe.u32 	%r2603, %r2595, 16, 8;
	mul.wide.u32 	%rd3927, %r2603, 256;
	or.b64  	%rd3928, %rd3926, %rd3927;
	cvt.u64.u32 	%rd3929, %r2596;
	and.b64  	%rd3930, %rd3929, 255;
	or.b64  	%rd3931, %rd3928, %rd3930;
	ld.local.v2.b32 	{%r2604, %r2605}, [%rd4+368];
	bfe.u32 	%r2606, %r2605, 24, 8;
	bfe.u32 	%r2607, %r2604, 24, 8;
	bfe.u32 	%r2608, %r2604, 16, 8;
	bfe.u32 	%r2609, %r2604, 8, 8;
	bfe.u32 	%r2610, %r2604, 0, 8;
	cvt.u64.u32 	%rd3932, %r2610;
	shl.b64 	%rd3933, %rd3932, 56;
	cvt.u64.u32 	%rd3934, %r2609;
	shl.b64 	%rd3935, %rd3934, 48;
	and.b64  	%rd3936, %rd3935, 71776119061217280;
	or.b64  	%rd3937, %rd3936, %rd3933;
	cvt.u64.u32 	%rd3938, %r2608;
	shl.b64 	%rd3939, %rd3938, 40;
	and.b64  	%rd3940, %rd3939, 280375465082880;
	or.b64  	%rd3941, %rd3937, %rd3940;
	cvt.u64.u32 	%rd3942, %r2607;
	shl.b64 	%rd3943, %rd3942, 32;
	and.b64  	%rd3944, %rd3943, 1095216660480;
	or.b64  	%rd3945, %rd3941, %rd3944;
	bfe.u32 	%r2611, %r2605, 0, 8;
	mul.wide.u32 	%rd3946, %r2611, 16777216;
	or.b64  	%rd3947, %rd3945, %rd3946;
	bfe.u32 	%r2612, %r2605, 8, 8;
	mul.wide.u32 	%rd3948, %r2612, 65536;
	or.b64  	%rd3949, %rd3947, %rd3948;
	bfe.u32 	%r2613, %r2605, 16, 8;
	mul.wide.u32 	%rd3950, %r2613, 256;
	or.b64  	%rd3951, %rd3949, %rd3950;
	cvt.u64.u32 	%rd3952, %r2606;
	and.b64  	%rd3953, %rd3952, 255;
	or.b64  	%rd3954, %rd3951, %rd3953;
	st.local.v2.u64 	[%rd1+32], {%rd3931, %rd3954};
	ld.local.v2.b32 	{%r2614, %r2615}, [%rd4+376];
	bfe.u32 	%r2616, %r2615, 24, 8;
	bfe.u32 	%r2617, %r2614, 24, 8;
	bfe.u32 	%r2618, %r2614, 16, 8;
	bfe.u32 	%r2619, %r2614, 8, 8;
	bfe.u32 	%r2620, %r2614, 0, 8;
	cvt.u64.u32 	%rd3955, %r2620;
	shl.b64 	%rd3956, %rd3955, 56;
	cvt.u64.u32 	%rd3957, %r2619;
	shl.b64 	%rd3958, %rd3957, 48;
	and.b64  	%rd3959, %rd3958, 71776119061217280;
	or.b64  	%rd3960, %rd3959, %rd3956;
	cvt.u64.u32 	%rd3961, %r2618;
	shl.b64 	%rd3962, %rd3961, 40;
	and.b64  	%rd3963, %rd3962, 280375465082880;
	or.b64  	%rd3964, %rd3960, %rd3963;
	cvt.u64.u32 	%rd3965, %r2617;
	shl.b64 	%rd3966, %rd3965, 32;
	and.b64  	%rd3967, %rd3966, 1095216660480;
	or.b64  	%rd3968, %rd3964, %rd3967;
	bfe.u32 	%r2621, %r2615, 0, 8;
	mul.wide.u32 	%rd3969, %r2621, 16777216;
	or.b64  	%rd3970, %rd3968, %rd3969;
	bfe.u32 	%r2622, %r2615, 8, 8;
	mul.wide.u32 	%rd3971, %r2622, 65536;
	or.b64  	%rd3972, %rd3970, %rd3971;
	bfe.u32 	%r2623, %r2615, 16, 8;
	mul.wide.u32 	%rd3973, %r2623, 256;
	or.b64  	%rd3974, %rd3972, %rd3973;
	cvt.u64.u32 	%rd3975, %r2616;
	and.b64  	%rd3976, %rd3975, 255;
	or.b64  	%rd3977, %rd3974, %rd3976;
	ld.local.v2.b32 	{%r2624, %r2625}, [%rd4+384];
	bfe.u32 	%r2626, %r2625, 24, 8;
	bfe.u32 	%r2627, %r2624, 24, 8;
	bfe.u32 	%r2628, %r2624, 16, 8;
	bfe.u32 	%r2629, %r2624, 8, 8;
	bfe.u32 	%r2630, %r2624, 0, 8;
	cvt.u64.u32 	%rd3978, %r2630;
	shl.b64 	%rd3979, %rd3978, 56;
	cvt.u64.u32 	%rd3980, %r2629;
	shl.b64 	%rd3981, %rd3980, 48;
	and.b64  	%rd3982, %rd3981, 71776119061217280;
	or.b64  	%rd3983, %rd3982, %rd3979;
	cvt.u64.u32 	%rd3984, %r2628;
	shl.b64 	%rd3985, %rd3984, 40;
	and.b64  	%rd3986, %rd3985, 280375465082880;
	or.b64  	%rd3987, %rd3983, %rd3986;
	cvt.u64.u32 	%rd3988, %r2627;
	shl.b64 	%rd3989, %rd3988, 32;
	and.b64  	%rd3990, %rd3989, 1095216660480;
	or.b64  	%rd3991, %rd3987, %rd3990;
	bfe.u32 	%r2631, %r2625, 0, 8;
	mul.wide.u32 	%rd3992, %r2631, 16777216;
	or.b64  	%rd3993, %rd3991, %rd3992;
	bfe.u32 	%r2632, %r2625, 8, 8;
	mul.wide.u32 	%rd3994, %r2632, 65536;
	or.b64  	%rd3995, %rd3993, %rd3994;
	bfe.u32 	%r2633, %r2625, 16, 8;
	mul.wide.u32 	%rd3996, %r2633, 256;
	or.b64  	%rd3997, %rd3995, %rd3996;
	cvt.u64.u32 	%rd3998, %r2626;
	and.b64  	%rd3999, %rd3998, 255;
	or.b64  	%rd4000, %rd3997, %rd3999;
	st.local.v2.u64 	[%rd1+48], {%rd3977, %rd4000};
	ld.local.v2.b32 	{%r2634, %r2635}, [%rd4+392];
	bfe.u32 	%r2636, %r2635, 24, 8;
	bfe.u32 	%r2637, %r2634, 24, 8;
	bfe.u32 	%r2638, %r2634, 16, 8;
	bfe.u32 	%r2639, %r2634, 8, 8;
	bfe.u32 	%r2640, %r2634, 0, 8;
	cvt.u64.u32 	%rd4001, %r2640;
	shl.b64 	%rd4002, %rd4001, 56;
	cvt.u64.u32 	%rd4003, %r2639;
	shl.b64 	%rd4004, %rd4003, 48;
	and.b64  	%rd4005, %rd4004, 71776119061217280;
	or.b64  	%rd4006, %rd4005, %rd4002;
	cvt.u64.u32 	%rd4007, %r2638;
	shl.b64 	%rd4008, %rd4007, 40;
	and.b64  	%rd4009, %rd4008, 280375465082880;
	or.b64  	%rd4010, %rd4006, %rd4009;
	cvt.u64.u32 	%rd4011, %r2637;
	shl.b64 	%rd4012, %rd4011, 32;
	and.b64  	%rd4013, %rd4012, 1095216660480;
	or.b64  	%rd4014, %rd4010, %rd4013;
	bfe.u32 	%r2641, %r2635, 0, 8;
	mul.wide.u32 	%rd4015, %r2641, 16777216;
	or.b64  	%rd4016, %rd4014, %rd4015;
	bfe.u32 	%r2642, %r2635, 8, 8;
	mul.wide.u32 	%rd4017, %r2642, 65536;
	or.b64  	%rd4018, %rd4016, %rd4017;
	bfe.u32 	%r2643, %r2635, 16, 8;
	mul.wide.u32 	%rd4019, %r2643, 256;
	or.b64  	%rd4020, %rd4018, %rd4019;
	cvt.u64.u32 	%rd4021, %r2636;
	and.b64  	%rd4022, %rd4021, 255;
	or.b64  	%rd4023, %rd4020, %rd4022;
	ld.local.v2.b32 	{%r2644, %r2645}, [%rd4+400];
	bfe.u32 	%r2646, %r2645, 24, 8;
	bfe.u32 	%r2647, %r2644, 24, 8;
	bfe.u32 	%r2648, %r2644, 16, 8;
	bfe.u32 	%r2649, %r2644, 8, 8;
	bfe.u32 	%r2650, %r2644, 0, 8;
	cvt.u64.u32 	%rd4024, %r2650;
	shl.b64 	%rd4025, %rd4024, 56;
	cvt.u64.u32 	%rd4026, %r2649;
	shl.b64 	%rd4027, %rd4026, 48;
	and.b64  	%rd4028, %rd4027, 71776119061217280;
	or.b64  	%rd4029, %rd4028, %rd4025;
	cvt.u64.u32 	%rd4030, %r2648;
	shl.b64 	%rd4031, %rd4030, 40;
	and.b64  	%rd4032, %rd4031, 280375465082880;
	or.b64  	%rd4033, %rd4029, %rd4032;
	cvt.u64.u32 	%rd4034, %r2647;
	shl.b64 	%rd4035, %rd4034, 32;
	and.b64  	%rd4036, %rd4035, 1095216660480;
	or.b64  	%rd4037, %rd4033, %rd4036;
	bfe.u32 	%r2651, %r2645, 0, 8;
	mul.wide.u32 	%rd4038, %r2651, 16777216;
	or.b64  	%rd4039, %rd4037, %rd4038;
	bfe.u32 	%r2652, %r2645, 8, 8;
	mul.wide.u32 	%rd4040, %r2652, 65536;
	or.b64  	%rd4041, %rd4039, %rd4040;
	bfe.u32 	%r2653, %r2645, 16, 8;
	mul.wide.u32 	%rd4042, %r2653, 256;
	or.b64  	%rd4043, %rd4041, %rd4042;
	cvt.u64.u32 	%rd4044, %r2646;
	and.b64  	%rd4045, %rd4044, 255;
	or.b64  	%rd4046, %rd4043, %rd4045;
	st.local.v2.u64 	[%rd1+64], {%rd4023, %rd4046};
	ld.local.v2.b32 	{%r2654, %r2655}, [%rd4+408];
	bfe.u32 	%r2656, %r2655, 24, 8;
	bfe.u32 	%r2657, %r2654, 24, 8;
	bfe.u32 	%r2658, %r2654, 16, 8;
	bfe.u32 	%r2659, %r2654, 8, 8;
	bfe.u32 	%r2660, %r2654, 0, 8;
	cvt.u64.u32 	%rd4047, %r2660;
	shl.b64 	%rd4048, %rd4047, 56;
	cvt.u64.u32 	%rd4049, %r2659;
	shl.b64 	%rd4050, %rd4049, 48;
	and.b64  	%rd4051, %rd4050, 71776119061217280;
	or.b64  	%rd4052, %rd4051, %rd4048;
	cvt.u64.u32 	%rd4053, %r2658;
	shl.b64 	%rd4054, %rd4053, 40;
	and.b64  	%rd4055, %rd4054, 280375465082880;
	or.b64  	%rd4056, %rd4052, %rd4055;
	cvt.u64.u32 	%rd4057, %r2657;
	shl.b64 	%rd4058, %rd4057, 32;
	and.b64  	%rd4059, %rd4058, 1095216660480;
	or.b64  	%rd4060, %rd4056, %rd4059;
	bfe.u32 	%r2661, %r2655, 0, 8;
	mul.wide.u32 	%rd4061, %r2661, 16777216;
	or.b64  	%rd4062, %rd4060, %rd4061;
	bfe.u32 	%r2662, %r2655, 8, 8;
	mul.wide.u32 	%rd4063, %r2662, 65536;
	or.b64  	%rd4064, %rd4062, %rd4063;
	bfe.u32 	%r2663, %r2655, 16, 8;
	mul.wide.u32 	%rd4065, %r2663, 256;
	or.b64  	%rd4066, %rd4064, %rd4065;
	cvt.u64.u32 	%rd4067, %r2656;
	and.b64  	%rd4068, %rd4067, 255;
	or.b64  	%rd4069, %rd4066, %rd4068;
	ld.local.v2.b32 	{%r2664, %r2665}, [%rd4+416];
	bfe.u32 	%r2666, %r2665, 24, 8;
	bfe.u32 	%r2667, %r2664, 24, 8;
	bfe.u32 	%r2668, %r2664, 16, 8;
	bfe.u32 	%r2669, %r2664, 8, 8;
	bfe.u32 	%r2670, %r2664, 0, 8;
	cvt.u64.u32 	%rd4070, %r2670;
	shl.b64 	%rd4071, %rd4070, 56;
	cvt.u64.u32 	%rd4072, %r2669;
	shl.b64 	%rd4073, %rd4072, 48;
	and.b64  	%rd4074, %rd4073, 71776119061217280;
	or.b64  	%rd4075, %rd4074, %rd4071;
	cvt.u64.u32 	%rd4076, %r2668;
	shl.b64 	%rd4077, %rd4076, 40;
	and.b64  	%rd4078, %rd4077, 280375465082880;
	or.b64  	%rd4079, %rd4075, %rd4078;
	cvt.u64.u32 	%rd4080, %r2667;
	shl.b64 	%rd4081, %rd4080, 32;
	and.b64  	%rd4082, %rd4081, 1095216660480;
	or.b64  	%rd4083, %rd4079, %rd4082;
	bfe.u32 	%r2671, %r2665, 0, 8;
	mul.wide.u32 	%rd4084, %r2671, 16777216;
	or.b64  	%rd4085, %rd4083, %rd4084;
	bfe.u32 	%r2672, %r2665, 8, 8;
	mul.wide.u32 	%rd4086, %r2672, 65536;
	or.b64  	%rd4087, %rd4085, %rd4086;
	bfe.u32 	%r2673, %r2665, 16, 8;
	mul.wide.u32 	%rd4088, %r2673, 256;
	or.b64  	%rd4089, %rd4087, %rd4088;
	cvt.u64.u32 	%rd4090, %r2666;
	and.b64  	%rd4091, %rd4090, 255;
	or.b64  	%rd4092, %rd4089, %rd4091;
	st.local.v2.u64 	[%rd1+80], {%rd4069, %rd4092};
	ld.local.v2.b32 	{%r2674, %r2675}, [%rd4+424];
	bfe.u32 	%r2676, %r2675, 24, 8;
	bfe.u32 	%r2677, %r2674, 24, 8;
	bfe.u32 	%r2678, %r2674, 16, 8;
	bfe.u32 	%r2679, %r2674, 8, 8;
	bfe.u32 	%r2680, %r2674, 0, 8;
	cvt.u64.u32 	%rd4093, %r2680;
	shl.b64 	%rd4094, %rd4093, 56;
	cvt.u64.u32 	%rd4095, %r2679;
	shl.b64 	%rd4096, %rd4095, 48;
	and.b64  	%rd4097, %rd4096, 71776119061217280;
	or.b64  	%rd4098, %rd4097, %rd4094;
	cvt.u64.u32 	%rd4099, %r2678;
	shl.b64 	%rd4100, %rd4099, 40;
	and.b64  	%rd4101, %rd4100, 280375465082880;
	or.b64  	%rd4102, %rd4098, %rd4101;
	cvt.u64.u32 	%rd4103, %r2677;
	shl.b64 	%rd4104, %rd4103, 32;
	and.b64  	%rd4105, %rd4104, 1095216660480;
	or.b64  	%rd4106, %rd4102, %rd4105;
	bfe.u32 	%r2681, %r2675, 0, 8;
	mul.wide.u32 	%rd4107, %r2681, 16777216;
	or.b64  	%rd4108, %rd4106, %rd4107;
	bfe.u32 	%r2682, %r2675, 8, 8;
	mul.wide.u32 	%rd4109, %r2682, 65536;
	or.b64  	%rd4110, %rd4108, %rd4109;
	bfe.u32 	%r2683, %r2675, 16, 8;
	mul.wide.u32 	%rd4111, %r2683, 256;
	or.b64  	%rd4112, %rd4110, %rd4111;
	cvt.u64.u32 	%rd4113, %r2676;
	and.b64  	%rd4114, %rd4113, 255;
	or.b64  	%rd4115, %rd4112, %rd4114;
	ld.local.v2.b32 	{%r2684, %r2685}, [%rd4+432];
	bfe.u32 	%r2686, %r2685, 24, 8;
	bfe.u32 	%r2687, %r2684, 24, 8;
	bfe.u32 	%r2688, %r2684, 16, 8;
	bfe.u32 	%r2689, %r2684, 8, 8;
	bfe.u32 	%r2690, %r2684, 0, 8;
	cvt.u64.u32 	%rd4116, %r2690;
	shl.b64 	%rd4117, %rd4116, 56;
	cvt.u64.u32 	%rd4118, %r2689;
	shl.b64 	%rd4119, %rd4118, 48;
	and.b64  	%rd4120, %rd4119, 71776119061217280;
	or.b64  	%rd4121, %rd4120, %rd4117;
	cvt.u64.u32 	%rd4122, %r2688;
	shl.b64 	%rd4123, %rd4122, 40;
	and.b64  	%rd4124, %rd4123, 280375465082880;
	or.b64  	%rd4125, %rd4121, %rd4124;
	cvt.u64.u32 	%rd4126, %r2687;
	shl.b64 	%rd4127, %rd4126, 32;
	and.b64  	%rd4128, %rd4127, 1095216660480;
	or.b64  	%rd4129, %rd4125, %rd4128;
	bfe.u32 	%r2691, %r2685, 0, 8;
	mul.wide.u32 	%rd4130, %r2691, 16777216;
	or.b64  	%rd4131, %rd4129, %rd4130;
	bfe.u32 	%r2692, %r2685, 8, 8;
	mul.wide.u32 	%rd4132, %r2692, 65536;
	or.b64  	%rd4133, %rd4131, %rd4132;
	bfe.u32 	%r2693, %r2685, 16, 8;
	mul.wide.u32 	%rd4134, %r2693, 256;
	or.b64  	%rd4135, %rd4133, %rd4134;
	cvt.u64.u32 	%rd4136, %r2686;
	and.b64  	%rd4137, %rd4136, 255;
	or.b64  	%rd4138, %rd4135, %rd4137;
	st.local.v2.u64 	[%rd1+96], {%rd4115, %rd4138};
	mov.b64 	%rd4442, 1536;
	mov.b64 	%rd4444, 0;
	st.local.v2.u64 	[%rd1+112], {%rd4444, %rd4442};
	mov.b32 	%r3181, 16;
$L__BB0_93:
	mov.b64 	{%r2694, %r2695}, %rd4444;
	shf.l.wrap.b32 	%r2696, %r2695, %r2694, 13;
	shf.l.wrap.b32 	%r2697, %r2694, %r2695, 13;
	mov.b64 	%rd4139, {%r2697, %r2696};
	shf.l.wrap.b32 	%r2698, %r2694, %r2695, 3;
	shf.l.wrap.b32 	%r2699, %r2695, %r2694, 3;
	mov.b64 	%rd4140, {%r2699, %r2698};
	xor.b64  	%rd4141, %rd4139, %rd4140;
	shr.u64 	%rd4142, %rd4444, 6;
	xor.b64  	%rd4143, %rd4141, %rd4142;
	add.s32 	%r2700, %r3181, -7;
	mul.wide.u32 	%rd4144, %r2700, 8;
	add.s64 	%rd4145, %rd1, %rd4144;
	ld.local.u64 	%rd4146, [%rd4145];
	add.s64 	%rd4147, %rd4143, %rd4146;
	ld.local.u64 	%rd4148, [%rd4145+-64];
	mov.b64 	{%r2701, %r2702}, %rd4148;
	shf.l.wrap.b32 	%r2703, %r2702, %r2701, 31;
	shf.l.wrap.b32 	%r2704, %r2701, %r2702, 31;
	mov.b64 	%rd4149, {%r2704, %r2703};
	shf.l.wrap.b32 	%r2705, %r2702, %r2701, 24;
	shf.l.wrap.b32 	%r2706, %r2701, %r2702, 24;
	mov.b64 	%rd4150, {%r2706, %r2705};
	xor.b64  	%rd4151, %rd4149, %rd4150;
	shr.u64 	%rd4152, %rd4148, 7;
	xor.b64  	%rd4153, %rd4151, %rd4152;
	add.s64 	%rd4154, %rd4147, %rd4443;
	add.s64 	%rd4444, %rd4154, %rd4153;
	mov.b64 	{%r2707, %r2708}, %rd4442;
	shf.l.wrap.b32 	%r2709, %r2708, %r2707, 13;
	shf.l.wrap.b32 	%r2710, %r2707, %r2708, 13;
	mov.b64 	%rd4155, {%r2710, %r2709};
	shf.l.wrap.b32 	%r2711, %r2707, %r2708, 3;
	shf.l.wrap.b32 	%r2712, %r2708, %r2707, 3;
	mov.b64 	%rd4156, {%r2712, %r2711};
	xor.b64  	%rd4157, %rd4155, %rd4156;
	shr.u64 	%rd4158, %rd4442, 6;
	xor.b64  	%rd4159, %rd4157, %rd4158;
	ld.local.u64 	%rd4160, [%rd4145+8];
	add.s64 	%rd4161, %rd4159, %rd4160;
	ld.local.u64 	%rd4443, [%rd4145+-56];
	mov.b64 	{%r2713, %r2714}, %rd4443;
	shf.l.wrap.b32 	%r2715, %r2714, %r2713, 31;
	shf.l.wrap.b32 	%r2716, %r2713, %r2714, 31;
	mov.b64 	%rd4162, {%r2716, %r2715};
	shf.l.wrap.b32 	%r2717, %r2714, %r2713, 24;
	shf.l.wrap.b32 	%r2718, %r2713, %r2714, 24;
	mov.b64 	%rd4163, {%r2718, %r2717};
	xor.b64  	%rd4164, %rd4162, %rd4163;
	shr.u64 	%rd4165, %rd4443, 7;
	xor.b64  	%rd4166, %rd4164, %rd4165;
	add.s64 	%rd4167, %rd4161, %rd4148;
	add.s64 	%rd4442, %rd4167, %rd4166;
	st.local.v2.u64 	[%rd4145+56], {%rd4444, %rd4442};
	add.s32 	%r3181, %r3181, 2;
	setp.ne.s32 	%p54, %r3181, 80;
	@%p54 bra 	$L__BB0_93;
	mov.b32 	%r3182, 0;
	mov.u64 	%rd4445, %rd138;
	mov.u64 	%rd4446, %rd139;
	mov.u64 	%rd4447, %rd140;
	mov.u64 	%rd4448, %rd141;
	mov.u64 	%rd4449, %rd142;
	mov.u64 	%rd4450, %rd143;
	mov.u64 	%rd4451, %rd145;
	mov.u64 	%rd4452, %rd144;
$L__BB0_95:
	mov.u64 	%rd273, %rd4450;
	mov.u64 	%rd272, %rd4449;
	mov.u64 	%rd269, %rd4446;
	mov.u64 	%rd268, %rd4445;
	mov.b64 	{%r2720, %r2721}, %rd272;
	shf.l.wrap.b32 	%r2722, %r2721, %r2720, 18;
	shf.l.wrap.b32 	%r2723, %r2720, %r2721, 18;
	mov.b64 	%rd4168, {%r2723, %r2722};
	shf.l.wrap.b32 	%r2724, %r2721, %r2720, 14;
	shf.l.wrap.b32 	%r2725, %r2720, %r2721, 14;
	mov.b64 	%rd4169, {%r2725, %r2724};
	xor.b64  	%rd4170, %rd4168, %rd4169;
	shf.l.wrap.b32 	%r2726, %r2720, %r2721, 23;
	shf.l.wrap.b32 	%r2727, %r2721, %r2720, 23;
	mov.b64 	%rd4171, {%r2727, %r2726};
	xor.b64  	%rd4172, %rd4170, %rd4171;
	add.s64 	%rd4173, %rd4451, %rd4172;
	xor.b64  	%rd4174, %rd4452, %rd273;
	and.b64  	%rd4175, %rd4174, %rd272;
	xor.b64  	%rd4176, %rd4175, %rd4452;
	add.s64 	%rd4177, %rd4173, %rd4176;
	mul.wide.u32 	%rd4178, %r3182, 8;
	mov.u64 	%rd4179, K;
	add.s64 	%rd4180, %rd4179, %rd4178;
	ld.global.nc.u64 	%rd4181, [%rd4180];
	add.s64 	%rd4182, %rd4177, %rd4181;
	add.s64 	%rd4183, %rd1, %rd4178;
	ld.local.v2.u64 	{%rd4184, %rd4185}, [%rd4183];
	add.s64 	%rd4186, %rd4182, %rd4184;
	mov.b64 	{%r2728, %r2729}, %rd268;
	shf.l.wrap.b32 	%r2730, %r2729, %r2728, 4;
	shf.l.wrap.b32 	%r2731, %r2728, %r2729, 4;
	mov.b64 	%rd4187, {%r2731, %r2730};
	shf.l.wrap.b32 	%r2732, %r2728, %r2729, 30;
	shf.l.wrap.b32 	%r2733, %r2729, %r2728, 30;
	mov.b64 	%rd4188, {%r2733, %r2732};
	xor.b64  	%rd4189, %rd4187, %rd4188;
	shf.l.wrap.b32 	%r2734, %r2728, %r2729, 25;
	shf.l.wrap.b32 	%r2735, %r2729, %r2728, 25;
	mov.b64 	%rd4190, {%r2735, %r2734};
	xor.b64  	%rd4191, %rd4189, %rd4190;
	and.b64  	%rd4192, %rd268, %rd269;
	or.b64  	%rd4193, %rd268, %rd269;
	and.b64  	%rd4194, %rd4193, %rd4447;
	or.b64  	%rd4195, %rd4194, %rd4192;
	add.s64 	%rd4196, %rd4191, %rd4195;
	add.s64 	%rd4450, %rd4186, %rd4448;
	add.s64 	%rd4446, %rd4196, %rd4186;
	mov.b64 	{%r2736, %r2737}, %rd4450;
	shf.l.wrap.b32 	%r2738, %r2737, %r2736, 18;
	shf.l.wrap.b32 	%r2739, %r2736, %r2737, 18;
	mov.b64 	%rd4197, {%r2739, %r2738};
	shf.l.wrap.b32 	%r2740, %r2737, %r2736, 14;
	shf.l.wrap.b32 	%r2741, %r2736, %r2737, 14;
	mov.b64 	%rd4198, {%r2741, %r2740};
	xor.b64  	%rd4199, %rd4197, %rd4198;
	shf.l.wrap.b32 	%r2742, %r2736, %r2737, 23;
	shf.l.wrap.b32 	%r2743, %r2737, %r2736, 23;
	mov.b64 	%rd4200, {%r2743, %r2742};
	xor.b64  	%rd4201, %rd4199, %rd4200;
	add.s64 	%rd4202, %rd4452, %rd4201;
	xor.b64  	%rd4203, %rd273, %rd272;
	and.b64  	%rd4204, %rd4203, %rd4450;
	xor.b64  	%rd4205, %rd4204, %rd273;
	add.s64 	%rd4206, %rd4202, %rd4205;
	ld.global.nc.u64 	%rd4207, [%rd4180+8];
	add.s64 	%rd4208, %rd4206, %rd4207;
	add.s64 	%rd4209, %rd4208, %rd4185;
	mov.b64 	{%r2744, %r2745}, %rd4446;
	shf.l.wrap.b32 	%r2746, %r2745, %r2744, 4;
	shf.l.wrap.b32 	%r2747, %r2744, %r2745, 4;
	mov.b64 	%rd4210, {%r2747, %r2746};
	shf.l.wrap.b32 	%r2748, %r2744, %r2745, 30;
	shf.l.wrap.b32 	%r2749, %r2745, %r2744, 30;
	mov.b64 	%rd4211, {%r2749, %r2748};
	xor.b64  	%rd4212, %rd4210, %rd4211;
	shf.l.wrap.b32 	%r2750, %r2744, %r2745, 25;
	shf.l.wrap.b32 	%r2751, %r2745, %r2744, 25;
	mov.b64 	%rd4213, {%r2751, %r2750};
	xor.b64  	%rd4214, %rd4212, %rd4213;
	and.b64  	%rd4215, %rd4446, %rd268;
	or.b64  	%rd4216, %rd4446, %rd268;
	and.b64  	%rd4217, %rd4216, %rd269;
	or.b64  	%rd4218, %rd4217, %rd4215;
	add.s64 	%rd4219, %rd4214, %rd4218;
	add.s64 	%rd4449, %rd4209, %rd4447;
	add.s64 	%rd4445, %rd4219, %rd4209;
	add.s32 	%r3182, %r3182, 2;
	setp.ne.s32 	%p55, %r3182, 80;
	mov.u64 	%rd4447, %rd268;
	mov.u64 	%rd4448, %rd269;
	mov.u64 	%rd4451, %rd273;
	mov.u64 	%rd4452, %rd272;
	@%p55 bra 	$L__BB0_95;
	add.s64 	%rd4220, %rd138, %rd4445;
	add.s64 	%rd4221, %rd139, %rd4446;
	add.s64 	%rd4222, %rd140, %rd268;
	add.s64 	%rd4223, %rd141, %rd269;
	add.s64 	%rd4224, %rd142, %rd4449;
	add.s64 	%rd4225, %rd143, %rd4450;
	add.s64 	%rd4226, %rd144, %rd272;
	add.s64 	%rd4227, %rd145, %rd273;
	shr.u64 	%rd4228, %rd4220, 56;
	cvt.u16.u64 	%rs982, %rd4228;
	shr.u64 	%rd4229, %rd4220, 48;
	shr.u64 	%rd4230, %rd4220, 40;
	shr.u64 	%rd4231, %rd4220, 24;
	shr.u64 	%rd4232, %rd4220, 16;
	shr.u64 	%rd4233, %rd4220, 8;
	cvt.u32.u64 	%r2752, %rd4229;
	cvt.u32.u64 	%r2753, %rd4228;
	prmt.b32 	%r2754, %r2753, %r2752, 0x3340U;
	prmt.b32 	%r2758, %r2754, %r2755, 0x5410U;
	cvt.u32.u64 	%r2759, %rd4230;
	and.b32  	%r2760, %r2759, 65535;
	bfi.b32 	%r2761, %r2760, %r2758, 16, 8;
	{ .reg .b32 tmp; mov.b64 {tmp, %r2762}, %rd4220; }
	and.b32  	%r2763, %r2762, 65535;
	bfi.b32 	%r2764, %r2763, %r2761, 24, 8;
	cvt.u32.u64 	%r2765, %rd4220;
	cvt.u32.u64 	%r2766, %rd4233;
	prmt.b32 	%r2767, %r2766, %r2765, 0x3340U;
	cvt.u32.u64 	%r2768, %rd4232;
	cvt.u32.u64 	%r2769, %rd4231;
	prmt.b32 	%r2770, %r2769, %r2768, 0x3340U;
	prmt.b32 	%r2771, %r2770, %r2767, 0x5410U;
	mov.b64 	%rd4234, {%r2764, %r2771};
	prmt.b32 	%r2772, %r2759, %r2762, 0x3340U;
	prmt.b32 	%r2773, %r2754, %r2772, 0x5410U;
	st.local.v2.b32 	[%rd4], {%r2773, %r2771};
	shr.u64 	%rd4235, %rd4221, 56;
	cvt.u16.u64 	%rs983, %rd4235;
	shr.u64 	%rd4236, %rd4221, 48;
	cvt.u16.u64 	%rs984, %rd4236;
	shr.u64 	%rd4237, %rd4221, 40;
	cvt.u16.u64 	%rs985, %rd4237;
	shr.u64 	%rd4238, %rd4221, 32;
	cvt.u16.u64 	%rs986, %rd4238;
	shr.u64 	%rd4239, %rd4221, 24;
	cvt.u16.u64 	%rs987, %rd4239;
	shr.u64 	%rd4240, %rd4221, 16;
	cvt.u16.u64 	%rs988, %rd4240;
	shr.u64 	%rd4241, %rd4221, 8;
	cvt.u16.u64 	%rs989, %rd4241;
	cvt.u16.u64 	%rs990, %rd4221;
	cvt.u32.u64 	%r2774, %rd4221;
	cvt.u32.u64 	%r2775, %rd4241;
	prmt.b32 	%r2776, %r2775, %r2774, 0x3340U;
	cvt.u32.u64 	%r2777, %rd4240;
	cvt.u32.u64 	%r2778, %rd4239;
	prmt.b32 	%r2779, %r2778, %r2777, 0x3340U;
	prmt.b32 	%r2780, %r2779, %r2776, 0x5410U;
	{ .reg .b32 tmp; mov.b64 {tmp, %r2781}, %rd4221; }
	cvt.u32.u64 	%r2782, %rd4237;
	prmt.b32 	%r2783, %r2782, %r2781, 0x3340U;
	cvt.u32.u64 	%r2784, %rd4236;
	cvt.u32.u64 	%r2785, %rd4235;
	prmt.b32 	%r2786, %r2785, %r2784, 0x3340U;
	prmt.b32 	%r2787, %r2786, %r2783, 0x5410U;
	st.local.v2.b32 	[%rd4+8], {%r2787, %r2780};
	shr.u64 	%rd4242, %rd4222, 56;
	cvt.u16.u64 	%rs991, %rd4242;
	shr.u64 	%rd4243, %rd4222, 48;
	cvt.u16.u64 	%rs992, %rd4243;
	shr.u64 	%rd4244, %rd4222, 40;
	cvt.u16.u64 	%rs993, %rd4244;
	shr.u64 	%rd4245, %rd4222, 32;
	cvt.u16.u64 	%rs994, %rd4245;
	shr.u64 	%rd4246, %rd4222, 24;
	cvt.u16.u64 	%rs995, %rd4246;
	shr.u64 	%rd4247, %rd4222, 16;
	cvt.u16.u64 	%rs996, %rd4247;
	shr.u64 	%rd4248, %rd4222, 8;
	cvt.u16.u64 	%rs997, %rd4248;
	cvt.u16.u64 	%rs998, %rd4222;
	cvt.u32.u64 	%r2788, %rd4222;
	cvt.u32.u64 	%r2789, %rd4248;
	prmt.b32 	%r2790, %r2789, %r2788, 0x3340U;
	cvt.u32.u64 	%r2791, %rd4247;
	cvt.u32.u64 	%r2792, %rd4246;
	prmt.b32 	%r2793, %r2792, %r2791, 0x3340U;
	prmt.b32 	%r2794, %r2793, %r2790, 0x5410U;
	{ .reg .b32 tmp; mov.b64 {tmp, %r2795}, %rd4222; }
	cvt.u32.u64 	%r2796, %rd4244;
	prmt.b32 	%r2797, %r2796, %r2795, 0x3340U;
	cvt.u32.u64 	%r2798, %rd4243;
	cvt.u32.u64 	%r2799, %rd4242;
	prmt.b32 	%r2800, %r2799, %r2798, 0x3340U;
	prmt.b32 	%r2801, %r2800, %r2797, 0x5410U;
	st.local.v2.b32 	[%rd4+16], {%r2801, %r2794};
	shr.u64 	%rd4249, %rd4223, 56;
	cvt.u16.u64 	%rs999, %rd4249;
	shr.u64 	%rd4250, %rd4223, 48;
	cvt.u16.u64 	%rs1000, %rd4250;
	shr.u64 	%rd4251, %rd4223, 40;
	cvt.u16.u64 	%rs1001, %rd4251;
	shr.u64 	%rd4252, %rd4223, 32;
	cvt.u16.u64 	%rs1002, %rd4252;
	shr.u64 	%rd4253, %rd4223, 24;
	cvt.u16.u64 	%rs1003, %rd4253;
	shr.u64 	%rd4254, %rd4223, 16;
	cvt.u16.u64 	%rs1004, %rd4254;
	shr.u64 	%rd4255, %rd4223, 8;
	cvt.u16.u64 	%rs1005, %rd4255;
	cvt.u16.u64 	%rs1006, %rd4223;
	cvt.u32.u64 	%r2802, %rd4223;
	cvt.u32.u64 	%r2803, %rd4255;
	prmt.b32 	%r2804, %r2803, %r2802, 0x3340U;
	cvt.u32.u64 	%r2805, %rd4254;
	cvt.u32.u64 	%r2806, %rd4253;
	prmt.b32 	%r2807, %r2806, %r2805, 0x3340U;
	prmt.b32 	%r2808, %r2807, %r2804, 0x5410U;
	{ .reg .b32 tmp; mov.b64 {tmp, %r2809}, %rd4223; }
	cvt.u32.u64 	%r2810, %rd4251;
	prmt.b32 	%r2811, %r2810, %r2809, 0x3340U;
	cvt.u32.u64 	%r2812, %rd4250;
	cvt.u32.u64 	%r2813, %rd4249;
	prmt.b32 	%r2814, %r2813, %r2812, 0x3340U;
	prmt.b32 	%r2815, %r2814, %r2811, 0x5410U;
	st.local.v2.b32 	[%rd4+24], {%r2815, %r2808};
	shr.u64 	%rd4256, %rd4224, 56;
	cvt.u16.u64 	%rs1007, %rd4256;
	shr.u64 	%rd4257, %rd4224, 48;
	cvt.u16.u64 	%rs1008, %rd4257;
	shr.u64 	%rd4258, %rd4224, 40;
	cvt.u16.u64 	%rs1009, %rd4258;
	shr.u64 	%rd4259, %rd4224, 32;
	cvt.u16.u64 	%rs1010, %rd4259;
	shr.u64 	%rd4260, %rd4224, 24;
	cvt.u16.u64 	%rs1011, %rd4260;
	shr.u64 	%rd4261, %rd4224, 16;
	cvt.u16.u64 	%rs1012, %rd4261;
	shr.u64 	%rd4262, %rd4224, 8;
	cvt.u16.u64 	%rs1013, %rd4262;
	cvt.u16.u64 	%rs1014, %rd4224;
	cvt.u32.u64 	%r2816, %rd4224;
	cvt.u32.u64 	%r2817, %rd4262;
	prmt.b32 	%r2818, %r2817, %r2816, 0x3340U;
	cvt.u32.u64 	%r2819, %rd4261;
	cvt.u32.u64 	%r2820, %rd4260;
	prmt.b32 	%r2821, %r2820, %r2819, 0x3340U;
	prmt.b32 	%r2822, %r2821, %r2818, 0x5410U;
	{ .reg .b32 tmp; mov.b64 {tmp, %r2823}, %rd4224; }
	cvt.u32.u64 	%r2824, %rd4258;
	prmt.b32 	%r2825, %r2824, %r2823, 0x3340U;
	cvt.u32.u64 	%r2826, %rd4257;
	cvt.u32.u64 	%r2827, %rd4256;
	prmt.b32 	%r2828, %r2827, %r2826, 0x3340U;
	prmt.b32 	%r2829, %r2828, %r2825, 0x5410U;
	st.local.v2.b32 	[%rd4+32], {%r2829, %r2822};
	shr.u64 	%rd4263, %rd4225, 56;
	cvt.u16.u64 	%rs1015, %rd4263;
	shr.u64 	%rd4264, %rd4225, 48;
	cvt.u16.u64 	%rs1016, %rd4264;
	shr.u64 	%rd4265, %rd4225, 40;
	cvt.u16.u64 	%rs1017, %rd4265;
	shr.u64 	%rd4266, %rd4225, 32;
	cvt.u16.u64 	%rs1018, %rd4266;
	shr.u64 	%rd4267, %rd4225, 24;
	cvt.u16.u64 	%rs1019, %rd4267;
	shr.u64 	%rd4268, %rd4225, 16;
	cvt.u16.u64 	%rs1020, %rd4268;
	shr.u64 	%rd4269, %rd4225, 8;
	cvt.u16.u64 	%rs1021, %rd4269;
	cvt.u16.u64 	%rs1022, %rd4225;
	cvt.u32.u64 	%r2830, %rd4225;
	cvt.u32.u64 	%r2831, %rd4269;
	prmt.b32 	%r2832, %r2831, %r2830, 0x3340U;
	cvt.u32.u64 	%r2833, %rd4268;
	cvt.u32.u64 	%r2834, %rd4267;
	prmt.b32 	%r2835, %r2834, %r2833, 0x3340U;
	prmt.b32 	%r2836, %r2835, %r2832, 0x5410U;
	{ .reg .b32 tmp; mov.b64 {tmp, %r2837}, %rd4225; }
	cvt.u32.u64 	%r2838, %rd4265;
	prmt.b32 	%r2839, %r2838, %r2837, 0x3340U;
	cvt.u32.u64 	%r2840, %rd4264;
	cvt.u32.u64 	%r2841, %rd4263;
	prmt.b32 	%r2842, %r2841, %r2840, 0x3340U;
	prmt.b32 	%r2843, %r2842, %r2839, 0x5410U;
	st.local.v2.b32 	[%rd4+40], {%r2843, %r2836};
	shr.u64 	%rd4270, %rd4226, 56;
	cvt.u16.u64 	%rs1023, %rd4270;
	shr.u64 	%rd4271, %rd4226, 48;
	cvt.u16.u64 	%rs1024, %rd4271;
	shr.u64 	%rd4272, %rd4226, 40;
	cvt.u16.u64 	%rs1025, %rd4272;
	shr.u64 	%rd4273, %rd4226, 32;
	cvt.u16.u64 	%rs1026, %rd4273;
	shr.u64 	%rd4274, %rd4226, 24;
	cvt.u16.u64 	%rs1027, %rd4274;
	shr.u64 	%rd4275, %rd4226, 16;
	cvt.u16.u64 	%rs1028, %rd4275;
	shr.u64 	%rd4276, %rd4226, 8;
	cvt.u16.u64 	%rs1029, %rd4276;
	cvt.u16.u64 	%rs1030, %rd4226;
	cvt.u32.u64 	%r2844, %rd4226;
	cvt.u32.u64 	%r2845, %rd4276;
	prmt.b32 	%r2846, %r2845, %r2844, 0x3340U;
	cvt.u32.u64 	%r2847, %rd4275;
	cvt.u32.u64 	%r2848, %rd4274;
	prmt.b32 	%r2849, %r2848, %r2847, 0x3340U;
	prmt.b32 	%r2850, %r2849, %r2846, 0x5410U;
	{ .reg .b32 tmp; mov.b64 {tmp, %r2851}, %rd4226; }
	cvt.u32.u64 	%r2852, %rd4272;
	prmt.b32 	%r2853, %r2852, %r2851, 0x3340U;
	cvt.u32.u64 	%r2854, %rd4271;
	cvt.u32.u64 	%r2855, %rd4270;
	prmt.b32 	%r2856, %r2855, %r2854, 0x3340U;
	prmt.b32 	%r2857, %r2856, %r2853, 0x5410U;
	st.local.v2.b32 	[%rd4+48], {%r2857, %r2850};
	shr.u64 	%rd4277, %rd4227, 56;
	cvt.u16.u64 	%rs1031, %rd4277;
	shr.u64 	%rd4278, %rd4227, 48;
	cvt.u16.u64 	%rs1032, %rd4278;
	shr.u64 	%rd4279, %rd4227, 40;
	cvt.u16.u64 	%rs1033, %rd4279;
	shr.u64 	%rd4280, %rd4227, 32;
	cvt.u16.u64 	%rs1034, %rd4280;
	shr.u64 	%rd4281, %rd4227, 24;
	cvt.u16.u64 	%rs1035, %rd4281;
	shr.u64 	%rd4282, %rd4227, 16;
	cvt.u16.u64 	%rs1036, %rd4282;
	shr.u64 	%rd4283, %rd4227, 8;
	cvt.u16.u64 	%rs1037, %rd4283;
	cvt.u16.u64 	%rs1038, %rd4227;
	cvt.u32.u64 	%r2858, %rd4227;
	cvt.u32.u64 	%r2859, %rd4283;
	prmt.b32 	%r2860, %r2859, %r2858, 0x3340U;
	cvt.u32.u64 	%r2861, %rd4282;
	cvt.u32.u64 	%r2862, %rd4281;
	prmt.b32 	%r2863, %r2862, %r2861, 0x3340U;
	prmt.b32 	%r2864, %r2863, %r2860, 0x5410U;
	{ .reg .b32 tmp; mov.b64 {tmp, %r2865}, %rd4227; }
	cvt.u32.u64 	%r2866, %rd4279;
	prmt.b32 	%r2867, %r2866, %r2865, 0x3340U;
	cvt.u32.u64 	%r2868, %rd4278;
	cvt.u32.u64 	%r2869, %rd4277;
	prmt.b32 	%r2870, %r2869, %r2868, 0x3340U;
	prmt.b32 	%r2871, %r2870, %r2867, 0x5410U;
	st.local.v2.b32 	[%rd4+56], {%r2871, %r2864};
	st.local.u64 	[%rd4+264], %rd171;
	st.local.u64 	[%rd4+272], %rd172;
	st.local.u64 	[%rd4+280], %rd173;
	st.local.u64 	[%rd4+288], %rd174;
	st.local.u64 	[%rd4+296], %rd175;
	st.local.u64 	[%rd4+304], %rd176;
	st.local.u64 	[%rd4+312], %rd177;
	st.local.u64 	[%rd4+320], %rd178;
	mov.b64 	%rd4284, 128;
	st.local.u64 	[%rd4+256], %rd4284;
	xor.b16  	%rs1322, %rs1322, %rs982;
	st.u8 	[%rd321], %rs1322;
	mov.b64 	%rd4285, {%r2758, %r2872};
	shr.u64 	%rd4286, %rd4285, 8;
	cvt.u16.u64 	%rs1039, %rd4286;
	xor.b16  	%rs1321, %rs1321, %rs1039;
	st.u8 	[%rd321+1], %rs1321;
	mov.b64 	%rd4287, {%r2764, %r2873};
	shr.u64 	%rd4288, %rd4287, 16;
	cvt.u16.u64 	%rs1040, %rd4288;
	shr.u16 	%rs1041, %rs1040, 8;
	xor.b16  	%rs1320, %rs1320, %rs1040;
	st.u8 	[%rd321+2], %rs1320;
	xor.b16  	%rs1319, %rs1319, %rs1041;
	st.u8 	[%rd321+3], %rs1319;
	{ .reg .b32 tmp; mov.b64 {tmp, %r2874}, %rd4234; }
	bfe.u32 	%r2875, %r2874, 0, 8;
	cvt.u16.u32 	%rs1042, %r2875;
	bfe.u32 	%r2876, %r2874, 8, 8;
	cvt.u16.u32 	%rs1043, %r2876;
	bfe.u32 	%r2877, %r2874, 16, 8;
	cvt.u16.u32 	%rs1044, %r2877;
	bfe.u32 	%r2878, %r2874, 24, 8;
	cvt.u16.u32 	%rs1045, %r2878;
	xor.b16  	%rs1318, %rs1318, %rs1042;
	st.u8 	[%rd321+4], %rs1318;
	xor.b16  	%rs1317, %rs1317, %rs1043;
	st.u8 	[%rd321+5], %rs1317;
	xor.b16  	%rs1316, %rs1316, %rs1044;
	st.u8 	[%rd321+6], %rs1316;
	xor.b16  	%rs1315, %rs1315, %rs1045;
	st.u8 	[%rd321+7], %rs1315;
	xor.b16  	%rs1314, %rs1314, %rs983;
	st.u8 	[%rd321+8], %rs1314;
	xor.b16  	%rs1313, %rs1313, %rs984;
	st.u8 	[%rd321+9], %rs1313;
	xor.b16  	%rs1312, %rs1312, %rs985;
	st.u8 	[%rd321+10], %rs1312;
	xor.b16  	%rs1311, %rs1311, %rs986;
	st.u8 	[%rd321+11], %rs1311;
	xor.b16  	%rs1310, %rs1310, %rs987;
	st.u8 	[%rd321+12], %rs1310;
	xor.b16  	%rs1309, %rs1309, %rs988;
	st.u8 	[%rd321+13], %rs1309;
	xor.b16  	%rs1308, %rs1308, %rs989;
	st.u8 	[%rd321+14], %rs1308;
	xor.b16  	%rs1307, %rs1307, %rs990;
	st.u8 	[%rd321+15], %rs1307;
	xor.b16  	%rs1306, %rs1306, %rs991;
	st.u8 	[%rd321+16], %rs1306;
	xor.b16  	%rs1305, %rs1305, %rs992;
	st.u8 	[%rd321+17], %rs1305;
	xor.b16  	%rs1304, %rs1304, %rs993;
	st.u8 	[%rd321+18], %rs1304;
	xor.b16  	%rs1303, %rs1303, %rs994;
	st.u8 	[%rd321+19], %rs1303;
	xor.b16  	%rs1302, %rs1302, %rs995;
	st.u8 	[%rd321+20], %rs1302;
	xor.b16  	%rs1301, %rs1301, %rs996;
	st.u8 	[%rd321+21], %rs1301;
	xor.b16  	%rs1300, %rs1300, %rs997;
	st.u8 	[%rd321+22], %rs1300;
	xor.b16  	%rs1299, %rs1299, %rs998;
	st.u8 	[%rd321+23], %rs1299;
	xor.b16  	%rs1298, %rs1298, %rs999;
	st.u8 	[%rd321+24], %rs1298;
	xor.b16  	%rs1297, %rs1297, %rs1000;
	st.u8 	[%rd321+25], %rs1297;
	xor.b16  	%rs1296, %rs1296, %rs1001;
	st.u8 	[%rd321+26], %rs1296;
	xor.b16  	%rs1295, %rs1295, %rs1002;
	st.u8 	[%rd321+27], %rs1295;
	xor.b16  	%rs1294, %rs1294, %rs1003;
	st.u8 	[%rd321+28], %rs1294;
	xor.b16  	%rs1293, %rs1293, %rs1004;
	st.u8 	[%rd321+29], %rs1293;
	xor.b16  	%rs1292, %rs1292, %rs1005;
	st.u8 	[%rd321+30], %rs1292;
	xor.b16  	%rs1291, %rs1291, %rs1006;
	st.u8 	[%rd321+31], %rs1291;
	xor.b16  	%rs1290, %rs1290, %rs1007;
	st.u8 	[%rd321+32], %rs1290;
	xor.b16  	%rs1289, %rs1289, %rs1008;
	st.u8 	[%rd321+33], %rs1289;
	xor.b16  	%rs1288, %rs1288, %rs1009;
	st.u8 	[%rd321+34], %rs1288;
	xor.b16  	%rs1287, %rs1287, %rs1010;
	st.u8 	[%rd321+35], %rs1287;
	xor.b16  	%rs1286, %rs1286, %rs1011;
	st.u8 	[%rd321+36], %rs1286;
	xor.b16  	%rs1285, %rs1285, %rs1012;
	st.u8 	[%rd321+37], %rs1285;
	xor.b16  	%rs1284, %rs1284, %rs1013;
	st.u8 	[%rd321+38], %rs1284;
	xor.b16  	%rs1283, %rs1283, %rs1014;
	st.u8 	[%rd321+39], %rs1283;
	xor.b16  	%rs1282, %rs1282, %rs1015;
	st.u8 	[%rd321+40], %rs1282;
	xor.b16  	%rs1281, %rs1281, %rs1016;
	st.u8 	[%rd321+41], %rs1281;
	xor.b16  	%rs1280, %rs1280, %rs1017;
	st.u8 	[%rd321+42], %rs1280;
	xor.b16  	%rs1279, %rs1279, %rs1018;
	st.u8 	[%rd321+43], %rs1279;
	xor.b16  	%rs1278, %rs1278, %rs1019;
	st.u8 	[%rd321+44], %rs1278;
	xor.b16  	%rs1277, %rs1277, %rs1020;
	st.u8 	[%rd321+45], %rs1277;
	xor.b16  	%rs1276, %rs1276, %rs1021;
	st.u8 	[%rd321+46], %rs1276;
	xor.b16  	%rs1275, %rs1275, %rs1022;
	st.u8 	[%rd321+47], %rs1275;
	xor.b16  	%rs1274, %rs1274, %rs1023;
	st.u8 	[%rd321+48], %rs1274;
	xor.b16  	%rs1273, %rs1273, %rs1024;
	st.u8 	[%rd321+49], %rs1273;
	xor.b16  	%rs1272, %rs1272, %rs1025;
	st.u8 	[%rd321+50], %rs1272;
	xor.b16  	%rs1271, %rs1271, %rs1026;
	st.u8 	[%rd321+51], %rs1271;
	xor.b16  	%rs1270, %rs1270, %rs1027;
	st.u8 	[%rd321+52], %rs1270;
	xor.b16  	%rs1269, %rs1269, %rs1028;
	st.u8 	[%rd321+53], %rs1269;
	xor.b16  	%rs1268, %rs1268, %rs1029;
	st.u8 	[%rd321+54], %rs1268;
	xor.b16  	%rs1267, %rs1267, %rs1030;
	st.u8 	[%rd321+55], %rs1267;
	xor.b16  	%rs1266, %rs1266, %rs1031;
	st.u8 	[%rd321+56], %rs1266;
	xor.b16  	%rs1265, %rs1265, %rs1032;
	st.u8 	[%rd321+57], %rs1265;
	xor.b16  	%rs1264, %rs1264, %rs1033;
	st.u8 	[%rd321+58], %rs1264;
	xor.b16  	%rs1263, %rs1263, %rs1034;
	st.u8 	[%rd321+59], %rs1263;
	xor.b16  	%rs1262, %rs1262, %rs1035;
	st.u8 	[%rd321+60], %rs1262;
	xor.b16  	%rs1261, %rs1261, %rs1036;
	st.u8 	[%rd321+61], %rs1261;
	xor.b16  	%rs1260, %rs1260, %rs1037;
	st.u8 	[%rd321+62], %rs1260;
	xor.b16  	%rs1259, %rs1259, %rs1038;
	st.u8 	[%rd321+63], %rs1259;
	add.s32 	%r3172, %r3172, 1;
	setp.ne.s32 	%p56, %r3172, 2048;
	@%p56 bra 	$L__BB0_82;
	add.s64 	%rd4453, %rd321, 7;
	add.u64 	%rd4289, %SP, 16;
	add.u64 	%rd279, %SPL, 16;
	mov.u64 	%rd4290, $str$6;
	cvta.global.u64 	%rd4291, %rd4290;
	{ // callseq 29, 0
	.param .b64 param0;
	st.param.b64 	[param0], %rd4291;
	.param .b64 param1;
	st.param.b64 	[param1], 0;
	.param .b32 retval0;
	call.uni (retval0), 
	vprintf, 
	(
	param0, 
	param1
	);
	ld.param.b32 	%r2881, [retval0];
	} // callseq 29
	mov.b32 	%r3184, -64;
	mov.b32 	%r3183, 48;
$L__BB0_98:
	ld.u8 	%r2883, [%rd4453+-7];
	st.local.u32 	[%rd279], %r2883;
	mov.u64 	%rd4292, $str$1;
	cvta.global.u64 	%rd4293, %rd4292;
	st.local.u64 	[%rd279+8], %rd4293;
	mov.u64 	%rd4294, $str$2;
	cvta.global.u64 	%rd4295, %rd4294;
	{ // callseq 30, 0
	.param .b64 param0;
	st.param.b64 	[param0], %rd4295;
	.param .b64 param1;
	st.param.b64 	[param1], %rd4289;
	.param .b32 retval0;
	call.uni (retval0), 
	vprintf, 
	(
	param0, 
	param1
	);
	ld.param.b32 	%r2884, [retval0];
	} // callseq 30
	ld.u8 	%r2886, [%rd4453+-6];
	st.local.u32 	[%rd279], %r2886;
	st.local.u64 	[%rd279+8], %rd4293;
	{ // callseq 31, 0
	.param .b64 param0;
	st.param.b64 	[param0], %rd4295;
	.param .b64 param1;
	st.param.b64 	[param1], %rd4289;
	.param .b32 retval0;
	call.uni (retval0), 
	vprintf, 
	(
	param0, 
	param1
	);
	ld.param.b32 	%r2887, [retval0];
	} // callseq 31
	ld.u8 	%r2889, [%rd4453+-5];
	st.local.u32 	[%rd279], %r2889;
	st.local.u64 	[%rd279+8], %rd4293;
	{ // callseq 32, 0
	.param .b64 param0;
	st.param.b64 	[param0], %rd4295;
	.param .b64 param1;
	st.param.b64 	[param1], %rd4289;
	.param .b32 retval0;
	call.uni (retval0), 
	vprintf, 
	(
	param0, 
	param1
	);
	ld.param.b32 	%r2890, [retval0];
	} // callseq 32
	ld.u8 	%r2892, [%rd4453+-4];
	st.local.u32 	[%rd279], %r2892;
	mov.u64 	%rd4297, $str;
	cvta.global.u64 	%rd4298, %rd4297;
	st.local.u64 	[%rd279+8], %rd4298;
	{ // callseq 33, 0
	.param .b64 param0;
	st.param.b64 	[param0], %rd4295;
	.param .b64 param1;
	st.param.b64 	[param1], %rd4289;
	.param .b32 retval0;
	call.uni (retval0), 
	vprintf, 
	(
	param0, 
	param1
	);
	ld.param.b32 	%r2893, [retval0];
	} // callseq 33
	ld.u8 	%r2895, [%rd4453+-3];
	st.local.u32 	[%rd279], %r2895;
	st.local.u64 	[%rd279+8], %rd4293;
	{ // callseq 34, 0
	.param .b64 param0;
	st.param.b64 	[param0], %rd4295;
	.param .b64 param1;
	st.param.b64 	[param1], %rd4289;
	.param .b32 retval0;
	call.uni (retval0), 
	vprintf, 
	(
	param0, 
	param1
	);
	ld.param.b32 	%r2896, [retval0];
	} // callseq 34
	ld.u8 	%r2898, [%rd4453+-2];
	st.local.u32 	[%rd279], %r2898;
	st.local.u64 	[%rd279+8], %rd4293;
	{ // callseq 35, 0
	.param .b64 param0;
	st.param.b64 	[param0], %rd4295;
	.param .b64 param1;
	st.param.b64 	[param1], %rd4289;
	.param .b32 retval0;
	call.uni (retval0), 
	vprintf, 
	(
	param0, 
	param1
	);
	ld.param.b32 	%r2899, [retval0];
	} // callseq 35
	ld.u8 	%r2901, [%rd4453+-1];
	st.local.u32 	[%rd279], %r2901;
	st.local.u64 	[%rd279+8], %rd4293;
	{ // callseq 36, 0
	.param .b64 param0;
	st.param.b64 	[param0], %rd4295;
	.param .b64 param1;
	st.param.b64 	[param1], %rd4289;
	.param .b32 retval0;
	call.uni (retval0), 
	vprintf, 
	(
	param0, 
	param1
	);
	ld.param.b32 	%r2902, [retval0];
	} // callseq 36
	ld.u8 	%r2904, [%rd4453];
	st.local.u32 	[%rd279], %r2904;
	st.local.u64 	[%rd279+8], %rd4298;
	{ // callseq 37, 0
	.param .b64 param0;
	st.param.b64 	[param0], %rd4295;
	.param .b64 param1;
	st.param.b64 	[param1], %rd4289;
	.param .b32 retval0;
	call.uni (retval0), 
	vprintf, 
	(
	param0, 
	param1
	);
	ld.param.b32 	%r2905, [retval0];
	} // callseq 37
	ld.u8 	%r2907, [%rd4453+1];
	st.local.u32 	[%rd279], %r2907;
	st.local.u64 	[%rd279+8], %rd4293;
	{ // callseq 38, 0
	.param .b64 param0;
	st.param.b64 	[param0], %rd4295;
	.param .b64 param1;
	st.param.b64 	[param1], %rd4289;
	.param .b32 retval0;
	call.uni (retval0), 
	vprintf, 
	(
	param0, 
	param1
	);
	ld.param.b32 	%r2908, [retval0];
	} // callseq 38
	ld.u8 	%r2910, [%rd4453+2];
	st.local.u32 	[%rd279], %r2910;
	st.local.u64 	[%rd279+8], %rd4293;
	{ // callseq 39, 0
	.param .b64 param0;
	st.param.b64 	[param0], %rd4295;
	.param .b64 param1;
	st.param.b64 	[param1], %rd4289;
	.param .b32 retval0;
	call.uni (retval0), 
	vprintf, 
	(
	param0, 
	param1
	);
	ld.param.b32 	%r2911, [retval0];
	} // callseq 39
	ld.u8 	%r2913, [%rd4453+3];
	st.local.u32 	[%rd279], %r2913;
	st.local.u64 	[%rd279+8], %rd4293;
	{ // callseq 40, 0
	.param .b64 param0;
	st.param.b64 	[param0], %rd4295;
	.param .b64 param1;
	st.param.b64 	[param1], %rd4289;
	.param .b32 retval0;
	call.uni (retval0), 
	vprintf, 
	(
	param0, 
	param1
	);
	ld.param.b32 	%r2914, [retval0];
	} // callseq 40
	ld.u8 	%r2916, [%rd4453+4];
	st.local.u32 	[%rd279], %r2916;
	st.local.u64 	[%rd279+8], %rd4298;
	{ // callseq 41, 0
	.param .b64 param0;
	st.param.b64 	[param0], %rd4295;
	.param .b64 param1;
	st.param.b64 	[param1], %rd4289;
	.param .b32 retval0;
	call.uni (retval0), 
	vprintf, 
	(
	param0, 
	param1
	);
	ld.param.b32 	%r2917, [retval0];
	} // callseq 41
	ld.u8 	%r2919, [%rd4453+5];
	st.local.u32 	[%rd279], %r2919;
	st.local.u64 	[%rd279+8], %rd4293;
	{ // callseq 42, 0
	.param .b64 param0;
	st.param.b64 	[param0], %rd4295;
	.param .b64 param1;
	st.param.b64 	[param1], %rd4289;
	.param .b32 retval0;
	call.uni (retval0), 
	vprintf, 
	(
	param0, 
	param1
	);
	ld.param.b32 	%r2920, [retval0];
	} // callseq 42
	ld.u8 	%r2922, [%rd4453+6];
	st.local.u32 	[%rd279], %r2922;
	st.local.u64 	[%rd279+8], %rd4293;
	{ // callseq 43, 0
	.param .b64 param0;
	st.param.b64 	[param0], %rd4295;
	.param .b64 param1;
	st.param.b64 	[param1], %rd4289;
	.param .b32 retval0;
	call.uni (retval0), 
	vprintf, 
	(
	param0, 
	param1
	);
	ld.param.b32 	%r2923, [retval0];
	} // callseq 43
	ld.u8 	%r2925, [%rd4453+7];
	st.local.u32 	[%rd279], %r2925;
	st.local.u64 	[%rd279+8], %rd4293;
	{ // callseq 44, 0
	.param .b64 param0;
	st.param.b64 	[param0], %rd4295;
	.param .b64 param1;
	st.param.b64 	[param1], %rd4289;
	.param .b32 retval0;
	call.uni (retval0), 
	vprintf, 
	(
	param0, 
	param1
	);
	ld.param.b32 	%r2926, [retval0];
	} // callseq 44
	ld.u8 	%r2928, [%rd4453+8];
	setp.eq.s32 	%p57, %r3184, -16;
	selp.b64 	%rd4299, %rd4293, %rd4298, %p57;
	st.local.u32 	[%rd279], %r2928;
	st.local.u64 	[%rd279+8], %rd4299;
	{ // callseq 45, 0
	.param .b64 param0;
	st.param.b64 	[param0], %rd4295;
	.param .b64 param1;
	st.param.b64 	[param1], %rd4289;
	.param .b32 retval0;
	call.uni (retval0), 
	vprintf, 
	(
	param0, 
	param1
	);
	ld.param.b32 	%r2929, [retval0];
	} // callseq 45
	add.s32 	%r3184, %r3184, 16;
	add.s32 	%r3183, %r3183, -16;
	add.s64 	%rd4453, %rd4453, 16;
	setp.ne.s32 	%p58, %r3183, -16;
	@%p58 bra 	$L__BB0_98;
	add.s64 	%rd4454, %rd320, 7;
	mov.u64 	%rd4300, $str$3;
	cvta.global.u64 	%rd4301, %rd4300;
	{ // callseq 46, 0
	.param .b64 param0;
	st.param.b64 	[param0], %rd4301;
	.param .b64 param1;
	st.param.b64 	[param1], 0;
	.param .b32 retval0;
	call.uni (retval0), 
	vprintf, 
	(
	param0, 
	param1
	);
	ld.param.b32 	%r2932, [retval0];
	} // callseq 46
	ld.u8 	%rs1046, [%rd321];
	st.u8 	[%rd320], %rs1046;
	ld.u8 	%rs1047, [%rd321+1];
	st.u8 	[%rd320+1], %rs1047;
	ld.u8 	%rs1048, [%rd321+2];
	st.u8 	[%rd320+2], %rs1048;
	ld.u8 	%rs1049, [%rd321+3];
	st.u8 	[%rd320+3], %rs1049;
	ld.u8 	%rs1050, [%rd321+4];
	st.u8 	[%rd320+4], %rs1050;
	ld.u8 	%rs1051, [%rd321+5];
	st.u8 	[%rd320+5], %rs1051;
	ld.u8 	%rs1052, [%rd321+6];
	st.u8 	[%rd320+6], %rs1052;
	ld.u8 	%rs1053, [%rd321+7];
	st.u8 	[%rd320+7], %rs1053;
	ld.u8 	%rs1054, [%rd321+8];
	st.u8 	[%rd320+8], %rs1054;
	ld.u8 	%rs1055, [%rd321+9];
	st.u8 	[%rd320+9], %rs1055;
	ld.u8 	%rs1056, [%rd321+10];
	st.u8 	[%rd320+10], %rs1056;
	ld.u8 	%rs1057, [%rd321+11];
	st.u8 	[%rd320+11], %rs1057;
	ld.u8 	%rs1058, [%rd321+12];
	st.u8 	[%rd320+12], %rs1058;
	ld.u8 	%rs1059, [%rd321+13];
	st.u8 	[%rd320+13], %rs1059;
	ld.u8 	%rs1060, [%rd321+14];
	st.u8 	[%rd320+14], %rs1060;
	ld.u8 	%rs1061, [%rd321+15];
	st.u8 	[%rd320+15], %rs1061;
	ld.u8 	%rs1062, [%rd321+16];
	st.u8 	[%rd320+16], %rs1062;
	ld.u8 	%rs1063, [%rd321+17];
	st.u8 	[%rd320+17], %rs1063;
	ld.u8 	%rs1064, [%rd321+18];
	st.u8 	[%rd320+18], %rs1064;
	ld.u8 	%rs1065, [%rd321+19];
	st.u8 	[%rd320+19], %rs1065;
	ld.u8 	%rs1066, [%rd321+20];
	st.u8 	[%rd320+20], %rs1066;
	ld.u8 	%rs1067, [%rd321+21];
	st.u8 	[%rd320+21], %rs1067;
	ld.u8 	%rs1068, [%rd321+22];
	st.u8 	[%rd320+22], %rs1068;
	ld.u8 	%rs1069, [%rd321+23];
	st.u8 	[%rd320+23], %rs1069;
	ld.u8 	%rs1070, [%rd321+24];
	st.u8 	[%rd320+24], %rs1070;
	ld.u8 	%rs1071, [%rd321+25];
	st.u8 	[%rd320+25], %rs1071;
	ld.u8 	%rs1072, [%rd321+26];
	st.u8 	[%rd320+26], %rs1072;
	ld.u8 	%rs1073, [%rd321+27];
	st.u8 	[%rd320+27], %rs1073;
	ld.u8 	%rs1074, [%rd321+28];
	st.u8 	[%rd320+28], %rs1074;
	ld.u8 	%rs1075, [%rd321+29];
	st.u8 	[%rd320+29], %rs1075;
	ld.u8 	%rs1076, [%rd321+30];
	st.u8 	[%rd320+30], %rs1076;
	ld.u8 	%rs1077, [%rd321+31];
	st.u8 	[%rd320+31], %rs1077;
	ld.u8 	%rs1078, [%rd321+32];
	st.u8 	[%rd320+32], %rs1078;
	ld.u8 	%rs1079, [%rd321+33];
	st.u8 	[%rd320+33], %rs1079;
	ld.u8 	%rs1080, [%rd321+34];
	st.u8 	[%rd320+34], %rs1080;
	ld.u8 	%rs1081, [%rd321+35];
	st.u8 	[%rd320+35], %rs1081;
	ld.u8 	%rs1082, [%rd321+36];
	st.u8 	[%rd320+36], %rs1082;
	ld.u8 	%rs1083, [%rd321+37];
	st.u8 	[%rd320+37], %rs1083;
	ld.u8 	%rs1084, [%rd321+38];
	st.u8 	[%rd320+38], %rs1084;
	ld.u8 	%rs1085, [%rd321+39];
	st.u8 	[%rd320+39], %rs1085;
	ld.u8 	%rs1086, [%rd321+40];
	st.u8 	[%rd320+40], %rs1086;
	ld.u8 	%rs1087, [%rd321+41];
	st.u8 	[%rd320+41], %rs1087;
	ld.u8 	%rs1088, [%rd321+42];
	st.u8 	[%rd320+42], %rs1088;
	ld.u8 	%rs1089, [%rd321+43];
	st.u8 	[%rd320+43], %rs1089;
	ld.u8 	%rs1090, [%rd321+44];
	st.u8 	[%rd320+44], %rs1090;
	ld.u8 	%rs1091, [%rd321+45];
	st.u8 	[%rd320+45], %rs1091;
	ld.u8 	%rs1092, [%rd321+46];
	st.u8 	[%rd320+46], %rs1092;
	ld.u8 	%rs1093, [%rd321+47];
	st.u8 	[%rd320+47], %rs1093;
	ld.u8 	%rs1094, [%rd321+48];
	st.u8 	[%rd320+48], %rs1094;
	ld.u8 	%rs1095, [%rd321+49];
	st.u8 	[%rd320+49], %rs1095;
	ld.u8 	%rs1096, [%rd321+50];
	st.u8 	[%rd320+50], %rs1096;
	ld.u8 	%rs1097, [%rd321+51];
	st.u8 	[%rd320+51], %rs1097;
	ld.u8 	%rs1098, [%rd321+52];
	st.u8 	[%rd320+52], %rs1098;
	ld.u8 	%rs1099, [%rd321+53];
	st.u8 	[%rd320+53], %rs1099;
	ld.u8 	%rs1100, [%rd321+54];
	st.u8 	[%rd320+54], %rs1100;
	ld.u8 	%rs1101, [%rd321+55];
	st.u8 	[%rd320+55], %rs1101;
	ld.u8 	%rs1102, [%rd321+56];
	st.u8 	[%rd320+56], %rs1102;
	ld.u8 	%rs1103, [%rd321+57];
	st.u8 	[%rd320+57], %rs1103;
	ld.u8 	%rs1104, [%rd321+58];
	st.u8 	[%rd320+58], %rs1104;
	ld.u8 	%rs1105, [%rd321+59];
	st.u8 	[%rd320+59], %rs1105;
	ld.u8 	%rs1106, [%rd321+60];
	st.u8 	[%rd320+60], %rs1106;
	ld.u8 	%rs1107, [%rd321+61];
	st.u8 	[%rd320+61], %rs1107;
	ld.u8 	%rs1108, [%rd321+62];
	st.u8 	[%rd320+62], %rs1108;
	ld.u8 	%rs1109, [%rd321+63];
	st.u8 	[%rd320+63], %rs1109;
	{ // callseq 47, 0
	.param .b64 param0;
	st.param.b64 	[param0], %rd321;
	call.uni 
	free, 
	(
	param0
	);
	} // callseq 47
	mov.u64 	%rd4302, $str$12;
	cvta.global.u64 	%rd4303, %rd4302;
	{ // callseq 48, 0
	.param .b64 param0;
	st.param.b64 	[param0], %rd4303;
	.param .b64 param1;
	st.param.b64 	[param1], 0;
	.param .b32 retval0;
	call.uni (retval0), 
	vprintf, 
	(
	param0, 
	param1
	);
	ld.param.b32 	%r2934, [retval0];
	} // callseq 48
	mov.b32 	%r3185, 0;
$L__BB0_100:
	ld.u8 	%r2936, [%rd4454+-7];
	add.u64 	%rd4304, %SP, 0;
	add.u64 	%rd284, %SPL, 0;
	st.local.u32 	[%rd284], %r2936;
	mov.u64 	%rd4305, $str$13;
	cvta.global.u64 	%rd4306, %rd4305;
	{ // callseq 49, 0
	.param .b64 param0;
	st.param.b64 	[param0], %rd4306;
	.param .b64 param1;
	st.param.b64 	[param1], %rd4304;
	.param .b32 retval0;
	call.uni (retval0), 
	vprintf, 
	(
	param0, 
	param1
	);
	ld.param.b32 	%r2937, [retval0];
	} // callseq 49
	ld.u8 	%r2939, [%rd4454+-6];
	st.local.u32 	[%rd284], %r2939;
	{ // callseq 50, 0
	.param .b64 param0;
	st.param.b64 	[param0], %rd4306;
	.param .b64 param1;
	st.param.b64 	[param1], %rd4304;
	.param .b32 retval0;
	call.uni (retval0), 
	vprintf, 
	(
	param0, 
	param1
	);
	ld.param.b32 	%r2940, [retval0];
	} // callseq 50
	ld.u8 	%r2942, [%rd4454+-5];
	st.local.u32 	[%rd284], %r2942;
	{ // callseq 51, 0
	.param .b64 param0;
	st.param.b64 	[param0], %rd4306;
	.param .b64 param1;
	st.param.b64 	[param1], %rd4304;
	.param .b32 retval0;
	call.uni (retval0), 
	vprintf, 
	(
	param0, 
	param1
	);
	ld.param.b32 	%r2943, [retval0];
	} // callseq 51
	ld.u8 	%r2945, [%rd4454+-4];
	st.local.u32 	[%rd284], %r2945;
	{ // callseq 52, 0
	.param .b64 param0;
	st.param.b64 	[param0], %rd4306;
	.param .b64 param1;
	st.param.b64 	[param1], %rd4304;
	.param .b32 retval0;
	call.uni (retval0), 
	vprintf, 
	(
	param0, 
	param1
	);
	ld.param.b32 	%r2946, [retval0];
	} // callseq 52
	ld.u8 	%r2948, [%rd4454+-3];
	st.local.u32 	[%rd284], %r2948;
	{ // callseq 53, 0
	.param .b64 param0;
	st.param.b64 	[param0], %rd4306;
	.param .b64 param1;
	st.param.b64 	[param1], %rd4304;
	.param .b32 retval0;
	call.uni (retval0), 
	vprintf, 
	(
	param0, 
	param1
	);
	ld.param.b32 	%r2949, [retval0];
	} // callseq 53
	ld.u8 	%r2951, [%rd4454+-2];
	st.local.u32 	[%rd284], %r2951;
	{ // callseq 54, 0
	.param .b64 param0;
	st.param.b64 	[param0], %rd4306;
	.param .b64 param1;
	st.param.b64 	[param1], %rd4304;
	.param .b32 retval0;
	call.uni (retval0), 
	vprintf, 
	(
	param0, 
	param1
	);
	ld.param.b32 	%r2952, [retval0];
	} // callseq 54
	ld.u8 	%r2954, [%rd4454+-1];
	st.local.u32 	[%rd284], %r2954;
	{ // callseq 55, 0
	.param .b64 param0;
	st.param.b64 	[param0], %rd4306;
	.param .b64 param1;
	st.param.b64 	[param1], %rd4304;
	.param .b32 retval0;
	call.uni (retval0), 
	vprintf, 
	(
	param0, 
	param1
	);
	ld.param.b32 	%r2955, [retval0];
	} // callseq 55
	ld.u8 	%r2957, [%rd4454];
	st.local.u32 	[%rd284], %r2957;
	{ // callseq 56, 0
	.param .b64 param0;
	st.param.b64 	[param0], %rd4306;
	.param .b64 param1;
	st.param.b64 	[param1], %rd4304;
	.param .b32 retval0;
	call.uni (retval0), 
	vprintf, 
	(
	param0, 
	param1
	);
	ld.param.b32 	%r2958, [retval0];
	} // callseq 56
	ld.u8 	%r2960, [%rd4454+1];
	st.local.u32 	[%rd284], %r2960;
	{ // callseq 57, 0
	.param .b64 param0;
	st.param.b64 	[param0], %rd4306;
	.param .b64 param1;
	st.param.b64 	[param1], %rd4304;
	.param .b32 retval0;
	call.uni (retval0), 
	vprintf, 
	(
	param0, 
	param1
	);
	ld.param.b32 	%r2961, [retval0];
	} // callseq 57
	ld.u8 	%r2963, [%rd4454+2];
	st.local.u32 	[%rd284], %r2963;
	{ // callseq 58, 0
	.param .b64 param0;
	st.param.b64 	[param0], %rd4306;
	.param .b64 param1;
	st.param.b64 	[param1], %rd4304;
	.param .b32 retval0;
	call.uni (retval0), 
	vprintf, 
	(
	param0, 
	param1
	);
	ld.param.b32 	%r2964, [retval0];
	} // callseq 58
	ld.u8 	%r2966, [%rd4454+3];
	st.local.u32 	[%rd284], %r2966;
	{ // callseq 59, 0
	.param .b64 param0;
	st.param.b64 	[param0], %rd4306;
	.param .b64 param1;
	st.param.b64 	[param1], %rd4304;
	.param .b32 retval0;
	call.uni (retval0), 
	vprintf, 
	(
	param0, 
	param1
	);
	ld.param.b32 	%r2967, [retval0];
	} // callseq 59
	ld.u8 	%r2969, [%rd4454+4];
	st.local.u32 	[%rd284], %r2969;
	{ // callseq 60, 0
	.param .b64 param0;
	st.param.b64 	[param0], %rd4306;
	.param .b64 param1;
	st.param.b64 	[param1], %rd4304;
	.param .b32 retval0;
	call.uni (retval0), 
	vprintf, 
	(
	param0, 
	param1
	);
	ld.param.b32 	%r2970, [retval0];
	} // callseq 60
	ld.u8 	%r2972, [%rd4454+5];
	st.local.u32 	[%rd284], %r2972;
	{ // callseq 61, 0
	.param .b64 param0;
	st.param.b64 	[param0], %rd4306;
	.param .b64 param1;
	st.param.b64 	[param1], %rd4304;
	.param .b32 retval0;
	call.uni (retval0), 
	vprintf, 
	(
	param0, 
	param1
	);
	ld.param.b32 	%r2973, [retval0];
	} // callseq 61
	ld.u8 	%r2975, [%rd4454+6];
	st.local.u32 	[%rd284], %r2975;
	{ // callseq 62, 0
	.param .b64 param0;
	st.param.b64 	[param0], %rd4306;
	.param .b64 param1;
	st.param.b64 	[param1], %rd4304;
	.param .b32 retval0;
	call.uni (retval0), 
	vprintf, 
	(
	param0, 
	param1
	);
	ld.param.b32 	%r2976, [retval0];
	} // callseq 62
	ld.u8 	%r2978, [%rd4454+7];
	st.local.u32 	[%rd284], %r2978;
	{ // callseq 63, 0
	.param .b64 param0;
	st.param.b64 	[param0], %rd4306;
	.param .b64 param1;
	st.param.b64 	[param1], %rd4304;
	.param .b32 retval0;
	call.uni (retval0), 
	vprintf, 
	(
	param0, 
	param1
	);
	ld.param.b32 	%r2979, [retval0];
	} // callseq 63
	ld.u8 	%r2981, [%rd4454+8];
	st.local.u32 	[%rd284], %r2981;
	{ // callseq 64, 0
	.param .b64 param0;
	st.param.b64 	[param0], %rd4306;
	.param .b64 param1;
	st.param.b64 	[param1], %rd4304;
	.param .b32 retval0;
	call.uni (retval0), 
	vprintf, 
	(
	param0, 
	param1
	);
	ld.param.b32 	%r2982, [retval0];
	} // callseq 64
	add.s32 	%r3185, %r3185, 16;
	add.s64 	%rd4454, %rd4454, 16;
	setp.ne.s32 	%p59, %r3185, 64;
	@%p59 bra 	$L__BB0_100;
	ld.param.u8 	%rs1128, [_Z9my_kernelPcS_S_S_hS__param_4];
	cvta.global.u64 	%rd4308, %rd4300;
	{ // callseq 65, 0
	.param .b64 param0;
	st.param.b64 	[param0], %rd4308;
	.param .b64 param1;
	st.param.b64 	[param1], 0;
	.param .b32 retval0;
	call.uni (retval0), 
	vprintf, 
	(
	param0, 
	param1
	);
	ld.param.b32 	%r2984, [retval0];
	} // callseq 65
	setp.eq.s16 	%p60, %rs1128, 0;
	@%p60 bra 	$L__BB0_112;
	ld.param.u64 	%rd4328, [_Z9my_kernelPcS_S_S_hS__param_5];
	ld.param.u8 	%rs1129, [_Z9my_kernelPcS_S_S_hS__param_4];
	ld.param.u64 	%rd4327, [_Z9my_kernelPcS_S_S_hS__param_3];
	cvta.to.global.u64 	%rd286, %rd4328;
	cvta.to.global.u64 	%rd287, %rd4327;
	cvt.u32.u16 	%r120, %rs1129;
	mov.b32 	%r3186, 0;
	mov.u64 	%rd4309, $str$14;
	mov.u64 	%rd4311, $str$10;
$L__BB0_103:
	ld.param.u64 	%rd4324, [_Z9my_kernelPcS_S_S_hS__param_1];
	cvta.global.u64 	%rd4310, %rd4309;
	{ // callseq 66, 0
	.param .b64 param0;
	st.param.b64 	[param0], %rd4310;
	.param .b64 param1;
	st.param.b64 	[param1], 0;
	.param .b32 retval0;
	call.uni (retval0), 
	vprintf, 
	(
	param0, 
	param1
	);
	ld.param.b32 	%r2988, [retval0];
	} // callseq 66
	cvta.to.global.u64 	%rd288, %rd4324;
	ld.global.s8 	%r2990, [%rd288+103905];
	st.local.u32 	[%rd284], %r2990;
	cvta.global.u64 	%rd4312, %rd4311;
	{ // callseq 67, 0
	.param .b64 param0;
	st.param.b64 	[param0], %rd4312;
	.param .b64 param1;
	st.param.b64 	[param1], %rd4304;
	.param .b32 retval0;
	call.uni (retval0), 
	vprintf, 
	(
	param0, 
	param1
	);
	ld.param.b32 	%r2991, [retval0];
	} // callseq 67
	ld.global.s8 	%r2993, [%rd288+103906];
	st.local.u32 	[%rd284], %r2993;
	{ // callseq 68, 0
	.param .b64 param0;
	st.param.b64 	[param0], %rd4312;
	.param .b64 param1;
	st.param.b64 	[param1], %rd4304;
	.param .b32 retval0;
	call.uni (retval0), 
	vprintf, 
	(
	param0, 
	param1
	);
	ld.param.b32 	%r2994, [retval0];
	} // callseq 68
	ld.global.s8 	%r2996, [%rd288+103907];
	st.local.u32 	[%rd284], %r2996;
	{ // callseq 69, 0
	.param .b64 param0;
	st.param.b64 	[param0], %rd4312;
	.param .b64 param1;
	st.param.b64 	[param1], %rd4304;
	.param .b32 retval0;
	call.uni (retval0), 
	vprintf, 
	(
	param0, 
	param1
	);
	ld.param.b32 	%r2997, [retval0];
	} // callseq 69
	ld.global.s8 	%r2999, [%rd288+103908];
	st.local.u32 	[%rd284], %r2999;
	{ // callseq 70, 0
	.param .b64 param0;
	st.param.b64 	[param0], %rd4312;
	.param .b64 param1;
	st.param.b64 	[param1], %rd4304;
	.param .b32 retval0;
	call.uni (retval0), 
	vprintf, 
	(
	param0, 
	param1
	);
	ld.param.b32 	%r3000, [retval0];
	} // callseq 70
	ld.global.s8 	%r3002, [%rd288+103909];
	st.local.u32 	[%rd284], %r3002;
	{ // callseq 71, 0
	.param .b64 param0;
	st.param.b64 	[param0], %rd4312;
	.param .b64 param1;
	st.param.b64 	[param1], %rd4304;
	.param .b32 retval0;
	call.uni (retval0), 
	vprintf, 
	(
	param0, 
	param1
	);
	ld.param.b32 	%r3003, [retval0];
	} // callseq 71
	ld.global.s8 	%r3005, [%rd288+103910];
	st.local.u32 	[%rd284], %r3005;
	{ // callseq 72, 0
	.param .b64 param0;
	st.param.b64 	[param0], %rd4312;
	.param .b64 param1;
	st.param.b64 	[param1], %rd4304;
	.param .b32 retval0;
	call.uni (retval0), 
	vprintf, 
	(
	param0, 
	param1
	);
	ld.param.b32 	%r3006, [retval0];
	} // callseq 72
	ld.global.s8 	%r3008, [%rd288+103911];
	st.local.u32 	[%rd284], %r3008;
	{ // callseq 73, 0
	.param .b64 param0;
	st.param.b64 	[param0], %rd4312;
	.param .b64 param1;
	st.param.b64 	[param1], %rd4304;
	.param .b32 retval0;
	call.uni (retval0), 
	vprintf, 
	(
	param0, 
	param1
	);
	ld.param.b32 	%r3009, [retval0];
	} // callseq 73
	ld.global.s8 	%r3011, [%rd288+103912];
	st.local.u32 	[%rd284], %r3011;
	{ // callseq 74, 0
	.param .b64 param0;
	st.param.b64 	[param0], %rd4312;
	.param .b64 param1;
	st.param.b64 	[param1], %rd4304;
	.param .b32 retval0;
	call.uni (retval0), 
	vprintf, 
	(
	param0, 
	param1
	);
	ld.param.b32 	%r3012, [retval0];
	} // callseq 74
	ld.global.s8 	%r3014, [%rd288+103913];
	st.local.u32 	[%rd284], %r3014;
	{ // callseq 75, 0
	.param .b64 param0;
	st.param.b64 	[param0], %rd4312;
	.param .b64 param1;
	st.param.b64 	[param1], %rd4304;
	.param .b32 retval0;
	call.uni (retval0), 
	vprintf, 
	(
	param0, 
	param1
	);
	ld.param.b32 	%r3015, [retval0];
	} // callseq 75
	ld.global.s8 	%r3017, [%rd288+103914];
	st.local.u32 	[%rd284], %r3017;
	{ // callseq 76, 0
	.param .b64 param0;
	st.param.b64 	[param0], %rd4312;
	.param .b64 param1;
	st.param.b64 	[param1], %rd4304;
	.param .b32 retval0;
	call.uni (retval0), 
	vprintf, 
	(
	param0, 
	param1
	);
	ld.param.b32 	%r3018, [retval0];
	} // callseq 76
	ld.global.s8 	%r3020, [%rd288+103915];
	st.local.u32 	[%rd284], %r3020;
	{ // callseq 77, 0
	.param .b64 param0;
	st.param.b64 	[param0], %rd4312;
	.param .b64 param1;
	st.param.b64 	[param1], %rd4304;
	.param .b32 retval0;
	call.uni (retval0), 
	vprintf, 
	(
	param0, 
	param1
	);
	ld.param.b32 	%r3021, [retval0];
	} // callseq 77
	ld.global.s8 	%r3023, [%rd288+103916];
	st.local.u32 	[%rd284], %r3023;
	{ // callseq 78, 0
	.param .b64 param0;
	st.param.b64 	[param0], %rd4312;
	.param .b64 param1;
	st.param.b64 	[param1], %rd4304;
	.param .b32 retval0;
	call.uni (retval0), 
	vprintf, 
	(
	param0, 
	param1
	);
	ld.param.b32 	%r3024, [retval0];
	} // callseq 78
	ld.global.s8 	%r3026, [%rd288+103917];
	st.local.u32 	[%rd284], %r3026;
	{ // callseq 79, 0
	.param .b64 param0;
	st.param.b64 	[param0], %rd4312;
	.param .b64 param1;
	st.param.b64 	[param1], %rd4304;
	.param .b32 retval0;
	call.uni (retval0), 
	vprintf, 
	(
	param0, 
	param1
	);
	ld.param.b32 	%r3027, [retval0];
	} // callseq 79
	ld.global.s8 	%r3029, [%rd288+103918];
	st.local.u32 	[%rd284], %r3029;
	{ // callseq 80, 0
	.param .b64 param0;
	st.param.b64 	[param0], %rd4312;
	.param .b64 param1;
	st.param.b64 	[param1], %rd4304;
	.param .b32 retval0;
	call.uni (retval0), 
	vprintf, 
	(
	param0, 
	param1
	);
	ld.param.b32 	%r3030, [retval0];
	} // callseq 80
	ld.global.s8 	%r3032, [%rd288+103919];
	st.local.u32 	[%rd284], %r3032;
	{ // callseq 81, 0
	.param .b64 param0;
	st.param.b64 	[param0], %rd4312;
	.param .b64 param1;
	st.param.b64 	[param1], %rd4304;
	.param .b32 retval0;
	call.uni (retval0), 
	vprintf, 
	(
	param0, 
	param1
	);
	ld.param.b32 	%r3033, [retval0];
	} // callseq 81
	ld.global.s8 	%r3035, [%rd288+103920];
	st.local.u32 	[%rd284], %r3035;
	{ // callseq 82, 0
	.param .b64 param0;
	st.param.b64 	[param0], %rd4312;
	.param .b64 param1;
	st.param.b64 	[param1], %rd4304;
	.param .b32 retval0;
	call.uni (retval0), 
	vprintf, 
	(
	param0, 
	param1
	);
	ld.param.b32 	%r3036, [retval0];
	} // callseq 82
	ld.global.s8 	%r3038, [%rd288+103921];
	st.local.u32 	[%rd284], %r3038;
	{ // callseq 83, 0
	.param .b64 param0;
	st.param.b64 	[param0], %rd4312;
	.param .b64 param1;
	st.param.b64 	[param1], %rd4304;
	.param .b32 retval0;
	call.uni (retval0), 
	vprintf, 
	(
	param0, 
	param1
	);
	ld.param.b32 	%r3039, [retval0];
	} // callseq 83
	ld.global.s8 	%r3041, [%rd288+103922];
	st.local.u32 	[%rd284], %r3041;
	{ // callseq 84, 0
	.param .b64 param0;
	st.param.b64 	[param0], %rd4312;
	.param .b64 param1;
	st.param.b64 	[param1], %rd4304;
	.param .b32 retval0;
	call.uni (retval0), 
	vprintf, 
	(
	param0, 
	param1
	);
	ld.param.b32 	%r3042, [retval0];
	} // callseq 84
	ld.global.s8 	%r3044, [%rd288+103923];
	st.local.u32 	[%rd284], %r3044;
	{ // callseq 85, 0
	.param .b64 param0;
	st.param.b64 	[param0], %rd4312;
	.param .b64 param1;
	st.param.b64 	[param1], %rd4304;
	.param .b32 retval0;
	call.uni (retval0), 
	vprintf, 
	(
	param0, 
	param1
	);
	ld.param.b32 	%r3045, [retval0];
	} // callseq 85
	ld.global.s8 	%r3047, [%rd288+103924];
	st.local.u32 	[%rd284], %r3047;
	{ // callseq 86, 0
	.param .b64 param0;
	st.param.b64 	[param0], %rd4312;
	.param .b64 param1;
	st.param.b64 	[param1], %rd4304;
	.param .b32 retval0;
	call.uni (retval0), 
	vprintf, 
	(
	param0, 
	param1
	);
	ld.param.b32 	%r3048, [retval0];
	} // callseq 86
	ld.global.s8 	%r3050, [%rd288+103925];
	st.local.u32 	[%rd284], %r3050;
	{ // callseq 87, 0
	.param .b64 param0;
	st.param.b64 	[param0], %rd4312;
	.param .b64 param1;
	st.param.b64 	[param1], %rd4304;
	.param .b32 retval0;
	call.uni (retval0), 
	vprintf, 
	(
	param0, 
	param1
	);
	ld.param.b32 	%r3051, [retval0];
	} // callseq 87
	ld.global.s8 	%r3053, [%rd288+103926];
	st.local.u32 	[%rd284], %r3053;
	{ // callseq 88, 0
	.param .b64 param0;
	st.param.b64 	[param0], %rd4312;
	.param .b64 param1;
	st.param.b64 	[param1], %rd4304;
	.param .b32 retval0;
	call.uni (retval0), 
	vprintf, 
	(
	param0, 
	param1
	);
	ld.param.b32 	%r3054, [retval0];
	} // callseq 88
	ld.global.s8 	%r3056, [%rd288+103927];
	st.local.u32 	[%rd284], %r3056;
	{ // callseq 89, 0
	.param .b64 param0;
	st.param.b64 	[param0], %rd4312;
	.param .b64 param1;
	st.param.b64 	[param1], %rd4304;
	.param .b32 retval0;
	call.uni (retval0), 
	vprintf, 
	(
	param0, 
	param1
	);
	ld.param.b32 	%r3057, [retval0];
	} // callseq 89
	ld.global.s8 	%r3059, [%rd288+103928];
	st.local.u32 	[%rd284], %r3059;
	{ // callseq 90, 0
	.param .b64 param0;
	st.param.b64 	[param0], %rd4312;
	.param .b64 param1;
	st.param.b64 	[param1], %rd4304;
	.param .b32 retval0;
	call.uni (retval0), 
	vprintf, 
	(
	param0, 
	param1
	);
	ld.param.b32 	%r3060, [retval0];
	} // callseq 90
	ld.global.s8 	%r3062, [%rd288+103929];
	st.local.u32 	[%rd284], %r3062;
	{ // callseq 91, 0
	.param .b64 param0;
	st.param.b64 	[param0], %rd4312;
	.param .b64 param1;
	st.param.b64 	[param1], %rd4304;
	.param .b32 retval0;
	call.uni (retval0), 
	vprintf, 
	(
	param0, 
	param1
	);
	ld.param.b32 	%r3063, [retval0];
	} // callseq 91
	ld.global.s8 	%r3065, [%rd288+103930];
	st.local.u32 	[%rd284], %r3065;
	{ // callseq 92, 0
	.param .b64 param0;
	st.param.b64 	[param0], %rd4312;
	.param .b64 param1;
	st.param.b64 	[param1], %rd4304;
	.param .b32 retval0;
	call.uni (retval0), 
	vprintf, 
	(
	param0, 
	param1
	);
	ld.param.b32 	%r3066, [retval0];
	} // callseq 92
	ld.global.s8 	%r3068, [%rd288+103931];
	st.local.u32 	[%rd284], %r3068;
	{ // callseq 93, 0
	.param .b64 param0;
	st.param.b64 	[param0], %rd4312;
	.param .b64 param1;
	st.param.b64 	[param1], %rd4304;
	.param .b32 retval0;
	call.uni (retval0), 
	vprintf, 
	(
	param0, 
	param1
	);
	ld.param.b32 	%r3069, [retval0];
	} // callseq 93
	ld.global.s8 	%r3071, [%rd288+103932];
	st.local.u32 	[%rd284], %r3071;
	{ // callseq 94, 0
	.param .b64 param0;
	st.param.b64 	[param0], %rd4312;
	.param .b64 param1;
	st.param.b64 	[param1], %rd4304;
	.param .b32 retval0;
	call.uni (retval0), 
	vprintf, 
	(
	param0, 
	param1
	);
	ld.param.b32 	%r3072, [retval0];
	} // callseq 94
	ld.global.s8 	%r3074, [%rd288+103933];
	st.local.u32 	[%rd284], %r3074;
	{ // callseq 95, 0
	.param .b64 param0;
	st.param.b64 	[param0], %rd4312;
	.param .b64 param1;
	st.param.b64 	[param1], %rd4304;
	.param .b32 retval0;
	call.uni (retval0), 
	vprintf, 
	(
	param0, 
	param1
	);
	ld.param.b32 	%r3075, [retval0];
	} // callseq 95
	ld.global.s8 	%r3077, [%rd288+103934];
	st.local.u32 	[%rd284], %r3077;
	{ // callseq 96, 0
	.param .b64 param0;
	st.param.b64 	[param0], %rd4312;
	.param .b64 param1;
	st.param.b64 	[param1], %rd4304;
	.param .b32 retval0;
	call.uni (retval0), 
	vprintf, 
	(
	param0, 
	param1
	);
	ld.param.b32 	%r3078, [retval0];
	} // callseq 96
	ld.global.s8 	%r3080, [%rd288+103935];
	st.local.u32 	[%rd284], %r3080;
	{ // callseq 97, 0
	.param .b64 param0;
	st.param.b64 	[param0], %rd4312;
	.param .b64 param1;
	st.param.b64 	[param1], %rd4304;
	.param .b32 retval0;
	call.uni (retval0), 
	vprintf, 
	(
	param0, 
	param1
	);
	ld.param.b32 	%r3081, [retval0];
	} // callseq 97
	ld.global.s8 	%r3083, [%rd288+103936];
	st.local.u32 	[%rd284], %r3083;
	{ // callseq 98, 0
	.param .b64 param0;
	st.param.b64 	[param0], %rd4312;
	.param .b64 param1;
	st.param.b64 	[param1], %rd4304;
	.param .b32 retval0;
	call.uni (retval0), 
	vprintf, 
	(
	param0, 
	param1
	);
	ld.param.b32 	%r3084, [retval0];
	} // callseq 98
	ld.global.s8 	%r3086, [%rd288+103937];
	st.local.u32 	[%rd284], %r3086;
	{ // callseq 99, 0
	.param .b64 param0;
	st.param.b64 	[param0], %rd4312;
	.param .b64 param1;
	st.param.b64 	[param1], %rd4304;
	.param .b32 retval0;
	call.uni (retval0), 
	vprintf, 
	(
	param0, 
	param1
	);
	ld.param.b32 	%r3087, [retval0];
	} // callseq 99
	ld.global.s8 	%r3089, [%rd288+103938];
	st.local.u32 	[%rd284], %r3089;
	{ // callseq 100, 0
	.param .b64 param0;
	st.param.b64 	[param0], %rd4312;
	.param .b64 param1;
	st.param.b64 	[param1], %rd4304;
	.param .b32 retval0;
	call.uni (retval0), 
	vprintf, 
	(
	param0, 
	param1
	);
	ld.param.b32 	%r3090, [retval0];
	} // callseq 100
	ld.global.s8 	%r3092, [%rd288+103939];
	st.local.u32 	[%rd284], %r3092;
	{ // callseq 101, 0
	.param .b64 param0;
	st.param.b64 	[param0], %rd4312;
	.param .b64 param1;
	st.param.b64 	[param1], %rd4304;
	.param .b32 retval0;
	call.uni (retval0), 
	vprintf, 
	(
	param0, 
	param1
	);
	ld.param.b32 	%r3093, [retval0];
	} // callseq 101
	ld.global.s8 	%r3095, [%rd288+103940];
	st.local.u32 	[%rd284], %r3095;
	{ // callseq 102, 0
	.param .b64 param0;
	st.param.b64 	[param0], %rd4312;
	.param .b64 param1;
	st.param.b64 	[param1], %rd4304;
	.param .b32 retval0;
	call.uni (retval0), 
	vprintf, 
	(
	param0, 
	param1
	);
	ld.param.b32 	%r3096, [retval0];
	} // callseq 102
	ld.global.s8 	%r3098, [%rd288+103941];
	st.local.u32 	[%rd284], %r3098;
	{ // callseq 103, 0
	.param .b64 param0;
	st.param.b64 	[param0], %rd4312;
	.param .b64 param1;
	st.param.b64 	[param1], %rd4304;
	.param .b32 retval0;
	call.uni (retval0), 
	vprintf, 
	(
	param0, 
	param1
	);
	ld.param.b32 	%r3099, [retval0];
	} // callseq 103
	ld.global.s8 	%r3101, [%rd288+103942];
	st.local.u32 	[%rd284], %r3101;
	{ // callseq 104, 0
	.param .b64 param0;
	st.param.b64 	[param0], %rd4312;
	.param .b64 param1;
	st.param.b64 	[param1], %rd4304;
	.param .b32 retval0;
	call.uni (retval0), 
	vprintf, 
	(
	param0, 
	param1
	);
	ld.param.b32 	%r3102, [retval0];
	} // callseq 104
	ld.global.s8 	%r3104, [%rd288+103943];
	st.local.u32 	[%rd284], %r3104;
	{ // callseq 105, 0
	.param .b64 param0;
	st.param.b64 	[param0], %rd4312;
	.param .b64 param1;
	st.param.b64 	[param1], %rd4304;
	.param .b32 retval0;
	call.uni (retval0), 
	vprintf, 
	(
	param0, 
	param1
	);
	ld.param.b32 	%r3105, [retval0];
	} // callseq 105
	ld.global.s8 	%r3107, [%rd288+103944];
	st.local.u32 	[%rd284], %r3107;
	{ // callseq 106, 0
	.param .b64 param0;
	st.param.b64 	[param0], %rd4312;
	.param .b64 param1;
	st.param.b64 	[param1], %rd4304;
	.param .b32 retval0;
	call.uni (retval0), 
	vprintf, 
	(
	param0, 
	param1
	);
	ld.param.b32 	%r3108, [retval0];
	} // callseq 106
	ld.global.s8 	%r3110, [%rd288+103945];
	st.local.u32 	[%rd284], %r3110;
	{ // callseq 107, 0
	.param .b64 param0;
	st.param.b64 	[param0], %rd4312;
	.param .b64 param1;
	st.param.b64 	[param1], %rd4304;
	.param .b32 retval0;
	call.uni (retval0), 
	vprintf, 
	(
	param0, 
	param1
	);
	ld.param.b32 	%r3111, [retval0];
	} // callseq 107
	ld.global.s8 	%r3113, [%rd288+103946];
	st.local.u32 	[%rd284], %r3113;
	{ // callseq 108, 0
	.param .b64 param0;
	st.param.b64 	[param0], %rd4312;
	.param .b64 param1;
	st.param.b64 	[param1], %rd4304;
	.param .b32 retval0;
	call.uni (retval0), 
	vprintf, 
	(
	param0, 
	param1
	);
	ld.param.b32 	%r3114, [retval0];
	} // callseq 108
	ld.global.s8 	%r3116, [%rd288+103947];
	st.local.u32 	[%rd284], %r3116;
	{ // callseq 109, 0
	.param .b64 param0;
	st.param.b64 	[param0], %rd4312;
	.param .b64 param1;
	st.param.b64 	[param1], %rd4304;
	.param .b32 retval0;
	call.uni (retval0), 
	vprintf, 
	(
	param0, 
	param1
	);
	ld.param.b32 	%r3117, [retval0];
	} // callseq 109
	ld.global.s8 	%r3119, [%rd288+103948];
	st.local.u32 	[%rd284], %r3119;
	{ // callseq 110, 0
	.param .b64 param0;
	st.param.b64 	[param0], %rd4312;
	.param .b64 param1;
	st.param.b64 	[param1], %rd4304;
	.param .b32 retval0;
	call.uni (retval0), 
	vprintf, 
	(
	param0, 
	param1
	);
	ld.param.b32 	%r3120, [retval0];
	} // callseq 110
	ld.global.s8 	%r3122, [%rd288+103949];
	st.local.u32 	[%rd284], %r3122;
	{ // callseq 111, 0
	.param .b64 param0;
	st.param.b64 	[param0], %rd4312;
	.param .b64 param1;
	st.param.b64 	[param1], %rd4304;
	.param .b32 retval0;
	call.uni (retval0), 
	vprintf, 
	(
	param0, 
	param1
	);
	ld.param.b32 	%r3123, [retval0];
	} // callseq 111
	cvta.global.u64 	%rd4315, %rd4300;
	{ // callseq 112, 0
	.param .b64 param0;
	st.param.b64 	[param0], %rd4315;
	.param .b64 param1;
	st.param.b64 	[param1], 0;
	.param .b32 retval0;
	call.uni (retval0), 
	vprintf, 
	(
	param0, 
	param1
	);
	ld.param.b32 	%r3125, [retval0];
	} // callseq 112
	mul.lo.s32 	%r122, %r3186, 45;
	mov.b32 	%r3187, 0;
	bra.uni 	$L__BB0_109;
$L__BB0_104:
	setp.eq.s32 	%p62, %r3187, 44;
	@%p62 bra 	$L__BB0_110;
	ld.global.u8 	%rs1112, [%rd289+103906];
	ld.global.u8 	%rs1113, [%rd290+1];
	setp.ne.s16 	%p63, %rs1112, %rs1113;
	@%p63 bra 	$L__BB0_111;
	ld.global.u8 	%rs1114, [%rd289+103907];
	ld.global.u8 	%rs1115, [%rd290+2];
	setp.ne.s16 	%p64, %rs1114, %rs1115;
	@%p64 bra 	$L__BB0_111;
	ld.global.u8 	%rs1116, [%rd289+103908];
	ld.global.u8 	%rs1117, [%rd290+3];
	setp.ne.s16 	%p65, %rs1116, %rs1117;
	@%p65 bra 	$L__BB0_111;
	add.s32 	%r3187, %r3187, 4;
$L__BB0_109:
	cvt.u64.u32 	%rd4316, %r3187;
	add.s64 	%rd289, %rd288, %rd4316;
	ld.global.u8 	%rs1110, [%rd289+103905];
	add.s32 	%r3127, %r3187, %r122;
	cvt.u64.u32 	%rd4317, %r3127;
	add.s64 	%rd290, %rd287, %rd4317;
	ld.global.u8 	%rs1111, [%rd290];
	setp.eq.s16 	%p61, %rs1110, %rs1111;
	@%p61 bra 	$L__BB0_104;
	bra.uni 	$L__BB0_111;
$L__BB0_110:
	ld.param.u64 	%rd4326, [_Z9my_kernelPcS_S_S_hS__param_2];
	mov.b32 	%r3128, 2309;
	st.local.v2.u32 	[%rd284], {%r3128, %r1};
	st.local.u32 	[%rd284+8], %r3186;
	mov.u64 	%rd4318, $str$15;
	cvta.global.u64 	%rd4319, %rd4318;
	{ // callseq 113, 0
	.param .b64 param0;
	st.param.b64 	[param0], %rd4319;
	.param .b64 param1;
	st.param.b64 	[param1], %rd4304;
	.param .b32 retval0;
	call.uni (retval0), 
	vprintf, 
	(
	param0, 
	param1
	);
	ld.param.b32 	%r3129, [retval0];
	} // callseq 113
	cvta.to.global.u64 	%rd4321, %rd4326;
	mul.lo.s32 	%r3131, %r1, 10;
	cvt.u64.u32 	%rd4322, %r3131;
	add.s64 	%rd4323, %rd4321, %rd4322;
	ld.global.u8 	%rs1118, [%rd4323];
	st.global.u8 	[%rd286], %rs1118;
	ld.global.u8 	%rs1119, [%rd4323+1];
	st.global.u8 	[%rd286+1], %rs1119;
	ld.global.u8 	%rs1120, [%rd4323+2];
	st.global.u8 	[%rd286+2], %rs1120;
	ld.global.u8 	%rs1121, [%rd4323+3];
	st.global.u8 	[%rd286+3], %rs1121;
	ld.global.u8 	%rs1122, [%rd4323+4];
	st.global.u8 	[%rd286+4], %rs1122;
	ld.global.u8 	%rs1123, [%rd4323+5];
	st.global.u8 	[%rd286+5], %rs1123;
	ld.global.u8 	%rs1124, [%rd4323+6];
	st.global.u8 	[%rd286+6], %rs1124;
	ld.global.u8 	%rs1125, [%rd4323+7];
	st.global.u8 	[%rd286+7], %rs1125;
	ld.global.u8 	%rs1126, [%rd4323+8];
	st.global.u8 	[%rd286+8], %rs1126;
	ld.global.u8 	%rs1127, [%rd4323+9];
	st.global.u8 	[%rd286+9], %rs1127;
$L__BB0_111:
	add.s32 	%r3186, %r3186, 1;
	setp.ne.s32 	%p66, %r3186, %r120;
	@%p66 bra 	$L__BB0_103;
$L__BB0_112:
	ret;

}


// ===== COMPILED SASS (sm_100) =====

	.target	sm_100

	.elftype	@"ET_EXEC"


//--------------------- .note.nv.tkinfo           --------------------------
	.section	.note.nv.tkinfo,"",@"SHT_NOTE"
	.sectionflags	@"SHF_NOTE_NV_TKINFO"
	.tkinfo
        /*0018*/ 	.word	0x00000002
        /*0030*/ 	.string	""
        /*0030*/ 	.string	"ptxas"
        /*0030*/ 	.string	"Cuda compilation tools, release 13.0, V13.0.88"
        /*0030*/ 	.string	"Build cuda_13.0.r13.0/compiler.36424714_0"
        /*0030*/ 	.string	"-arch sm_100 -m 64 "



//--------------------- .note.nv.cuinfo           --------------------------
	.section	.note.nv.cuinfo,"",@"SHT_NOTE"
	.sectionflags	@"SHF_NOTE_NV_CUINFO"
        /*0018*/ 	.short	0x0002
        /*001a*/ 	.short	0x0064
        /*001c*/ 	.short	0x0082
	.zero		2


//--------------------- .nv.info                  --------------------------
	.section	.nv.info,"",@"SHT_CUDA_INFO"
	.align	4


	//----- nvinfo : EIATTR_REGCOUNT
	.align		4
        /*0000*/ 	.byte	0x04, 0x2f
        /*0002*/ 	.short	(.L_16 - .L_15)
	.align		4
.L_15:
        /*0004*/ 	.word	index@(_Z9my_kernelPcS_S_S_hS_)
        /*0008*/ 	.word	0x000000f4


	//----- nvinfo : EIATTR_FRAME_SIZE
	.align		4
.L_16:
        /*000c*/ 	.byte	0x04, 0x11
        /*000e*/ 	.short	(.L_18 - .L_17)
	.align		4
.L_17:
        /*0010*/ 	.word	index@(_Z9my_kernelPcS_S_S_hS_)
        /*0014*/ 	.word	0x00000460


	//----- nvinfo : EIATTR_MIN_STACK_SIZE
	.align		4
.L_18:
        /*0018*/ 	.byte	0x04, 0x12
        /*001a*/ 	.short	(.L_20 - .L_19)
	.align		4
.L_19:
        /*001c*/ 	.word	index@(_Z9my_kernelPcS_S_S_hS_)
        /*0020*/ 	.word	0x00000460
.L_20:


//--------------------- .nv.compat                --------------------------
	.section	.nv.compat,"",@"SHT_CUDA_COMPAT_INFO"
	.align	4
        /*0000*/ 	.byte	0x02, 0x09, 0x00, 0x00, 0x02, 0x02, 0x01, 0x00, 0x02, 0x05, 0x05, 0x00, 0x03, 0x07, 0x01, 0x01
        /*0010*/ 	.byte	0x02, 0x03, 0x00, 0x00, 0x02, 0x06, 0x01, 0x00, 0x04, 0x0b, 0x08, 0x00, 0x09, 0x00, 0x00, 0x00
        /*0020*/ 	.byte	0x00, 0x00, 0x00, 0x00


//--------------------- .nv.info._Z9my_kernelPcS_S_S_hS_ --------------------------
	.section	.nv.info._Z9my_kernelPcS_S_S_hS_,"",@"SHT_CUDA_INFO"
	.sectionflags	@""
	.align	4


	//----- nvinfo : EIATTR_CUDA_API_VERSION
	.align		4
        /*0000*/ 	.byte	0x04, 0x37
        /*0002*/ 	.short	(.L_22 - .L_21)
.L_21:
        /*0004*/ 	.word	0x00000082


	//----- nvinfo : EIATTR_KPARAM_INFO
	.align		4
.L_22:
        /*0008*/ 	.byte	0x04, 0x17
        /*000a*/ 	.short	(.L_24 - .L_23)
.L_23:
        /*000c*/ 	.word	0x00000000
        /*0010*/ 	.short	0x0005
        /*0012*/ 	.short	0x0028
        /*0014*/ 	.byte	0x00, 0xf5, 0x21, 0x00


	//----- nvinfo : EIATTR_KPARAM_INFO
	.align		4
.L_24:
        /*0018*/ 	.byte	0x04, 0x17
        /*001a*/ 	.short	(.L_26 - .L_25)
.L_25:
        /*001c*/ 	.word	0x00000000
        /*0020*/ 	.short	0x0004
        /*0022*/ 	.short	0x0020
        /*0024*/ 	.byte	0x00, 0xf0, 0x05, 0x00


	//----- nvinfo : EIATTR_KPARAM_INFO
	.align		4
.L_26:
        /*0028*/ 	.byte	0x04, 0x17
        /*002a*/ 	.short	(.L_28 - .L_27)
.L_27:
        /*002c*/ 	.word	0x00000000
        /*0030*/ 	.short	0x0003
        /*0032*/ 	.short	0x0018
        /*0034*/ 	.byte	0x00, 0xf5, 0x21, 0x00


	//----- nvinfo : EIATTR_KPARAM_INFO
	.align		4
.L_28:
        /*0038*/ 	.byte	0x04, 0x17
        /*003a*/ 	.short	(.L_30 - .L_29)
.L_29:
        /*003c*/ 	.word	0x00000000
        /*0040*/ 	.short	0x0002
        /*0042*/ 	.short	0x0010
        /*0044*/ 	.byte	0x00, 0xf5, 0x21, 0x00


	//----- nvinfo : EIATTR_KPARAM_INFO
	.align		4
.L_30:
        /*0048*/ 	.byte	0x04, 0x17
        /*004a*/ 	.short	(.L_32 - .L_31)
.L_31:
        /*004c*/ 	.word	0x00000000
        /*0050*/ 	.short	0x0001
        /*0052*/ 	.short	0x0008
        /*0054*/ 	.byte	0x00, 0xf5, 0x21, 0x00


	//----- nvinfo : EIATTR_KPARAM_INFO
	.align		4
.L_32:
        /*0058*/ 	.byte	0x04, 0x17
        /*005a*/ 	.short	(.L_34 - .L_33)
.L_33:
        /*005c*/ 	.word	0x00000000
        /*0060*/ 	.short	0x0000
        /*0062*/ 	.short	0x0000
        /*0064*/ 	.byte	0x00, 0xf5, 0x21, 0x00


	//----- nvinfo : EIATTR_SPARSE_MMA_MASK
	.align		4
.L_34:
        /*0068*/ 	.byte	0x03, 0x50
        /*006a*/ 	.short	0x0000


	//----- nvinfo : EIATTR_MAXREG_COUNT
	.align		4
        /*006c*/ 	.byte	0x03, 0x1b
        /*006e*/ 	.short	0x00ff


	//----- nvinfo : EIATTR_EXTERNS
	.align		4
        /*0070*/ 	.byte	0x04, 0x0f
        /*0072*/ 	.short	(.L_36 - .L_35)


	//   ....[0]....
	.align		4
.L_35:
        /*0074*/ 	.word	index@(vprintf)


	//   ....[1]....
	.align		4
        /*0078*/ 	.word	index@(malloc)


	//   ....[2]....
	.align		4
        /*007c*/ 	.word	index@(free)


	//----- nvinfo : EIATTR_MERCURY_ISA_VERSION
	.align		4
.L_36:
        /*0080*/ 	.byte	0x03, 0x5f
        /*0082*/ 	.short	0x0101


	//----- nvinfo : EIATTR_VRC_CTA_INIT_COUNT
	.align		4
        /*0084*/ 	.byte	0x02, 0x4a
	.zero		1
	.zero		1


	//----- nvinfo : EIATTR_SYSCALL_OFFSETS
	.align		4
        /*0088*/ 	.byte	0x04, 0x46
        /*008a*/ 	.short	(.L_38 - .L_37)


	//   ....[0]....
.L_37:
        /*008c*/ 	.word	0x00000180


	//   ....[1]....
        /*0090*/ 	.word	0x000002a0


	//   ....[2]....
        /*0094*/ 	.word	0x00000340


	//   ....[3]....
        /*0098*/ 	.word	0x000003e0


	//   ....[4]....
        /*009c*/ 	.word	0x00000480


	//   ....[5]....
        /*00a0*/ 	.word	0x00000520


	//   ....[6]....
        /*00a4*/ 	.word	0x00000670


	//   ....[7]....
        /*00a8*/ 	.word	0x00000710


	//   ....[8]....
        /*00ac*/ 	.word	0x000007b0


	//   ....[9]....
        /*00b0*/ 	.word	0x00000850


	//   ....[10]....
        /*00b4*/ 	.word	0x000008f0


	//   ....[11]....
        /*00b8*/ 	.word	0x00000990


	//   ....[12]....
        /*00bc*/ 	.word	0x00000a30


	//   ....[13]....
        /*00c0*/ 	.word	0x00000ad0


	//   ....[14]....
        /*00c4*/ 	.word	0x00000b70


	//   ....[15]....
        /*00c8*/ 	.word	0x00000c10


	//   ....[16]....
        /*00cc*/ 	.word	0x00000ca0


	//   ....[17]....
        /*00d0*/ 	.word	0x00000d30


	//   ....[18]....
        /*00d4*/ 	.word	0x00000dc0


	//   ....[19]....
        /*00d8*/ 	.word	0x00000e50


	//   ....[20]....
        /*00dc*/ 	.word	0x00000ee0


	//   ....[21]....
        /*00e0*/ 	.word	0x00000f70


	//   ....[22]....
        /*00e4*/ 	.word	0x00001000


	//   ....[23]....
        /*00e8*/ 	.word	0x00001090


	//   ....[24]....
        /*00ec*/ 	.word	0x00001120


	//   ....[25]....
        /*00f0*/ 	.word	0x000011b0


	//   ....[26]....
        /*00f4*/ 	.word	0x00001220


	//   ....[27]....
        /*00f8*/ 	.word	0x00001280


	//   ....[28]....
        /*00fc*/ 	.word	0x000018b0


	//   ....[29]....
        /*0100*/ 	.word	0x00021c90


	//   ....[30]....
        /*0104*/ 	.word	0x00021dc0


	//   ....[31]....
        /*0108*/ 	.word	0x00021e80


	//   ....[32]....
        /*010c*/ 	.word	0x00021f40


	//   ....[33]....
        /*0110*/ 	.word	0x00022000


	//   ....[34]....
        /*0114*/ 	.word	0x000220c0


	//   ....[35]....
        /*0118*/ 	.word	0x00022180


	//   ....[36]....
        /*011c*/ 	.word	0x00022240


	//   ....[37]....
        /*0120*/ 	.word	0x00022300


	//   ....[38]....
        /*0124*/ 	.word	0x000223c0


	//   ....[39]....
        /*0128*/ 	.word	0x00022480


	//   ....[40]....
        /*012c*/ 	.word	0x00022540


	//   ....[41]....
        /*0130*/ 	.word	0x00022600


	//   ....[42]....
        /*0134*/ 	.word	0x000226c0


	//   ....[43]....
        /*0138*/ 	.word	0x00022780


	//   ....[44]....
        /*013c*/ 	.word	0x00022840


	//   ....[45]....
        /*0140*/ 	.word	0x00022930


	//   ....[46]....
        /*0144*/ 	.word	0x00022a20


	//   ....[47]....
        /*0148*/ 	.word	0x00023280


	//   ....[48]....
        /*014c*/ 	.word	0x000232f0


	//   ....[49]....
        /*0150*/ 	.word	0x00023400


	//   ....[50]....
        /*0154*/ 	.word	0x000234a0


	//   ....[51]....
        /*0158*/ 	.word	0x00023540


	//   ....[52]....
        /*015c*/ 	.word	0x000235e0


	//   ....[53]....
        /*0160*/ 	.word	0x00023680


	//   ....[54]....
        /*0164*/ 	.word	0x00023720


	//   ....[55]....
        /*0168*/ 	.word	0x000237c0


	//   ....[56]....
        /*016c*/ 	.word	0x00023860


	//   ....[57]....
        /*0170*/ 	.word	0x00023900


	//   ....[58]....
        /*0174*/ 	.word	0x000239a0


	//   ....[59]....
        /*0178*/ 	.word	0x00023a40


	//   ....[60]....
        /*017c*/ 	.word	0x00023ae0


	//   ....[61]....
        /*0180*/ 	.word	0x00023b80


	//   ....[62]....
        /*0184*/ 	.word	0x00023c20


	//   ....[63]....
        /*0188*/ 	.word	0x00023cc0


	//   ....[64]....
        /*018c*/ 	.word	0x00023d60


	//   ....[65]....
        /*0190*/ 	.word	0x00023e30


	//   ....[66]....
        /*0194*/ 	.word	0x00023ef0


	//   ....[67]....
        /*0198*/ 	.word	0x00023fa0


	//   ....[68]....
        /*019c*/ 	.word	0x00024050


	//   ....[69]....
        /*01a0*/ 	.word	0x00024100


	//   ....[70]....
        /*01a4*/ 	.word	0x000241b0


	//   ....[71]....
        /*01a8*/ 	.word	0x00024260


	//   ....[72]....
        /*01ac*/ 	.word	0x00024310


	//   ....[73]....
        /*01b0*/ 	.word	0x000243c0


	//   ....[74]....
        /*01b4*/ 	.word	0x00024470


	//   ....[75]....
        /*01b8*/ 	.word	0x00024520


	//   ....[76]....
        /*01bc*/ 	.word	0x000245d0


	//   ....[77]....
        /*01c0*/ 	.word	0x00024680


	//   ....[78]....
        /*01c4*/ 	.word	0x00024730


	//   ....[79]....
        /*01c8*/ 	.word	0x000247e0


	//   ....[80]....
        /*01cc*/ 	.word	0x00024890


	//   ....[81]....
        /*01d0*/ 	.word	0x00024940


	//   ....[82]....
        /*01d4*/ 	.word	0x000249f0


	//   ....[83]....
        /*01d8*/ 	.word	0x00024aa0


	//   ....[84]....
        /*01dc*/ 	.word	0x00024b50


	//   ....[85]....
        /*01e0*/ 	.word	0x00024c00


	//   ....[86]....
        /*01e4*/ 	.word	0x00024cb0


	//   ....[87]....
        /*01e8*/ 	.word	0x00024d60


	//   ....[88]....
        /*01ec*/ 	.word	0x00024e10


	//   ....[89]....
        /*01f0*/ 	.word	0x00024ec0


	//   ....[90]....
        /*01f4*/ 	.word	0x00024f70


	//   ....[91]....
        /*01f8*/ 	.word	0x00025020


	//   ....[92]....
        /*01fc*/ 	.word	0x000250d0


	//   ....[93]....
        /*0200*/ 	.word	0x00025180


	//   ....[94]....
        /*0204*/ 	.word	0x00025230


	//   ....[95]....
        /*0208*/ 	.word	0x000252e0


	//   ....[96]....
        /*020c*/ 	.word	0x00025390


	//   ....[97]....
        /*0210*/ 	.word	0x00025440


	//   ....[98]....
        /*0214*/ 	.word	0x000254f0


	//   ....[99]....
        /*0218*/ 	.word	0x000255a0


	//   ....[100]....
        /*021c*/ 	.word	0x00025650


	//   ....[101]....
        /*0220*/ 	.word	0x00025700


	//   ....[102]....
        /*0224*/ 	.word	0x000257b0


	//   ....[103]....
        /*0228*/ 	.word	0x00025860


	//   ....[104]....
        /*022c*/ 	.word	0x00025910


	//   ....[105]....
        /*0230*/ 	.word	0x000259c0


	//   ....[106]....
        /*0234*/ 	.word	0x00025a70


	//   ....[107]....
        /*0238*/ 	.word	0x00025b20


	//   ....[108]....
        /*023c*/ 	.word	0x00025bd0


	//   ....[109]....
        /*0240*/ 	.word	0x00025c80


	//   ....[110]....
        /*0244*/ 	.word	0x00025d30


	//   ....[111]....
        /*0248*/ 	.word	0x00025de0


	//   ....[112]....
        /*024c*/ 	.word	0x00025e50


	//   ....[113]....
        /*0250*/ 	.word	0x00026230


	//----- nvinfo : EIATTR_EXIT_INSTR_OFFSETS
	.align		4
.L_38:
        /*0254*/ 	.byte	0x04, 0x1c
        /*0256*/ 	.short	(.L_40 - .L_39)


	//   ....[0]....
.L_39:
        /*0258*/ 	.word	0x000000b0


	//   ....[1]....
        /*025c*/ 	.word	0x00023e50


	//   ....[2]....
        /*0260*/ 	.word	0x00026410


	//----- nvinfo : EIATTR_CRS_STACK_SIZE
	.align		4
.L_40:
        /*0264*/ 	.byte	0x04, 0x1e
        /*0266*/ 	.short	(.L_42 - .L_41)
.L_41:
        /*0268*/ 	.word	0x00000000


	//----- nvinfo : EIATTR_CBANK_PARAM_SIZE
	.align		4
.L_42:
        /*026c*/ 	.byte	0x03, 0x19
        /*026e*/ 	.short	0x0030


	//----- nvinfo : EIATTR_PARAM_CBANK
	.align		4
        /*0270*/ 	.byte	0x04, 0x0a
        /*0272*/ 	.short	(.L_44 - .L_43)
	.align		4
.L_43:
        /*0274*/ 	.word	index@(.nv.constant0._Z9my_kernelPcS_S_S_hS_)
        /*0278*/ 	.short	0x0380
        /*027a*/ 	.short	0x0030


	//----- nvinfo : EIATTR_SW_WAR
	.align		4
.L_44:
        /*027c*/ 	.byte	0x04, 0x36
        /*027e*/ 	.short	(.L_46 - .L_45)
.L_45:
        /*0280*/ 	.word	0x00000008
.L_46:


//--------------------- .nv.callgraph             --------------------------
	.section	.nv.callgraph,"",@"SHT_CUDA_CALLGRAPH"
	.align	4
	.sectionentsize	8
	.align		4
        /*0000*/ 	.word	0x00000000
	.align		4
        /*0004*/ 	.word	0xffffffff
	.align		4
        /*0008*/ 	.word	index@(_Z9my_kernelPcS_S_S_hS_)
	.align		4
        /*000c*/ 	.word	index@(free)
	.align		4
        /*0010*/ 	.word	index@(_Z9my_kernelPcS_S_S_hS_)
	.align		4
        /*0014*/ 	.word	index@(malloc)
	.align		4
        /*0018*/ 	.word	index@(_Z9my_kernelPcS_S_S_hS_)
	.align		4
        /*001c*/ 	.word	index@(vprintf)
	.align		4
        /*0020*/ 	.word	0x00000000
	.align		4
        /*0024*/ 	.word	0xfffffffe
	.align		4
        /*0028*/ 	.word	0x00000000
	.align		4
        /*002c*/ 	.word	0xfffffffd
	.align		4
        /*0030*/ 	.word	0x00000000
	.align		4
        /*0034*/ 	.word	0xfffffffc


//--------------------- .nv.constant4             --------------------------
	.section	.nv.constant4,"a",@progbits
	.align	8
	.align		8
.nv.constant4:
        /*0000*/ 	.dword	vprintf
	.align		8
        /*0008*/ 	.dword	malloc
	.align		8
        /*0010*/ 	.dword	free
	.align		8
        /*0018*/ 	.dword	K
	.align		8
        /*0020*/ 	.dword	$str
	.align		8
        /*0028*/ 	.dword	$str$1
	.align		8
        /*0030*/ 	.dword	$str$2
	.align		8
        /*0038*/ 	.dword	$str$3
	.align		8
        /*0040*/ 	.dword	$str$6
	.align		8
        /*0048*/ 	.dword	$str$7
	.align		8
        /*0050*/ 	.dword	$str$8
	.align		8
        /*0058*/ 	.dword	$str$9
	.align		8
        /*0060*/ 	.dword	$str$10
	.align		8
        /*0068*/ 	.dword	$str$11
	.align		8
        /*0070*/ 	.dword	$str$12
	.align		8
        /*0078*/ 	.dword	$str$13
	.align		8
        /*0080*/ 	.dword	$str$14
	.align		8
        /*0088*/ 	.dword	$str$15


//--------------------- .text._Z9my_kernelPcS_S_S_hS_ --------------------------
	.section	.text._Z9my_kernelPcS_S_S_hS_,"ax",@progbits
	.align	128
        .global         _Z9my_kernelPcS_S_S_hS_
        .type           _Z9my_kernelPcS_S_S_hS_,@function
        .size           _Z9my_kernelPcS_S_S_hS_,(.L_x_216 - _Z9my_kernelPcS_S_S_hS_)
        .other          _Z9my_kernelPcS_S_S_hS_,@"STO_CUDA_ENTRY STV_DEFAULT"
_Z9my_kernelPcS_S_S_hS_:
.text._Z9my_kernelPcS_S_S_hS_:
[----:B------:R-:W0:Y:S01]  /*0000*/  LDC R1, c[0x0][0x37c] ;  /* 0x0000df00ff017b82 */ /* 0x000e220000000800 */
[----:B------:R-:W1:Y:S01]  /*0010*/  S2R R3, SR_TID.X ;  /* 0x0000000000037919 */ /* 0x000e620000002100 */
[----:B------:R-:W2:Y:S06]  /*0020*/  LDCU UR5, c[0x0][0x2fc] ;  /* 0x00005f80ff0577ac */ /* 0x000eac0008000800 */
[----:B------:R-:W1:Y:S01]  /*0030*/  S2UR UR6, SR_CTAID.X ;  /* 0x00000000000679c3 */ /* 0x000e620000002500 */
[----:B0-----:R-:W-:Y:S01]  /*0040*/  VIADD R1, R1, 0xfffffba0 ;  /* 0xfffffba001017836 */ /* 0x001fe20000000000 */
[----:B------:R-:W0:Y:S06]  /*0050*/  LDCU UR4, c[0x0][0x2f8] ;  /* 0x00005f00ff0477ac */ /* 0x000e2c0008000800 */
[----:B------:R-:W1:Y:S01]  /*0060*/  LDC R0, c[0x0][0x360] ;  /* 0x0000d800ff007b82 */ /* 0x000e620000000800 */
[----:B0-----:R-:W-:-:S05]  /*0070*/  IADD3 R2, P1, PT, R1, UR4, RZ ;  /* 0x0000000401027c10 */ /* 0x001fca000ff3e0ff */
[----:B--2---:R-:W-:Y:S02]  /*0080*/  IMAD.X R74, RZ, RZ, UR5, P1 ;  /* 0x00000005ff4a7e24 */ /* 0x004fe400088e06ff */
[----:B-1----:R-:W-:-:S05]  /*0090*/  IMAD R3, R0, UR6, R3 ;  /* 0x0000000600037c24 */ /* 0x002fca000f8e0203 */
[----:B------:R-:W-:-:S13]  /*00a0*/  ISETP.NE.AND P0, PT, R3, 0x905, PT ;  /* 0x000009050300780c */ /* 0x000fda0003f05270 */
[----:B------:R-:W-:Y:S05]  /*00b0*/  @P0 EXIT ;  /* 0x000000000000094d */ /* 0x000fea0003800000 */
[----:B------:R-:W-:Y:S01]  /*00c0*/  MOV R0, 0x0 ;  /* 0x0000000000007802 */ /* 0x000fe20000000f00 */
[----:B------:R-:W0:Y:S01]  /*00d0*/  LDCU.64 UR4, c[0x4][0x58] ;  /* 0x01000b00ff0477ac */ /* 0x000e220008000a00 */
[----:B------:R-:W-:Y:S02]  /*00e0*/  IMAD.HI R3, R3, 0x66666667, RZ ;  /* 0x6666666703037827 */ /* 0x000fe400078e02ff */
[----:B------:R1:W2:Y:S01]  /*00f0*/  LDC.64 R8, c[0x4][R0] ;  /* 0x0100000000087b82 */ /* 0x0002a20000000a00 */
[----:B------:R-:W3:Y:S02]  /*0100*/  LDCU.64 UR36, c[0x0][0x358] ;  /* 0x00006b00ff2477ac */ /* 0x000ee40008000a00 */
[----:B------:R-:W-:Y:S01]  /*0110*/  SHF.R.U32.HI R6, RZ, 0x1f, R3 ;  /* 0x0000001fff067819 */ /* 0x000fe20000011603 */
[----:B------:R-:W4:Y:S03]  /*0120*/  LDCU.64 UR38, c[0x0][0x380] ;  /* 0x00007000ff2677ac */ /* 0x000f260008000a00 */
[----:B------:R-:W-:-:S02]  /*0130*/  LEA.HI.SX32 R73, R3, R6, 0x1e ;  /* 0x0000000603497211 */ /* 0x000fc400078ff2ff */
[----:B------:R-:W-:Y:S01]  /*0140*/  CS2R R6, SRZ ;  /* 0x0000000000067805 */ /* 0x000fe2000001ff00 */
[----:B0-----:R-:W-:Y:S02]  /*0150*/  IMAD.U32 R4, RZ, RZ, UR4 ;  /* 0x00000004ff047e24 */ /* 0x001fe4000f8e00ff */
[----:B-1----:R-:W-:-:S07]  /*0160*/  IMAD.U32 R5, RZ, RZ, UR5 ;  /* 0x00000005ff057e24 */ /* 0x002fce000f8e00ff */
[----:B------:R-:W-:-:S07]  /*0170*/  LEPC R20, `(.L_x_0) ;  /* 0x000000001014794e */ /* 0x000fce0000000000 */
[----:B--234-:R-:W-:Y:S05]  /*0180*/  CALL.ABS.NOINC R8 ;  /* 0x0000000008007343 */ /* 0x01cfea0003c00000 */
.L_x_0:
[----:B------:R-:W-:Y:S01]  /*0190*/  BSSY.RECONVERGENT B6, `(.L_x_1) ;  /* 0x0000032000067945 */ /* 0x000fe20003800200 */
[----:B------:R-:W-:-:S07]  /*01a0*/  IMAD.MOV.U32 R16, RZ, RZ, RZ ;  /* 0x000000ffff107224 */ /* 0x000fce00078e00ff */
.L_x_6:
[----:B------:R-:W-:Y:S01]  /*01b0*/  IADD3 R18, P0, PT, R16, UR38, RZ ;  /* 0x0000002610127c10 */ /* 0x000fe2000ff1e0ff */
[----:B------:R-:W0:Y:S04]  /*01c0*/  LDCU.64 UR4, c[0x4][0x60] ;  /* 0x01000c00ff0477ac */ /* 0x000e280008000a00 */
[----:B------:R-:W-:-:S05]  /*01d0*/  IMAD.X R19, RZ, RZ, UR39, P0 ;  /* 0x00000027ff137e24 */ /* 0x000fca00080e06ff */
[----:B------:R-:W2:Y:S01]  /*01e0*/  LDG.E.S8 R0, desc[UR36][R18.64] ;  /* 0x0000002412007981 */ /* 0x000ea2000c1e1300 */
[----:B------:R-:W-:Y:S01]  /*01f0*/  MOV R23, 0x0 ;  /* 0x0000000000177802 */ /* 0x000fe20000000f00 */
[----:B------:R-:W-:Y:S02]  /*0200*/  VIADD R16, R16, 0x4 ;  /* 0x0000000410107836 */ /* 0x000fe40000000000 */
[----:B------:R-:W-:Y:S01]  /*0210*/  IMAD.MOV.U32 R6, RZ, RZ, R2 ;  /* 0x000000ffff067224 */ /* 0x000fe200078e0002 */
[----:B------:R1:W3:Y:S01]  /*0220*/  LDC.64 R8, c[0x4][R23] ;  /* 0x0100000017087b82 */ /* 0x0002e20000000a00 */
[----:B------:R-:W-:Y:S01]  /*0230*/  IMAD.MOV.U32 R7, RZ, RZ, R74 ;  /* 0x000000ffff077224 */ /* 0x000fe200078e004a */
[----:B------:R-:W-:Y:S01]  /*0240*/  ISETP.NE.AND P0, PT, R16, 0x9c, PT ;  /* 0x0000009c1000780c */ /* 0x000fe20003f05270 */
[----:B0-----:R-:W-:Y:S02]  /*0250*/  IMAD.U32 R4, RZ, RZ, UR4 ;  /* 0x00000004ff047e24 */ /* 0x001fe4000f8e00ff */
[----:B------:R-:W-:Y:S01]  /*0260*/  IMAD.U32 R5, RZ, RZ, UR5 ;  /* 0x00000005ff057e24 */ /* 0x000fe2000f8e00ff */
[----:B------:R-:W-:Y:S01]  /*0270*/  P2R R17, PR, RZ, 0x1 ;  /* 0x00000001ff117803 */ /* 0x000fe20000000000 */
[----:B--23--:R1:W-:Y:S08]  /*0280*/  STL [R1], R0 ;  /* 0x0000000001007387 */ /* 0x00c3f00000100800 */
[----:B------:R-:W-:-:S07]  /*0290*/  LEPC R20, `(.L_x_2) ;  /* 0x000000001014794e */ /* 0x000fce0000000000 */
[----:B-1----:R-:W-:Y:S05]  /*02a0*/  CALL.ABS.NOINC R8 ;  /* 0x0000000008007343 */ /* 0x002fea0003c00000 */
.L_x_2:
[----:B------:R-:W2:Y:S01]  /*02b0*/  LDG.E.S8 R0, desc[UR36][R18.64+0x1] ;  /* 0x0000012412007981 */ /* 0x000ea2000c1e1300 */
[----:B------:R0:W1:Y:S01]  /*02c0*/  LDC.64 R8, c[0x4][R23] ;  /* 0x0100000017087b82 */ /* 0x0000620000000a00 */
[----:B------:R-:W3:Y:S01]  /*02d0*/  LDCU.64 UR4, c[0x4][0x60] ;  /* 0x01000c00ff0477ac */ /* 0x000ee20008000a00 */
[----:B------:R-:W-:Y:S02]  /*02e0*/  IMAD.MOV.U32 R6, RZ, RZ, R2 ;  /* 0x000000ffff067224 */ /* 0x000fe400078e0002 */
[----:B------:R-:W-:Y:S02]  /*02f0*/  IMAD.MOV.U32 R7, RZ, RZ, R74 ;  /* 0x000000ffff077224 */ /* 0x000fe400078e004a */
[----:B---3--:R-:W-:Y:S02]  /*0300*/  IMAD.U32 R4, RZ, RZ, UR4 ;  /* 0x00000004ff047e24 */ /* 0x008fe4000f8e00ff */
[----:B------:R-:W-:Y:S01]  /*0310*/  IMAD.U32 R5, RZ, RZ, UR5 ;  /* 0x00000005ff057e24 */ /* 0x000fe2000f8e00ff */
[----:B-12---:R0:W-:Y:S06]  /*0320*/  STL [R1], R0 ;  /* 0x0000000001007387 */ /* 0x0061ec0000100800 */
[----:B------:R-:W-:-:S07]  /*0330*/  LEPC R20, `(.L_x_3) ;  /* 0x000000001014794e */ /* 0x000fce0000000000 */
[----:B0-----:R-:W-:Y:S05]  /*0340*/  CALL.ABS.NOINC R8 ;  /* 0x0000000008007343 */ /* 0x001fea0003c00000 */
.L_x_3:
        /* <DEDUP_REMOVED lines=10> */
.L_x_4:
        /* <DEDUP_REMOVED lines=10> */
.L_x_5:
[----:B------:R-:W-:-:S13]  /*0490*/  ISETP.NE.AND P6, PT, R17, RZ, PT ;  /* 0x000000ff1100720c */ /* 0x000fda0003fc5270 */
[----:B------:R-:W-:Y:S05]  /*04a0*/  @P6 BRA `(.L_x_6) ;  /* 0xfffffffc00406947 */ /* 0x000fea000383ffff */
[----:B------:R-:W-:Y:S05]  /*04b0*/  BSYNC.RECONVERGENT B6 ;  /* 0x0000000000067941 */ /* 0x000fea0003800200 */
.L_x_1:
[----:B------:R0:W1:Y:S01]  /*04c0*/  LDC.64 R8, c[0x4][R23] ;  /* 0x0100000017087b82 */ /* 0x0000620000000a00 */
[----:B------:R-:W2:Y:S01]  /*04d0*/  LDCU.64 UR4, c[0x4][0x38] ;  /* 0x01000700ff0477ac */ /* 0x000ea20008000a00 */
[----:B------:R-:W-:Y:S01]  /*04e0*/  CS2R R6, SRZ ;  /* 0x0000000000067805 */ /* 0x000fe2000001ff00 */
[----:B--2---:R-:W-:Y:S02]  /*04f0*/  IMAD.U32 R4, RZ, RZ, UR4 ;  /* 0x00000004ff047e24 */ /* 0x004fe4000f8e00ff */
[----:B0-----:R-:W-:-:S07]  /*0500*/  IMAD.U32 R5, RZ, RZ, UR5 ;  /* 0x00000005ff057e24 */ /* 0x001fce000f8e00ff */
[----:B------:R-:W-:-:S07]  /*0510*/  LEPC R20, `(.L_x_7) ;  /* 0x000000001014794e */ /* 0x000fce0000000000 */
[----:B-1----:R-:W-:Y:S05]  /*0520*/  CALL.ABS.NOINC R8 ;  /* 0x0000000008007343 */ /* 0x002fea0003c00000 */
.L_x_7:
[----:B------:R-:W0:Y:S01]  /*0530*/  LDC.64 R8, c[0x0][0x390] ;  /* 0x0000e400ff087b82 */ /* 0x000e220000000a00 */
[----:B------:R-:W-:Y:S01]  /*0540*/  IMAD R3, R73, 0xa, RZ ;  /* 0x0000000a49037824 */ /* 0x000fe200078e02ff */
[----:B------:R-:W1:Y:S04]  /*0550*/  LDCU.64 UR4, c[0x4][0x68] ;  /* 0x01000d00ff0477ac */ /* 0x000e680008000a00 */
[----:B0-----:R-:W-:-:S05]  /*0560*/  IADD3 R8, P0, PT, R3, R8, RZ ;  /* 0x0000000803087210 */ /* 0x001fca0007f1e0ff */
[----:B------:R-:W-:-:S05]  /*0570*/  IMAD.X R9, RZ, RZ, R9, P0 ;  /* 0x000000ffff097224 */ /* 0x000fca00000e0609 */
[----:B------:R0:W5:Y:S04]  /*0580*/  LDG.E.S8 R16, desc[UR36][R8.64] ;  /* 0x0000002408107981 */ /* 0x000168000c1e1300 */
        /* <DEDUP_REMOVED lines=8> */
[----:B------:R0:W5:Y:S01]  /*0610*/  LDG.E.S8 R36, desc[UR36][R8.64+0x9] ;  /* 0x0000092408247981 */ /* 0x000162000c1e1300 */
[----:B------:R0:W2:Y:S01]  /*0620*/  LDC.64 R10, c[0x4][R23] ;  /* 0x01000000170a7b82 */ /* 0x0000a20000000a00 */
[----:B-1----:R-:W-:Y:S01]  /*0630*/  IMAD.U32 R4, RZ, RZ, UR4 ;  /* 0x00000004ff047e24 */ /* 0x002fe2000f8e00ff */
[----:B------:R-:W-:Y:S01]  /*0640*/  CS2R R6, SRZ ;  /* 0x0000000000067805 */ /* 0x000fe2000001ff00 */
[----:B------:R-:W-:-:S07]  /*0650*/  IMAD.U32 R5, RZ, RZ, UR5 ;  /* 0x00000005ff057e24 */ /* 0x000fce000f8e00ff */
[----:B------:R-:W-:-:S07]  /*0660*/  LEPC R20, `(.L_x_8) ;  /* 0x000000001014794e */ /* 0x000fce0000000000 */
[----:B0-2--5:R-:W-:Y:S05]  /*0670*/  CALL.ABS.NOINC R10 ;  /* 0x000000000a007343 */ /* 0x025fea0003c00000 */
.L_x_8:
[----:B------:R-:W-:Y:S01]  /*0680*/  IMAD.MOV.U32 R0, RZ, RZ, 0x6d ;  /* 0x0000006dff007424 */ /* 0x000fe200078e00ff */
[----:B------:R0:W1:Y:S01]  /*0690*/  LDC.64 R8, c[0x4][R23] ;  /* 0x0100000017087b82 */ /* 0x0000620000000a00 */
[----:B------:R-:W2:Y:S01]  /*06a0*/  LDCU.64 UR4, c[0x4][0x60] ;  /* 0x01000c00ff0477ac */ /* 0x000ea20008000a00 */
[----:B------:R-:W-:Y:S02]  /*06b0*/  IMAD.MOV.U32 R6, RZ, RZ, R2 ;  /* 0x000000ffff067224 */ /* 0x000fe400078e0002 */
[----:B------:R0:W-:Y:S01]  /*06c0*/  STL [R1], R0 ;  /* 0x0000000001007387 */ /* 0x0001e20000100800 */
[----:B------:R-:W-:Y:S02]  /*06d0*/  IMAD.MOV.U32 R7, RZ, RZ, R74 ;  /* 0x000000ffff077224 */ /* 0x000fe400078e004a */
[----:B--2---:R-:W-:Y:S02]  /*06e0*/  IMAD.U32 R4, RZ, RZ, UR4 ;  /* 0x00000004ff047e24 */ /* 0x004fe4000f8e00ff */
[----:B0-----:R-:W-:-:S07]  /*06f0*/  IMAD.U32 R5, RZ, RZ, UR5 ;  /* 0x00000005ff057e24 */ /* 0x001fce000f8e00ff */
[----:B------:R-:W-:-:S07]  /*0700*/  LEPC R20, `(.L_x_9) ;  /* 0x000000001014794e */ /* 0x000fce0000000000 */
[----:B-1----:R-:W-:Y:S05]  /*0710*/  CALL.ABS.NOINC R8 ;  /* 0x0000000008007343 */ /* 0x002fea0003c00000 */
.L_x_9:
        /* <DEDUP_REMOVED lines=10> */
.L_x_10:
        /* <DEDUP_REMOVED lines=10> */
.L_x_11:
        /* <DEDUP_REMOVED lines=10> */
.L_x_12:
        /* <DEDUP_REMOVED lines=10> */
.L_x_13:
        /* <DEDUP_REMOVED lines=10> */
.L_x_14:
        /* <DEDUP_REMOVED lines=10> */
.L_x_15:
        /* <DEDUP_REMOVED lines=10> */
.L_x_16:
[----:B------:R0:W-:Y:S01]  /*0b80*/  STL [R1], RZ ;  /* 0x000000ff01007387 */ /* 0x0001e20000100800 */
[----:B------:R0:W1:Y:S01]  /*0b90*/  LDC.64 R8, c[0x4][R23] ;  /* 0x0100000017087b82 */ /* 0x0000620000000a00 */
[----:B------:R-:W2:Y:S01]  /*0ba0*/  LDCU.64 UR4, c[0x4][0x60] ;  /* 0x01000c00ff0477ac */ /* 0x000ea20008000a00 */
[----:B------:R-:W-:Y:S02]  /*0bb0*/  IMAD.MOV.U32 R6, RZ, RZ, R2 ;  /* 0x000000ffff067224 */ /* 0x000fe400078e0002 */
[----:B------:R-:W-:Y:S02]  /*0bc0*/  IMAD.MOV.U32 R7, RZ, RZ, R74 ;  /* 0x000000ffff077224 */ /* 0x000fe400078e004a */
[----:B------:R-:W-:Y:S02]  /*0bd0*/  IMAD.MOV.U32 R17, RZ, RZ, RZ ;  /* 0x000000ffff117224 */ /* 0x000fe400078e00ff */
[----:B--2---:R-:W-:Y:S02]  /*0be0*/  IMAD.U32 R4, RZ, RZ, UR4 ;  /* 0x00000004ff047e24 */ /* 0x004fe4000f8e00ff */
[----:B0-----:R-:W-:-:S07]  /*0bf0*/  IMAD.U32 R5, RZ, RZ, UR5 ;  /* 0x00000005ff057e24 */ /* 0x001fce000f8e00ff */
[----:B------:R-:W-:-:S07]  /*0c00*/  LEPC R20, `(.L_x_17) ;  /* 0x000000001014794e */ /* 0x000fce0000000000 */
[----:B-1----:R-:W-:Y:S05]  /*0c10*/  CALL.ABS.NOINC R8 ;  /* 0x0000000008007343 */ /* 0x002fea0003c00000 */
.L_x_17:
[----:B------:R0:W-:Y:S01]  /*0c20*/  STL [R1], R16 ;  /* 0x0000001001007387 */ /* 0x0001e20000100800 */
[----:B------:R0:W1:Y:S01]  /*0c30*/  LDC.64 R8, c[0x4][R23] ;  /* 0x0100000017087b82 */ /* 0x0000620000000a00 */
[----:B------:R-:W2:Y:S01]  /*0c40*/  LDCU.64 UR4, c[0x4][0x60] ;  /* 0x01000c00ff0477ac */ /* 0x000ea20008000a00 */
[----:B------:R-:W-:Y:S02]  /*0c50*/  IMAD.MOV.U32 R6, RZ, RZ, R2 ;  /* 0x000000ffff067224 */ /* 0x000fe400078e0002 */
[----:B------:R-:W-:Y:S02]  /*0c60*/  IMAD.MOV.U32 R7, RZ, RZ, R74 ;  /* 0x000000ffff077224 */ /* 0x000fe400078e004a */
[----:B--2---:R-:W-:Y:S02]  /*0c70*/  IMAD.U32 R4, RZ, RZ, UR4 ;  /* 0x00000004ff047e24 */ /* 0x004fe4000f8e00ff */
[----:B0-----:R-:W-:-:S07]  /*0c80*/  IMAD.U32 R5, RZ, RZ, UR5 ;  /* 0x00000005ff057e24 */ /* 0x001fce000f8e00ff */
[----:B------:R-:W-:-:S07]  /*0c90*/  LEPC R20, `(.L_x_18) ;  /* 0x000000001014794e */ /* 0x000fce0000000000 */
[----:B-1----:R-:W-:Y:S05]  /*0ca0*/  CALL.ABS.NOINC R8 ;  /* 0x0000000008007343 */ /* 0x002fea0003c00000 */
.L_x_18:
        /* <DEDUP_REMOVED lines=9> */
.L_x_19:
        /* <DEDUP_REMOVED lines=9> */
.L_x_20:
        /* <DEDUP_REMOVED lines=9> */
.L_x_21:
        /* <DEDUP_REMOVED lines=9> */
.L_x_22:
        /* <DEDUP_REMOVED lines=9> */
.L_x_23:
        /* <DEDUP_REMOVED lines=9> */
.L_x_24:
        /* <DEDUP_REMOVED lines=9> */
.L_x_25:
        /* <DEDUP_REMOVED lines=9> */
.L_x_26:
        /* <DEDUP_REMOVED lines=9> */
.L_x_27:
[----:B------:R0:W1:Y:S01]  /*11c0*/  LDC.64 R8, c[0x4][R23] ;  /* 0x0100000017087b82 */ /* 0x0000620000000a00 */
[----:B------:R-:W2:Y:S01]  /*11d0*/  LDCU.64 UR4, c[0x4][0x38] ;  /* 0x01000700ff0477ac */ /* 0x000ea20008000a00 */
[----:B------:R-:W-:Y:S01]  /*11e0*/  CS2R R6, SRZ ;  /* 0x0000000000067805 */ /* 0x000fe2000001ff00 */
[----:B--2---:R-:W-:Y:S02]  /*11f0*/  IMAD.U32 R4, RZ, RZ, UR4 ;  /* 0x00000004ff047e24 */ /* 0x004fe4000f8e00ff */
[----:B0-----:R-:W-:-:S07]  /*1200*/  IMAD.U32 R5, RZ, RZ, UR5 ;  /* 0x00000005ff057e24 */ /* 0x001fce000f8e00ff */
[----:B------:R-:W-:-:S07]  /*1210*/  LEPC R20, `(.L_x_28) ;  /* 0x000000001014794e */ /* 0x000fce0000000000 */
[----:B-1----:R-:W-:Y:S05]  /*1220*/  CALL.ABS.NOINC R8 ;  /* 0x0000000008007343 */ /* 0x002fea0003c00000 */
.L_x_28:
[----:B------:R-:W-:Y:S01]  /*1230*/  MOV R0, 0x8 ;  /* 0x0000000800007802 */ /* 0x000fe20000000f00 */
[----:B------:R-:W-:Y:S02]  /*1240*/  IMAD.MOV.U32 R4, RZ, RZ, 0x40 ;  /* 0x00000040ff047424 */ /* 0x000fe400078e00ff */
[----:B------:R-:W-:Y:S01]  /*1250*/  IMAD.MOV.U32 R5, RZ, RZ, RZ ;  /* 0x000000ffff057224 */ /* 0x000fe200078e00ff */
[----:B------:R0:W1:Y:S06]  /*1260*/  LDC.64 R6, c[0x4][R0] ;  /* 0x0100000000067b82 */ /* 0x00006c0000000a00 */
[----:B------:R-:W-:-:S07]  /*1270*/  LEPC R20, `(.L_x_29) ;  /* 0x000000001014794e */ /* 0x000fce0000000000 */
[----:B01----:R-:W-:Y:S05]  /*1280*/  CALL.ABS.NOINC R6 ;  /* 0x0000000006007343 */ /* 0x003fea0003c00000 */
.L_x_29:
[----:B------:R-:W-:Y:S01]  /*1290*/  IMAD.MOV.U32 R138, RZ, RZ, R4 ;  /* 0x000000ffff8a7224 */ /* 0x000fe200078e0004 */
[----:B------:R-:W0:Y:S01]  /*12a0*/  LDCU.64 UR4, c[0x4][0x48] ;  /* 0x01000900ff0477ac */ /* 0x000e220008000a00 */
[----:B------:R-:W-:Y:S01]  /*12b0*/  IMAD.MOV.U32 R139, RZ, RZ, R5 ;  /* 0x000000ffff8b7224 */ /* 0x000fe200078e0005 */
[----:B------:R-:W-:Y:S01]  /*12c0*/  BSSY.RECONVERGENT B0, `(.L_x_30) ;  /* 0x0000058000007945 */ /* 0x000fe20003800200 */
[----:B------:R-:W-:Y:S02]  /*12d0*/  IMAD.MOV.U32 R0, RZ, RZ, 0x1 ;  /* 0x00000001ff007424 */ /* 0x000fe400078e00ff */
[----:B------:R-:W-:Y:S01]  /*12e0*/  IMAD.MOV.U32 R30, RZ, RZ, RZ ;  /* 0x000000ffff1e7224 */ /* 0x000fe200078e00ff */
[----:B------:R1:W-:Y:S01]  /*12f0*/  ST.E.U8 desc[UR36][R138.64], RZ ;  /* 0x000000ff8a007985 */ /* 0x0003e2000c101124 */
[----:B------:R-:W-:Y:S02]  /*1300*/  IMAD.MOV.U32 R33, RZ, RZ, RZ ;  /* 0x000000ffff217224 */ /* 0x000fe400078e00ff */
[----:B------:R-:W-:Y:S01]  /*1310*/  IMAD.MOV.U32 R3, RZ, RZ, 0x1 ;  /* 0x00000001ff037424 */ /* 0x000fe200078e00ff */
[----:B------:R1:W-:Y:S04]  /*1320*/  ST.E.U8 desc[UR36][R138.64+0x1], RZ ;  /* 0x000001ff8a007985 */ /* 0x0003e8000c101124 */
[----:B------:R1:W-:Y:S04]  /*1330*/  ST.E.U8 desc[UR36][R138.64+0x2], RZ ;  /* 0x000002ff8a007985 */ /* 0x0003e8000c101124 */
[----:B------:R1:W-:Y:S01]  /*1340*/  ST.E.U8 desc[UR36][R138.64+0x3], RZ ;  /* 0x000003ff8a007985 */ /* 0x0003e2000c101124 */
[----:B0-----:R-:W-:-:S02]  /*1350*/  IMAD.U32 R7, RZ, RZ, UR4 ;  /* 0x00000004ff077e24 */ /* 0x001fc4000f8e00ff */
[----:B------:R-:W-:Y:S01]  /*1360*/  IMAD.U32 R5, RZ, RZ, UR5 ;  /* 0x00000005ff057e24 */ /* 0x000fe2000f8e00ff */
[----:B------:R1:W-:Y:S04]  /*1370*/  ST.E.U8 desc[UR36][R138.64+0x4], RZ ;  /* 0x000004ff8a007985 */ /* 0x0003e8000c101124 */
        /* <DEDUP_REMOVED lines=58> */
[----:B------:R1:W-:Y:S02]  /*1720*/  ST.E.U8 desc[UR36][R138.64+0x3f], RZ ;  /* 0x00003fff8a007985 */ /* 0x0003e4000c101124 */
.L_x_31:
[----:B------:R-:W-:-:S06]  /*1730*/  IMAD.MOV.U32 R4, RZ, RZ, R7 ;  /* 0x000000ffff047224 */ /* 0x000fcc00078e0007 */
[----:B------:R-:W2:Y:S01]  /*1740*/  LDG.E.U8.CONSTANT R4, desc[UR36][R4.64+0x1] ;  /* 0x0000012404047981 */ /* 0x000ea2000c1e9100 */
[----:B------:R-:W-:Y:S01]  /*1750*/  IADD3 R7, P2, PT, R7, 0x1, RZ ;  /* 0x0000000107077810 */ /* 0x000fe20007f5e0ff */
[----:B------:R-:W-:Y:S01]  /*1760*/  IMAD.MOV.U32 R31, RZ, RZ, R30 ;  /* 0x000000ffff1f7224 */ /* 0x000fe200078e001e */
[----:B------:R-:W-:Y:S01]  /*1770*/  IADD3 R30, P1, PT, R30, 0x1, RZ ;  /* 0x000000011e1e7810 */ /* 0x000fe20007f3e0ff */
[C---:B------:R-:W-:Y:S01]  /*1780*/  VIADD R6, R0.reuse, 0x1 ;  /* 0x0000000100067836 */ /* 0x040fe20000000000 */
[----:B------:R-:W-:Y:S01]  /*1790*/  PRMT R32, R0, 0x7610, R32 ;  /* 0x0000761000207816 */ /* 0x000fe20000000020 */
[----:B------:R-:W-:Y:S02]  /*17a0*/  IMAD.MOV.U32 R16, RZ, RZ, R17 ;  /* 0x000000ffff107224 */ /* 0x000fe400078e0011 */
[----:B------:R-:W-:Y:S01]  /*17b0*/  IMAD.MOV.U32 R18, RZ, RZ, R3 ;  /* 0x000000ffff127224 */ /* 0x000fe200078e0003 */
[----:B------:R-:W-:Y:S01]  /*17c0*/  PRMT R0, R6, 0x7610, R0 ;  /* 0x0000761006007816 */ /* 0x000fe20000000000 */
[----:B------:R-:W-:-:S02]  /*17d0*/  VIADD R17, R17, 0x1 ;  /* 0x0000000111117836 */ /* 0x000fc40000000000 */
[----:B------:R-:W-:Y:S02]  /*17e0*/  VIADD R3, R3, 0x1 ;  /* 0x0000000103037836 */ /* 0x000fe40000000000 */
[----:B------:R-:W-:Y:S01]  /*17f0*/  IMAD.X R33, RZ, RZ, R33, P1 ;  /* 0x000000ffff217224 */ /* 0x000fe200008e0621 */
[----:B--2---:R-:W-:Y:S01]  /*1800*/  ISETP.NE.AND P0, PT, R4, RZ, PT ;  /* 0x000000ff0400720c */ /* 0x004fe20003f05270 */
[----:B------:R-:W-:-:S04]  /*1810*/  IMAD.X R4, RZ, RZ, R5, P2 ;  /* 0x000000ffff047224 */ /* 0x000fc800010e0605 */
[----:B------:R-:W-:-:S08]  /*1820*/  IMAD.MOV.U32 R5, RZ, RZ, R4 ;  /* 0x000000ffff057224 */ /* 0x000fd000078e0004 */
[----:B------:R-:W-:Y:S05]  /*1830*/  @P0 BRA `(.L_x_31) ;  /* 0xfffffffc00bc0947 */ /* 0x000fea000383ffff */
[----:B------:R-:W-:Y:S05]  /*1840*/  BSYNC.RECONVERGENT B0 ;  /* 0x0000000000007941 */ /* 0x000fea0003800200 */
.L_x_30:
[----:B------:R-:W-:Y:S01]  /*1850*/  MOV R0, 0x8 ;  /* 0x0000000800007802 */ /* 0x000fe20000000f00 */
[----:B------:R-:W-:Y:S02]  /*1860*/  IMAD.MOV.U32 R4, RZ, RZ, 0x40 ;  /* 0x00000040ff047424 */ /* 0x000fe400078e00ff */
[----:B------:R-:W-:Y:S01]  /*1870*/  IMAD.MOV.U32 R5, RZ, RZ, RZ ;  /* 0x000000ffff057224 */ /* 0x000fe200078e00ff */
[----:B------:R0:W2:Y:S01]  /*1880*/  LDC.64 R6, c[0x4][R0] ;  /* 0x0100000000067b82 */ /* 0x0000a20000000a00 */
[----:B------:R-:W-:-:S07]  /*1890*/  VIADD R19, R1, 0x290 ;  /* 0x0000029001137836 */ /* 0x000fce0000000000 */
[----:B------:R-:W-:-:S07]  /*18a0*/  LEPC R20, `(.L_x_32) ;  /* 0x000000001014794e */ /* 0x000fce0000000000 */
[----:B012---:R-:W-:Y:S05]  /*18b0*/  CALL.ABS.NOINC R6 ;  /* 0x0000000006007343 */ /* 0x007fea0003c00000 */
.L_x_32:
[----:B------:R-:W-:Y:S01]  /*18c0*/  ISETP.GT.U32.AND P0, PT, R30, 0x80, PT ;  /* 0x000000801e00780c */ /* 0x000fe20003f04070 */
[----:B------:R-:W-:Y:S01]  /*18d0*/  BSSY.RECONVERGENT B0, `(.L_x_33) ;  /* 0x00008f3000007945 */ /* 0x000fe20003800200 */
[----:B------:R-:W-:Y:S02]  /*18e0*/  VIADD R48, R1, 0x10 ;  /* 0x0000001001307836 */ /* 0x000fe40000000000 */
[----:B------:R-:W-:Y:S02]  /*18f0*/  IMAD.MOV.U32 R140, RZ, RZ, R4 ;  /* 0x000000ffff8c7224 */ /* 0x000fe400078e0004 */
[----:B------:R-:W-:-:S07]  /*1900*/  IMAD.MOV.U32 R141, RZ, RZ, R5 ;  /* 0x000000ffff8d7224 */ /* 0x000fce00078e0005 */
[----:B------:R-:W-:Y:S05]  /*1910*/  @P0 BRA `(.L_x_34) ;  /* 0x0000001800c80947 */ /* 0x000fea0003800000 */
[----:B------:R-:W-:Y:S01]  /*1920*/  ISETP.NE.AND P0, PT, R30, RZ, PT ;  /* 0x000000ff1e00720c */ /* 0x000fe20003f05270 */
[----:B------:R-:W-:-:S12]  /*1930*/  BSSY.RECONVERGENT B1, `(.L_x_35) ;  /* 0x000005e000017945 */ /* 0x000fd80003800200 */
[----:B------:R-:W-:Y:S05]  /*1940*/  @!P0 BRA `(.L_x_36) ;  /* 0x0000000400708947 */ /* 0x000fea0003800000 */
[----:B------:R-:W-:Y:S01]  /*1950*/  ISETP.GE.U32.AND P0, PT, R16, 0xf, PT ;  /* 0x0000000f1000780c */ /* 0x000fe20003f06070 */
[----:B------:R-:W-:Y:S01]  /*1960*/  BSSY.RECONVERGENT B2, `(.L_x_37) ;  /* 0x000001a000027945 */ /* 0x000fe20003800200 */
[----:B------:R-:W-:Y:S01]  /*1970*/  LOP3.LUT R11, R30, 0xf, RZ, 0xc0, !PT ;  /* 0x0000000f1e0b7812 */ /* 0x000fe200078ec0ff */
[----:B------:R-:W-:-:S03]  /*1980*/  IMAD.MOV.U32 R0, RZ, RZ, RZ ;  /* 0x000000ffff007224 */ /* 0x000fc600078e00ff */
[----:B------:R-:W-:-:S07]  /*1990*/  ISETP.NE.AND P1, PT, R11, RZ, PT ;  /* 0x000000ff0b00720c */ /* 0x000fce0003f25270 */
[----:B------:R-:W-:Y:S06]  /*19a0*/  @!P0 BRA `(.L_x_38) ;  /* 0x0000000000548947 */ /* 0x000fec0003800000 */
[----:B------:R-:W-:Y:S01]  /*19b0*/  LOP3.LUT R0, R18, 0xffff, RZ, 0xc0, !PT ;  /* 0x0000ffff12007812 */ /* 0x000fe200078ec0ff */
[----:B------:R-:W0:Y:S01]  /*19c0*/  LDCU.64 UR4, c[0x4][0x48] ;  /* 0x01000900ff0477ac */ /* 0x000e220008000a00 */
[----:B------:R-:W-:Y:S02]  /*19d0*/  VIADD R10, R1, 0x298 ;  /* 0x00000298010a7836 */ /* 0x000fe40000000000 */
[----:B------:R-:W-:-:S05]  /*19e0*/  SHF.R.U32.HI R0, RZ, 0x4, R0 ;  /* 0x00000004ff007819 */ /* 0x000fca0000011600 */
[----:B------:R-:W-:-:S05]  /*19f0*/  IMAD.SHL.U32 R0, R0, 0x10, RZ ;  /* 0x0000001000007824 */ /* 0x000fca00078e00ff */
[----:B------:R-:W-:Y:S02]  /*1a00*/  LOP3.LUT R3, R0, 0xf0, RZ, 0xe2, !PT ;  /* 0x000000f000037812 */ /* 0x000fe400078ee2ff */
[----:B------:R-:W-:Y:S01]  /*1a10*/  LOP3.LUT R0, R30, 0xf0, RZ, 0xc0, !PT ;  /* 0x000000f01e007812 */ /* 0x000fe200078ec0ff */
[----:B0-----:R-:W-:Y:S02]  /*1a20*/  IMAD.U32 R8, RZ, RZ, UR4 ;  /* 0x00000004ff087e24 */ /* 0x001fe4000f8e00ff */
[----:B------:R-:W-:Y:S02]  /*1a30*/  IMAD.U32 R9, RZ, RZ, UR5 ;  /* 0x00000005ff097e24 */ /* 0x000fe4000f8e00ff */
[----:B------:R-:W-:-:S07]  /*1a40*/  IMAD.MOV R3, RZ, RZ, -R3 ;  /* 0x000000ffff037224 */ /* 0x000fce00078e0a03 */
.L_x_39:
[----:B------:R-:W-:Y:S02]  /*1a50*/  IMAD.MOV.U32 R4, RZ, RZ, R8 ;  /* 0x000000ffff047224 */ /* 0x000fe400078e0008 */
[----:B------:R-:W-:-:S06]  /*1a60*/  IMAD.MOV.U32 R5, RZ, RZ, R9 ;  /* 0x000000ffff057224 */ /* 0x000fcc00078e0009 */
[----:B------:R-:W2:Y:S01]  /*1a70*/  LDG.E.128.CONSTANT R4, desc[UR36][R4.64] ;  /* 0x0000002404047981 */ /* 0x000ea2000c1e9d00 */
[----:B------:R-:W-:Y:S01]  /*1a80*/  VIADD R3, R3, 0x10 ;  /* 0x0000001003037836 */ /* 0x000fe20000000000 */
[----:B------:R-:W-:-:S04]  /*1a90*/  IADD3 R8, P2, PT, R8, 0x10, RZ ;  /* 0x0000001008087810 */ /* 0x000fc80007f5e0ff */
[----:B------:R-:W-:Y:S01]  /*1aa0*/  ISETP.NE.AND P0, PT, R3, RZ, PT ;  /* 0x000000ff0300720c */ /* 0x000fe20003f05270 */
[----:B------:R-:W-:Y:S01]  /*1ab0*/  IMAD.X R9, RZ, RZ, R9, P2 ;  /* 0x000000ffff097224 */ /* 0x000fe200010e0609 */
[----:B--2---:R-:W-:Y:S04]  /*1ac0*/  STL.64 [R10+-0x8], R4 ;  /* 0xfffff8040a007387 */ /* 0x004fe80000100a00 */
[----:B------:R0:W-:Y:S02]  /*1ad0*/  STL.64 [R10], R6 ;  /* 0x000000060a007387 */ /* 0x0001e40000100a00 */
[----:B0-----:R-:W-:-:S05]  /*1ae0*/  VIADD R10, R10, 0x10 ;  /* 0x000000100a0a7836 */ /* 0x001fca0000000000 */
[----:B------:R-:W-:Y:S05]  /*1af0*/  @P0 BRA `(.L_x_39) ;  /* 0xfffffffc00d40947 */ /* 0x000fea000383ffff */
.L_x_38:
[----:B------:R-:W-:Y:S05]  /*1b00*/  BSYNC.RECONVERGENT B2 ;  /* 0x0000000000027941 */ /* 0x000fea0003800200 */
.L_x_37:
[----:B------:R-:W-:Y:S05]  /*1b10*/  @!P1 BRA `(.L_x_36) ;  /* 0x0000000000fc9947 */ /* 0x000fea0003800000 */
[----:B------:R-:W-:Y:S01]  /*1b20*/  ISETP.GE.U32.AND P0, PT, R11, 0x8, PT ;  /* 0x000000080b00780c */ /* 0x000fe20003f06070 */
[----:B------:R-:W-:Y:S01]  /*1b30*/  BSSY.RECONVERGENT B2, `(.L_x_40) ;  /* 0x0000019000027945 */ /* 0x000fe20003800200 */
[----:B------:R-:W-:-:S04]  /*1b40*/  LOP3.LUT R14, R30, 0x7, RZ, 0xc0, !PT ;  /* 0x000000071e0e7812 */ /* 0x000fc800078ec0ff */
[----:B------:R-:W-:-:S07]  /*1b50*/  ISETP.NE.AND P1, PT, R14, RZ, PT ;  /* 0x000000ff0e00720c */ /* 0x000fce0003f25270 */
[----:B------:R-:W-:Y:S06]  /*1b60*/  @!P0 BRA `(.L_x_41) ;  /* 0x0000000000548947 */ /* 0x000fec0003800000 */
[----:B------:R-:W0:Y:S02]  /*1b70*/  LDCU.64 UR4, c[0x4][0x48] ;  /* 0x01000900ff0477ac */ /* 0x000e240008000a00 */
[----:B0-----:R-:W-:-:S05]  /*1b80*/  IADD3 R4, P0, PT, R0, UR4, RZ ;  /* 0x0000000400047c10 */ /* 0x001fca000ff1e0ff */
[----:B------:R-:W-:-:S05]  /*1b90*/  IMAD.X R5, RZ, RZ, UR5, P0 ;  /* 0x00000005ff057e24 */ /* 0x000fca00080e06ff */
[----:B------:R-:W2:Y:S04]  /*1ba0*/  LDG.E.U8.CONSTANT R3, desc[UR36][R4.64] ;  /* 0x0000002404037981 */ /* 0x000ea8000c1e9100 */
[----:B------:R-:W3:Y:S04]  /*1bb0*/  LDG.E.U8.CONSTANT R6, desc[UR36][R4.64+0x1] ;  /* 0x0000012404067981 */ /* 0x000ee8000c1e9100 */
[----:B------:R-:W4:Y:S04]  /*1bc0*/  LDG.E.U8.CONSTANT R7, desc[UR36][R4.64+0x2] ;  /* 0x0000022404077981 */ /* 0x000f28000c1e9100 */
[----:B------:R-:W5:Y:S04]  /*1bd0*/  LDG.E.U8.CONSTANT R8, desc[UR36][R4.64+0x3] ;  /* 0x0000032404087981 */ /* 0x000f68000c1e9100 */
[----:B------:R-:W5:Y:S04]  /*1be0*/  LDG.E.U8.CONSTANT R9, desc[UR36][R4.64+0x4] ;  /* 0x0000042404097981 */ /* 0x000f68000c1e9100 */
[----:B------:R-:W5:Y:S04]  /*1bf0*/  LDG.E.U8.CONSTANT R10, desc[UR36][R4.64+0x5] ;  /* 0x00000524040a7981 */ /* 0x000f68000c1e9100 */
[----:B------:R-:W5:Y:S04]  /*1c00*/  LDG.E.U8.CONSTANT R11, desc[UR36][R4.64+0x6] ;  /* 0x00000624040b7981 */ /* 0x000f68000c1e9100 */
[----:B------:R-:W5:Y:S01]  /*1c10*/  LDG.E.U8.CONSTANT R12, desc[UR36][R4.64+0x7] ;  /* 0x00000724040c7981 */ /* 0x000f62000c1e9100 */
[----:B------:R-:W-:-:S02]  /*1c20*/  IMAD.IADD R13, R1, 0x1, R0 ;  /* 0x00000001010d7824 */ /* 0x000fc400078e0200 */
[----:B------:R-:W-:-:S03]  /*1c30*/  VIADD R0, R0, 0x8 ;  /* 0x0000000800007836 */ /* 0x000fc60000000000 */
[----:B--2---:R0:W-:Y:S04]  /*1c40*/  STL.U8 [R13+0x290], R3 ;  /* 0x000290030d007387 */ /* 0x0041e80000100000 */
[----:B---3--:R0:W-:Y:S04]  /*1c50*/  STL.U8 [R13+0x291], R6 ;  /* 0x000291060d007387 */ /* 0x0081e80000100000 */
[----:B----4-:R0:W-:Y:S04]  /*1c60*/  STL.U8 [R13+0x292], R7 ;  /* 0x000292070d007387 */ /* 0x0101e80000100000 */
[----:B-----5:R0:W-:Y:S04]  /*1c70*/  STL.U8 [R13+0x293], R8 ;  /* 0x000293080d007387 */ /* 0x0201e80000100000 */
[----:B------:R0:W-:Y:S04]  /*1c80*/  STL.U8 [R13+0x294], R9 ;  /* 0x000294090d007387 */ /* 0x0001e80000100000 */
[----:B------:R0:W-:Y:S04]  /*1c90*/  STL.U8 [R13+0x295], R10 ;  /* 0x0002950a0d007387 */ /* 0x0001e80000100000 */
[----:B------:R0:W-:Y:S04]  /*1ca0*/  STL.U8 [R13+0x296], R11 ;  /* 0x0002960b0d007387 */ /* 0x0001e80000100000 */
[----:B------:R0:W-:Y:S02]  /*1cb0*/  STL.U8 [R13+0x297], R12 ;  /* 0x0002970c0d007387 */ /* 0x0001e40000100000 */
.L_x_41:
[----:B------:R-:W-:Y:S05]  /*1cc0*/  BSYNC.RECONVERGENT B2 ;  /* 0x0000000000027941 */ /* 0x000fea0003800200 */
.L_x_40:
[----:B------:R-:W-:Y:S05]  /*1cd0*/  @!P1 BRA `(.L_x_36) ;  /* 0x00000000008c9947 */ /* 0x000fea0003800000 */
[----:B------:R-:W-:Y:S01]  /*1ce0*/  ISETP.GE.U32.AND P0, PT, R14, 0x4, PT ;  /* 0x000000040e00780c */ /* 0x000fe20003f06070 */
[----:B------:R-:W-:Y:S01]  /*1cf0*/  BSSY.RECONVERGENT B2, `(.L_x_42) ;  /* 0x0000010000027945 */ /* 0x000fe20003800200 */
[----:B------:R-:W-:-:S11]  /*1d00*/  LOP3.LUT P1, RZ, R30, 0x3, RZ, 0xc0, !PT ;  /* 0x000000031eff7812 */ /* 0x000fd6000782c0ff */
[----:B------:R-:W-:Y:S05]  /*1d10*/  @!P0 BRA `(.L_x_43) ;  /* 0x0000000000348947 */ /* 0x000fea0003800000 */
[----:B------:R-:W1:Y:S02]  /*1d20*/  LDCU.64 UR4, c[0x4][0x48] ;  /* 0x01000900ff0477ac */ /* 0x000e640008000a00 */
[----:B-1----:R-:W-:-:S05]  /*1d30*/  IADD3 R4, P0, PT, R0, UR4, RZ ;  /* 0x0000000400047c10 */ /* 0x002fca000ff1e0ff */
[----:B------:R-:W-:-:S05]  /*1d40*/  IMAD.X R5, RZ, RZ, UR5, P0 ;  /* 0x00000005ff057e24 */ /* 0x000fca00080e06ff */
[----:B0-----:R-:W2:Y:S04]  /*1d50*/  LDG.E.U8.CONSTANT R3, desc[UR36][R4.64] ;  /* 0x0000002404037981 */ /* 0x001ea8000c1e9100 */
[----:B------:R-:W3:Y:S04]  /*1d60*/  LDG.E.U8.CONSTANT R7, desc[UR36][R4.64+0x1] ;  /* 0x0000012404077981 */ /* 0x000ee8000c1e9100 */
[----:B------:R-:W4:Y:S04]  /*1d70*/  LDG.E.U8.CONSTANT R9, desc[UR36][R4.64+0x2] ;  /* 0x0000022404097981 */ /* 0x000f28000c1e9100 */
[----:B------:R-:W5:Y:S01]  /*1d80*/  LDG.E.U8.CONSTANT R11, desc[UR36][R4.64+0x3] ;  /* 0x00000324040b7981 */ /* 0x000f62000c1e9100 */
[----:B------:R-:W-:-:S02]  /*1d90*/  IMAD.IADD R6, R1, 0x1, R0 ;  /* 0x0000000101067824 */ /* 0x000fc400078e0200 */
[----:B------:R-:W-:-:S03]  /*1da0*/  VIADD R0, R0, 0x4 ;  /* 0x0000000400007836 */ /* 0x000fc60000000000 */
[----:B--2---:R1:W-:Y:S04]  /*1db0*/  STL.U8 [R6+0x290], R3 ;  /* 0x0002900306007387 */ /* 0x0043e80000100000 */
[----:B---3--:R1:W-:Y:S04]  /*1dc0*/  STL.U8 [R6+0x291], R7 ;  /* 0x0002910706007387 */ /* 0x0083e80000100000 */
[----:B----4-:R1:W-:Y:S04]  /*1dd0*/  STL.U8 [R6+0x292], R9 ;  /* 0x0002920906007387 */ /* 0x0103e80000100000 */
[----:B-----5:R1:W-:Y:S02]  /*1de0*/  STL.U8 [R6+0x293], R11 ;  /* 0x0002930b06007387 */ /* 0x0203e40000100000 */
.L_x_43:
[----:B------:R-:W-:Y:S05]  /*1df0*/  BSYNC.RECONVERGENT B2 ;  /* 0x0000000000027941 */ /* 0x000fea0003800200 */
.L_x_42:
[----:B------:R-:W-:Y:S05]  /*1e00*/  @!P1 BRA `(.L_x_36) ;  /* 0x0000000000409947 */ /* 0x000fea0003800000 */
[----:B------:R-:W2:Y:S01]  /*1e10*/  LDCU.64 UR4, c[0x4][0x48] ;  /* 0x01000900ff0477ac */ /* 0x000ea20008000a00 */
[----:B------:R-:W-:Y:S01]  /*1e20*/  LOP3.LUT R32, R32, 0x3, RZ, 0xc0, !PT ;  /* 0x0000000320207812 */ /* 0x000fe200078ec0ff */
[----:B01----:R-:W-:-:S04]  /*1e30*/  IMAD.IADD R7, R0, 0x1, R19 ;  /* 0x0000000100077824 */ /* 0x003fc800078e0213 */
[----:B------:R-:W-:Y:S01]  /*1e40*/  IMAD.MOV R32, RZ, RZ, -R32 ;  /* 0x000000ffff207224 */ /* 0x000fe200078e0a20 */
[----:B--2---:R-:W-:-:S05]  /*1e50*/  IADD3 R3, P0, PT, R0, UR4, RZ ;  /* 0x0000000400037c10 */ /* 0x004fca000ff1e0ff */
[----:B------:R-:W-:-:S08]  /*1e60*/  IMAD.X R6, RZ, RZ, UR5, P0 ;  /* 0x00000005ff067e24 */ /* 0x000fd000080e06ff */
.L_x_44:
[----:B------:R-:W-:Y:S02]  /*1e70*/  IMAD.MOV.U32 R4, RZ, RZ, R3 ;  /* 0x000000ffff047224 */ /* 0x000fe400078e0003 */
[----:B------:R-:W-:-:S05]  /*1e80*/  IMAD.MOV.U32 R5, RZ, RZ, R6 ;  /* 0x000000ffff057224 */ /* 0x000fca00078e0006 */
[----:B------:R-:W2:Y:S01]  /*1e90*/  LDG.E.U8.CONSTANT R0, desc[UR36][R4.64] ;  /* 0x0000002404007981 */ /* 0x000ea2000c1e9100 */
[----:B------:R-:W-:Y:S01]  /*1ea0*/  VIADD R32, R32, 0x1 ;  /* 0x0000000120207836 */ /* 0x000fe20000000000 */
[----:B------:R-:W-:-:S04]  /*1eb0*/  IADD3 R3, P1, PT, R3, 0x1, RZ ;  /* 0x0000000103037810 */ /* 0x000fc80007f3e0ff */
[----:B------:R-:W-:Y:S01]  /*1ec0*/  ISETP.NE.AND P0, PT, R32, RZ, PT ;  /* 0x000000ff2000720c */ /* 0x000fe20003f05270 */
[----:B------:R-:W-:Y:S01]  /*1ed0*/  IMAD.X R6, RZ, RZ, R6, P1 ;  /* 0x000000ffff067224 */ /* 0x000fe200008e0606 */
[----:B--2---:R0:W-:Y:S02]  /*1ee0*/  STL.U8 [R7], R0 ;  /* 0x0000000007007387 */ /* 0x0041e40000100000 */
[----:B0-----:R-:W-:-:S09]  /*1ef0*/  VIADD R7, R7, 0x1 ;  /* 0x0000000107077836 */ /* 0x001fd20000000000 */
[----:B------:R-:W-:Y:S05]  /*1f00*/  @P0 BRA `(.L_x_44) ;  /* 0xfffffffc00d80947 */ /* 0x000fea000383ffff */
.L_x_36:
[----:B------:R-:W-:Y:S05]  /*1f10*/  BSYNC.RECONVERGENT B1 ;  /* 0x0000000000017941 */ /* 0x000fea0003800200 */
.L_x_35:
[----:B01----:R-:W-:Y:S01]  /*1f20*/  IADD3 R6, PT, PT, -R31, 0x7f, RZ ;  /* 0x0000007f1f067810 */ /* 0x003fe20007ffe1ff */
[----:B------:R-:W-:Y:S03]  /*1f30*/  BSSY.RECONVERGENT B1, `(.L_x_45) ;  /* 0x0000033000017945 */ /* 0x000fe60003800200 */
[----:B------:R-:W-:-:S04]  /*1f40*/  ISETP.NE.U32.AND P0, PT, R6, RZ, PT ;  /* 0x000000ff0600720c */ /* 0x000fc80003f05070 */
[----:B------:R-:W-:-:S13]  /*1f50*/  ISETP.NE.AND.EX P0, PT, RZ, RZ, PT, P0 ;  /* 0x000000ffff00720c */ /* 0x000fda0003f05300 */
[----:B------:R-:W-:Y:S05]  /*1f60*/  @!P0 BRA `(.L_x_46) ;  /* 0x0000000000bc8947 */ /* 0x000fea0003800000 */
[----:B------:R-:W-:Y:S01]  /*1f70*/  ISETP.GT.U32.AND P0, PT, R6, RZ, PT ;  /* 0x000000ff0600720c */ /* 0x000fe20003f04070 */
[----:B------:R-:W-:Y:S01]  /*1f80*/  IMAD.MOV.U32 R3, RZ, RZ, RZ ;  /* 0x000000ffff037224 */ /* 0x000fe200078e00ff */
[----:B------:R-:W-:Y:S01]  /*1f90*/  LOP3.LUT R0, R17, 0xff, RZ, 0xc0, !PT ;  /* 0x000000ff11007812 */ /* 0x000fe200078ec0ff */
[----:B------:R-:W-:Y:S01]  /*1fa0*/  IMAD.MOV.U32 R4, RZ, RZ, RZ ;  /* 0x000000ffff047224 */ /* 0x000fe200078e00ff */
[----:B------:R-:W-:Y:S01]  /*1fb0*/  ISETP.GT.U32.AND.EX P0, PT, RZ, RZ, PT, P0 ;  /* 0x000000ffff00720c */ /* 0x000fe20003f04100 */
[----:B------:R-:W-:Y:S02]  /*1fc0*/  BSSY.RECONVERGENT B2, `(.L_x_47) ;  /* 0x0000019000027945 */ /* 0x000fe40003800200 */
[----:B------:R-:W-:-:S10]  /*1fd0*/  IMAD.IADD R8, R19, 0x1, R0 ;  /* 0x0000000113087824 */ /* 0x000fd400078e0200 */
[----:B------:R-:W-:Y:S02]  /*1fe0*/  @!P0 IMAD.IADD R0, R3, 0x1, R8 ;  /* 0x0000000103008824 */ /* 0x000fe400078e0208 */
[----:B------:R-:W-:-:S03]  /*1ff0*/  @!P0 IMAD.MOV.U32 R3, RZ, RZ, 0x1 ;  /* 0x00000001ff038424 */ /* 0x000fc600078e00ff */
[----:B------:R0:W-:Y:S02]  /*2000*/  @!P0 STL.U8 [R0], RZ ;  /* 0x000000ff00008387 */ /* 0x0001e40000100000 */
[----:B------:R-:W-:Y:S02]  /*2010*/  IADD3 R5, P3, PT, -R3, R6, RZ ;  /* 0x0000000603057210 */ /* 0x000fe40007f7e1ff */
[----:B------:R-:W-:Y:S02]  /*2020*/  ISETP.GT.U32.AND P1, PT, R6, R3, PT ;  /* 0x000000030600720c */ /* 0x000fe40003f24070 */
[----:B------:R-:W-:Y:S01]  /*2030*/  ISETP.LE.U32.AND P2, PT, R5, 0x3, PT ;  /* 0x000000030500780c */ /* 0x000fe20003f43070 */
[----:B------:R-:W-:Y:S01]  /*2040*/  IMAD.X R5, RZ, RZ, ~R4, P3 ;  /* 0x000000ffff057224 */ /* 0x000fe200018e0e04 */
[----:B------:R-:W-:-:S04]  /*2050*/  ISETP.GT.U32.AND.EX P1, PT, RZ, R4, PT, P1 ;  /* 0x00000004ff00720c */ /* 0x000fc80003f24110 */
[----:B------:R-:W-:-:S13]  /*2060*/  ISETP.LE.U32.OR.EX P1, PT, R5, RZ, !P1, P2 ;  /* 0x000000ff0500720c */ /* 0x000fda0004f23520 */
[----:B0-----:R-:W-:Y:S05]  /*2070*/  @P1 BRA `(.L_x_48) ;  /* 0x0000000000341947 */ /* 0x001fea0003800000 */
[----:B------:R-:W-:Y:S02]  /*2080*/  IADD3 R10, P1, PT, R6, -0x3, RZ ;  /* 0xfffffffd060a7810 */ /* 0x000fe40007f3e0ff */
[----:B------:R-:W-:-:S03]  /*2090*/  PLOP3.LUT P0, PT, PT, PT, PT, 0x8, 0x80 ;  /* 0x000000000080781c */ /* 0x000fc60003f0e170 */
[----:B------:R-:W-:-:S10]  /*20a0*/  IMAD.X R5, RZ, RZ, -0x1, P1 ;  /* 0xffffffffff057424 */ /* 0x000fd400008e06ff */
.L_x_49:
[C---:B0-----:R-:W-:Y:S01]  /*20b0*/  IMAD.IADD R0, R3.reuse, 0x1, R8 ;  /* 0x0000000103007824 */ /* 0x041fe200078e0208 */
[----:B------:R-:W-:-:S04]  /*20c0*/  IADD3 R3, P1, PT, R3, 0x4, RZ ;  /* 0x0000000403037810 */ /* 0x000fc80007f3e0ff */
[----:B------:R0:W-:Y:S01]  /*20d0*/  STL.U8 [R0], RZ ;  /* 0x000000ff00007387 */ /* 0x0001e20000100000 */
[----:B------:R-:W-:Y:S01]  /*20e0*/  IMAD.X R4, RZ, RZ, R4, P1 ;  /* 0x000000ffff047224 */ /* 0x000fe200008e0604 */
[----:B------:R-:W-:Y:S02]  /*20f0*/  ISETP.GE.U32.AND P1, PT, R3, R10, PT ;  /* 0x0000000a0300720c */ /* 0x000fe40003f26070 */
[----:B------:R0:W-:Y:S02]  /*2100*/  STL.U8 [R0+0x1], RZ ;  /* 0x000001ff00007387 */ /* 0x0001e40000100000 */
[----:B------:R-:W-:Y:S02]  /*2110*/  ISETP.GE.U32.AND.EX P1, PT, R4, R5, PT, P1 ;  /* 0x000000050400720c */ /* 0x000fe40003f26110 */
[----:B------:R0:W-:Y:S04]  /*2120*/  STL.U8 [R0+0x2], RZ ;  /* 0x000002ff00007387 */ /* 0x0001e80000100000 */
[----:B------:R0:W-:Y:S07]  /*2130*/  STL.U8 [R0+0x3], RZ ;  /* 0x000003ff00007387 */ /* 0x0001ee0000100000 */
[----:B------:R-:W-:Y:S05]  /*2140*/  @!P1 BRA `(.L_x_49) ;  /* 0xfffffffc00d89947 */ /* 0x000fea000383ffff */
.L_x_48:
[----:B------:R-:W-:Y:S05]  /*2150*/  BSYNC.RECONVERGENT B2 ;  /* 0x0000000000027941 */ /* 0x000fea0003800200 */
.L_x_47:
[----:B0-----:R-:W-:Y:S02]  /*2160*/  IADD3 R0, P3, PT, -R3, R6, RZ ;  /* 0x0000000603007210 */ /* 0x001fe40007f7e1ff */
[----:B------:R-:W-:Y:S02]  /*2170*/  ISETP.GT.U32.AND P2, PT, R6, R3, PT ;  /* 0x000000030600720c */ /* 0x000fe40003f44070 */
[----:B------:R-:W-:Y:S01]  /*2180*/  ISETP.LE.U32.AND P1, PT, R0, 0x1, PT ;  /* 0x000000010000780c */ /* 0x000fe20003f23070 */
[----:B------:R-:W-:Y:S01]  /*2190*/  IMAD.X R0, RZ, RZ, ~R4, P3 ;  /* 0x000000ffff007224 */ /* 0x000fe200018e0e04 */
[----:B------:R-:W-:-:S04]  /*21a0*/  ISETP.GT.U32.AND.EX P2, PT, RZ, R4, PT, P2 ;  /* 0x00000004ff00720c */ /* 0x000fc80003f44120 */
[----:B------:R-:W-:-:S13]  /*21b0*/  ISETP.LE.U32.OR.EX P1, PT, R0, RZ, !P2, P1 ;  /* 0x000000ff0000720c */ /* 0x000fda0005723510 */
[C---:B------:R-:W-:Y:S01]  /*21c0*/  @!P1 IMAD.IADD R5, R3.reuse, 0x1, R8 ;  /* 0x0000000103059824 */ /* 0x040fe200078e0208 */
[----:B------:R-:W-:Y:S02]  /*21d0*/  @!P1 IADD3 R3, P3, PT, R3, 0x2, RZ ;  /* 0x0000000203039810 */ /* 0x000fe40007f7e0ff */
[----:B------:R-:W-:Y:S02]  /*21e0*/  @!P1 PLOP3.LUT P0, PT, PT, PT, PT, 0x8, 0x80 ;  /* 0x000000000080981c */ /* 0x000fe40003f0e170 */
[----:B------:R-:W-:Y:S01]  /*21f0*/  ISETP.LT.U32.AND P2, PT, R3, R6, PT ;  /* 0x000000060300720c */ /* 0x000fe20003f41070 */
[----:B------:R-:W-:Y:S01]  /*2200*/  @!P1 IMAD.X R4, RZ, RZ, R4, P3 ;  /* 0x000000ffff049224 */ /* 0x000fe200018e0604 */
[----:B------:R0:W-:Y:S04]  /*2210*/  @!P1 STL.U8 [R5], RZ ;  /* 0x000000ff05009387 */ /* 0x0001e80000100000 */
[----:B------:R-:W-:Y:S01]  /*2220*/  ISETP.LT.U32.OR.EX P0, PT, R4, RZ, P0, P2 ;  /* 0x000000ff0400720c */ /* 0x000fe20000701520 */
[----:B------:R0:W-:-:S12]  /*2230*/  @!P1 STL.U8 [R5+0x1], RZ ;  /* 0x000001ff05009387 */ /* 0x0001d80000100000 */
[----:B------:R-:W-:-:S05]  /*2240*/  @P0 IMAD.IADD R0, R3, 0x1, R8 ;  /* 0x0000000103000824 */ /* 0x000fca00078e0208 */
[----:B------:R0:W-:Y:S02]  /*2250*/  @P0 STL.U8 [R0], RZ ;  /* 0x000000ff00000387 */ /* 0x0001e40000100000 */
.L_x_46:
[----:B------:R-:W-:Y:S05]  /*2260*/  BSYNC.RECONVERGENT B1 ;  /* 0x0000000000017941 */ /* 0x000fea0003800200 */
.L_x_45:
[----:B------:R-:W2:Y:S04]  /*2270*/  LDL.128 R28, [R1+0x2a0] ;  /* 0x0002a000011c7983 */ /* 0x000ea80000100c00 */
[----:B------:R-:W3:Y:S04]  /*2280*/  LDL.128 R24, [R1+0x290] ;  /* 0x0002900001187983 */ /* 0x000ee80000100c00 */
[----:B------:R-:W4:Y:S04]  /*2290*/  LDL.128 R20, [R1+0x2d0] ;  /* 0x0002d00001147983 */ /* 0x000f280000100c00 */
[----:B------:R-:W5:Y:S04]  /*22a0*/  LDL.128 R12, [R1+0x2f0] ;  /* 0x0002f000010c7983 */ /* 0x000f680000100c00 */
[----:B------:R-:W5:Y:S04]  /*22b0*/  LDL.128 R32, [R1+0x2b0] ;  /* 0x0002b00001207983 */ /* 0x000f680000100c00 */
[----:B------:R-:W5:Y:S04]  /*22c0*/  LDL.128 R8, [R1+0x2c0] ;  /* 0x0002c00001087983 */ /* 0x000f680000100c00 */
[----:B------:R-:W5:Y:S04]  /*22d0*/  LDL.128 R16, [R1+0x2e0] ;  /* 0x0002e00001107983 */ /* 0x000f680000100c00 */
[----:B0-----:R-:W5:Y:S01]  /*22e0*/  LDL.128 R4, [R1+0x300] ;  /* 0x0003000001047983 */ /* 0x001f620000100c00 */
[----:B--2---:R-:W-:-:S02]  /*22f0*/  PRMT R42, R28, 0x7770, RZ ;  /* 0x000077701c2a7816 */ /* 0x004fc400000000ff */
[C---:B------:R-:W-:Y:S02]  /*2300*/  PRMT R43, R28.reuse, 0x7771, RZ ;  /* 0x000077711c2b7816 */ /* 0x040fe400000000ff */
[C---:B------:R-:W-:Y:S02]  /*2310*/  PRMT R37, R28.reuse, 0x7772, RZ ;  /* 0x000077721c257816 */ /* 0x040fe400000000ff */
[C---:B---3--:R-:W-:Y:S02]  /*2320*/  PRMT R118, R27.reuse, 0x7770, RZ ;  /* 0x000077701b767816 */ /* 0x048fe400000000ff */
[C---:B------:R-:W-:Y:S02]  /*2330*/  PRMT R117, R27.reuse, 0x7771, RZ ;  /* 0x000077711b757816 */ /* 0x040fe400000000ff */
[----:B------:R-:W-:Y:S02]  /*2340*/  PRMT R36, R27, 0x7772, RZ ;  /* 0x000077721b247816 */ /* 0x000fe400000000ff */
[----:B------:R-:W-:-:S02]  /*2350*/  PRMT R28, R28, 0x7773, RZ ;  /* 0x000077731c1c7816 */ /* 0x000fc400000000ff */
[C---:B----4-:R-:W-:Y:S02]  /*2360*/  PRMT R81, R21.reuse, 0x7773, RZ ;  /* 0x0000777315517816 */ /* 0x050fe400000000ff */
[----:B------:R-:W-:Y:S02]  /*2370*/  PRMT R84, R21, 0x7770, RZ ;  /* 0x0000777015547816 */ /* 0x000fe400000000ff */
[C---:B-----5:R-:W-:Y:S02]  /*2380*/  PRMT R127, R15.reuse, 0x7773, RZ ;  /* 0x000077730f7f7816 */ /* 0x060fe400000000ff */
[C---:B------:R-:W-:Y:S02]  /*2390*/  PRMT R134, R15.reuse, 0x7772, RZ ;  /* 0x000077720f867816 */ /* 0x040fe400000000ff */
[C---:B------:R-:W-:Y:S02]  /*23a0*/  PRMT R135, R15.reuse, 0x7771, RZ ;  /* 0x000077710f877816 */ /* 0x040fe400000000ff */
[----:B------:R-:W-:-:S02]  /*23b0*/  PRMT R136, R15, 0x7770, RZ ;  /* 0x000077700f887816 */ /* 0x000fc400000000ff */
[C---:B------:R-:W-:Y:S02]  /*23c0*/  PRMT R0, R24.reuse, 0x7770, RZ ;  /* 0x0000777018007816 */ /* 0x040fe400000000ff */
[C---:B------:R-:W-:Y:S02]  /*23d0*/  PRMT R3, R24.reuse, 0x7771, RZ ;  /* 0x0000777118037816 */ /* 0x040fe400000000ff */
[C---:B------:R-:W-:Y:S02]  /*23e0*/  PRMT R125, R24.reuse, 0x7772, RZ ;  /* 0x00007772187d7816 */ /* 0x040fe400000000ff */
[----:B------:R-:W-:Y:S02]  /*23f0*/  PRMT R124, R24, 0x7773, RZ ;  /* 0x00007773187c7816 */ /* 0x000fe400000000ff */
[----:B------:R-:W-:Y:S02]  /*2400*/  PRMT R27, R27, 0x7773, RZ ;  /* 0x000077731b1b7816 */ /* 0x000fe400000000ff */
[----:B------:R-:W-:-:S02]  /*2410*/  PRMT R128, R34, 0x7770, RZ ;  /* 0x0000777022807816 */ /* 0x000fc400000000ff */
[C---:B------:R-:W-:Y:S02]  /*2420*/  PRMT R129, R34.reuse, 0x7771, RZ ;  /* 0x0000777122817816 */ /* 0x040fe400000000ff */
[----:B------:R-:W-:Y:S02]  /*2430*/  PRMT R62, R34, 0x7772, RZ ;  /* 0x00007772223e7816 */ /* 0x000fe400000000ff */
[C---:B------:R-:W-:Y:S02]  /*2440*/  PRMT R64, R35.reuse, 0x7770, RZ ;  /* 0x0000777023407816 */ /* 0x040fe400000000ff */
[C---:B------:R-:W-:Y:S02]  /*2450*/  PRMT R65, R35.reuse, 0x7771, RZ ;  /* 0x0000777123417816 */ /* 0x040fe400000000ff */
[----:B------:R-:W-:Y:S02]  /*2460*/  PRMT R66, R35, 0x7772, RZ ;  /* 0x0000777223427816 */ /* 0x000fe400000000ff */
[----:B------:R-:W-:-:S02]  /*2470*/  PRMT R72, R9, 0x7773, RZ ;  /* 0x0000777309487816 */ /* 0x000fc400000000ff */
[C---:B------:R-:W-:Y:S02]  /*2480*/  PRMT R85, R20.reuse, 0x7773, RZ ;  /* 0x0000777314557816 */ /* 0x040fe400000000ff */
[C---:B------:R-:W-:Y:S02]  /*2490*/  PRMT R87, R20.reuse, 0x7771, RZ ;  /* 0x0000777114577816 */ /* 0x040fe400000000ff */
[----:B------:R-:W-:Y:S02]  /*24a0*/  PRMT R88, R20, 0x7770, RZ ;  /* 0x0000777014587816 */ /* 0x000fe400000000ff */
[C---:B------:R-:W-:Y:S02]  /*24b0*/  PRMT R89, R23.reuse, 0x7773, RZ ;  /* 0x0000777317597816 */ /* 0x040fe400000000ff */
[----:B------:R-:W-:Y:S02]  /*24c0*/  PRMT R92, R23, 0x7770, RZ ;  /* 0x00007770175c7816 */ /* 0x000fe400000000ff */
[----:B------:R-:W-:-:S02]  /*24d0*/  PRMT R94, R22, 0x7772, RZ ;  /* 0x00007772165e7816 */ /* 0x000fc400000000ff */
[C---:B------:R-:W-:Y:S02]  /*24e0*/  PRMT R95, R22.reuse, 0x7771, RZ ;  /* 0x00007771165f7816 */ /* 0x040fe400000000ff */
[----:B------:R-:W-:Y:S02]  /*24f0*/  PRMT R96, R22, 0x7770, RZ ;  /* 0x0000777016607816 */ /* 0x000fe400000000ff */
[C---:B------:R-:W-:Y:S02]  /*2500*/  PRMT R100, R16.reuse, 0x7773, RZ ;  /* 0x0000777310647816 */ /* 0x040fe400000000ff */
[C---:B------:R-:W-:Y:S02]  /*2510*/  PRMT R101, R16.reuse, 0x7772, RZ ;  /* 0x0000777210657816 */ /* 0x040fe400000000ff */
[C---:B------:R-:W-:Y:S02]  /*2520*/  PRMT R102, R16.reuse, 0x7771, RZ ;  /* 0x0000777110667816 */ /* 0x040fe400000000ff */
[----:B------:R-:W-:-:S02]  /*2530*/  PRMT R103, R16, 0x7770, RZ ;  /* 0x0000777010677816 */ /* 0x000fc400000000ff */
[C---:B------:R-:W-:Y:S02]  /*2540*/  PRMT R110, R13.reuse, 0x7773, RZ ;  /* 0x000077730d6e7816 */ /* 0x040fe400000000ff */
[C---:B------:R-:W-:Y:S02]  /*2550*/  PRMT R111, R13.reuse, 0x7772, RZ ;  /* 0x000077720d6f7816 */ /* 0x040fe400000000ff */
[C---:B------:R-:W-:Y:S02]  /*2560*/  PRMT R112, R13.reuse, 0x7771, RZ ;  /* 0x000077710d707816 */ /* 0x040fe400000000ff */
[----:B------:R-:W-:Y:S02]  /*2570*/  PRMT R113, R13, 0x7770, RZ ;  /* 0x000077700d717816 */ /* 0x000fe400000000ff */
[C---:B------:R-:W-:Y:S02]  /*2580*/  PRMT R137, R14.reuse, 0x7773, RZ ;  /* 0x000077730e897816 */ /* 0x040fe400000000ff */
        /* <DEDUP_REMOVED lines=13> */
[----:B------:R-:W-:Y:S02]  /*2660*/  PRMT R57, R32, 0x7772, RZ ;  /* 0x0000777220397816 */ /* 0x000fe400000000ff */
[----:B------:R-:W-:Y:S02]  /*2670*/  PRMT R34, R34, 0x7773, RZ ;  /* 0x0000777322227816 */ /* 0x000fe400000000ff */
[----:B------:R-:W-:Y:S02]  /*2680*/  PRMT R35, R35, 0x7773, RZ ;  /* 0x0000777323237816 */ /* 0x000fe400000000ff */
[C---:B------:R-:W-:Y:S02]  /*2690*/  PRMT R130, R8.reuse, 0x7770, RZ ;  /* 0x0000777008827816 */ /* 0x040fe400000000ff */
[C---:B------:R-:W-:Y:S02]  /*26a0*/  PRMT R131, R8.reuse, 0x7771, RZ ;  /* 0x0000777108837816 */ /* 0x040fe400000000ff */
[----:B------:R-:W-:-:S02]  /*26b0*/  PRMT R67, R8, 0x7772, RZ ;  /* 0x0000777208437816 */ /* 0x000fc400000000ff */
[----:B------:R-:W-:Y:S02]  /*26c0*/  PRMT R68, R8, 0x7773, RZ ;  /* 0x0000777308447816 */ /* 0x000fe400000000ff */
        /* <DEDUP_REMOVED lines=17> */
[----:B------:R-:W-:Y:S02]  /*27e0*/  PRMT R106, R19, 0x7771, RZ ;  /* 0x00007771136a7816 */ /* 0x000fe400000000ff */
[C---:B------:R-:W-:Y:S02]  /*27f0*/  PRMT R107, R18.reuse, 0x7773, RZ ;  /* 0x00007773126b7816 */ /* 0x040fe400000000ff */
[----:B------:R-:W-:Y:S02]  /*2800*/  PRMT R108, R18, 0x7772, RZ ;  /* 0x00007772126c7816 */ /* 0x000fe400000000ff */
[C---:B------:R-:W-:Y:S02]  /*2810*/  PRMT R114, R12.reuse, 0x7773, RZ ;  /* 0x000077730c727816 */ /* 0x040fe400000000ff */
[C---:B------:R-:W-:Y:S02]  /*2820*/  PRMT R115, R12.reuse, 0x7772, RZ ;  /* 0x000077720c737816 */ /* 0x040fe400000000ff */
[----:B------:R-:W-:-:S02]  /*2830*/  PRMT R116, R12, 0x7771, RZ ;  /* 0x000077710c747816 */ /* 0x000fc400000000ff */
[----:B------:R-:W-:Y:S02]  /*2840*/  PRMT R126, R12, 0x7770, RZ ;  /* 0x000077700c7e7816 */ /* 0x000fe400000000ff */
[C---:B------:R-:W-:Y:S02]  /*2850*/  PRMT R16, R4.reuse, 0x7773, RZ ;  /* 0x0000777304107816 */ /* 0x040fe400000000ff */
[C---:B------:R-:W-:Y:S02]  /*2860*/  PRMT R13, R4.reuse, 0x7772, RZ ;  /* 0x00007772040d7816 */ /* 0x040fe400000000ff */
[C---:B------:R-:W-:Y:S02]  /*2870*/  PRMT R5, R4.reuse, 0x7771, RZ ;  /* 0x0000777104057816 */ /* 0x040fe400000000ff */
[----:B------:R-:W-:Y:S02]  /*2880*/  PRMT R14, R4, 0x7770, RZ ;  /* 0x00007770040e7816 */ /* 0x000fe400000000ff */
[----:B------:R-:W-:-:S02]  /*2890*/  PRMT R25, R26, 0x7770, RZ ;  /* 0x000077701a197816 */ /* 0x000fc400000000ff */
[C---:B------:R-:W-:Y:S02]  /*28a0*/  PRMT R40, R26.reuse, 0x7771, RZ ;  /* 0x000077711a287816 */ /* 0x040fe400000000ff */
[----:B------:R-:W-:Y:S02]  /*28b0*/  PRMT R120, R26, 0x7772, RZ ;  /* 0x000077721a787816 */ /* 0x000fe400000000ff */
[----:B------:R-:W-:Y:S02]  /*28c0*/  PRMT R32, R32, 0x7773, RZ ;  /* 0x0000777320207816 */ /* 0x000fe400000000ff */
[----:B------:R-:W-:Y:S02]  /*28d0*/  PRMT R82, R21, 0x7772, RZ ;  /* 0x0000777215527816 */ /* 0x000fe400000000ff */
[----:B------:R-:W-:Y:S02]  /*28e0*/  PRMT R86, R20, 0x7772, RZ ;  /* 0x0000777214567816 */ /* 0x000fe400000000ff */
        /* <DEDUP_REMOVED lines=8> */
[----:B------:R-:W-:Y:S02]  /*2970*/  PRMT R26, R26, 0x7773, RZ ;  /* 0x000077731a1a7816 */ /* 0x000fe400000000ff */
[C---:B------:R-:W-:Y:S02]  /*2980*/  PRMT R44, R30.reuse, 0x7770, RZ ;  /* 0x000077701e2c7816 */ /* 0x040fe400000000ff */
[C---:B------:R-:W-:Y:S02]  /*2990*/  PRMT R45, R30.reuse, 0x7771, RZ ;  /* 0x000077711e2d7816 */ /* 0x040fe400000000ff */
[----:B------:R-:W-:Y:S02]  /*29a0*/  PRMT R52, R30, 0x7772, RZ ;  /* 0x000077721e347816 */ /* 0x000fe400000000ff */
[----:B------:R-:W-:-:S02]  /*29b0*/  PRMT R59, R33, 0x7770, RZ ;  /* 0x00007770213b7816 */ /* 0x000fc400000000ff */
[C---:B------:R-:W-:Y:S02]  /*29c0*/  PRMT R60, R33.reuse, 0x7771, RZ ;  /* 0x00007771213c7816 */ /* 0x040fe400000000ff */
[----:B------:R-:W-:Y:S02]  /*29d0*/  PRMT R61, R33, 0x7772, RZ ;  /* 0x00007772213d7816 */ /* 0x000fe400000000ff */
[C---:B------:R-:W-:Y:S02]  /*29e0*/  PRMT R90, R23.reuse, 0x7772, RZ ;  /* 0x00007772175a7816 */ /* 0x040fe400000000ff */
[----:B------:R-:W-:Y:S02]  /*29f0*/  PRMT R91, R23, 0x7771, RZ ;  /* 0x00007771175b7816 */ /* 0x000fe400000000ff */
[----:B------:R-:W-:Y:S02]  /*2a00*/  PRMT R17, R17, 0x7770, RZ ;  /* 0x0000777011117816 */ /* 0x000fe400000000ff */
[----:B------:R-:W-:-:S02]  /*2a10*/  PRMT R19, R19, 0x7770, RZ ;  /* 0x0000777013137816 */ /* 0x000fc400000000ff */
[----:B------:R-:W-:Y:S02]  /*2a20*/  PRMT R18, R18, 0x7770, RZ ;  /* 0x0000777012127816 */ /* 0x000fe400000000ff */
[----:B------:R-:W-:Y:S02]  /*2a30*/  PRMT R7, R7, 0x7770, RZ ;  /* 0x0000777007077816 */ /* 0x000fe400000000ff */
[----:B------:R-:W-:Y:S02]  /*2a40*/  PRMT R6, R6, 0x7770, RZ ;  /* 0x0000777006067816 */ /* 0x000fe400000000ff */
[----:B------:R-:W-:Y:S02]  /*2a50*/  PRMT R48, R28, 0x7610, R48 ;  /* 0x000076101c307816 */ /* 0x000fe40000000030 */
[----:B------:R-:W-:Y:S02]  /*2a60*/  LOP3.LUT R81, R81, 0x5c, RZ, 0x3c, !PT ;  /* 0x0000005c51517812 */ /* 0x000fe400078e3cff */
[----:B------:R-:W-:-:S02]  /*2a70*/  LOP3.LUT R84, R84, 0x5c, RZ, 0x3c, !PT ;  /* 0x0000005c54547812 */ /* 0x000fc400078e3cff */
[C---:B------:R-:W-:Y:S02]  /*2a80*/  PRMT R49, R29.reuse, 0x7770, RZ ;  /* 0x000077701d317816 */ /* 0x040fe400000000ff */
[C---:B------:R-:W-:Y:S02]  /*2a90*/  PRMT R50, R29.reuse, 0x7771, RZ ;  /* 0x000077711d327816 */ /* 0x040fe400000000ff */
[----:B------:R-:W-:Y:S02]  /*2aa0*/  PRMT R51, R29, 0x7772, RZ ;  /* 0x000077721d337816 */ /* 0x000fe400000000ff */
[----:B------:R-:W-:Y:S02]  /*2ab0*/  PRMT R30, R30, 0x7773, RZ ;  /* 0x000077731e1e7816 */ /* 0x000fe400000000ff */
[C---:B------:R-:W-:Y:S02]  /*2ac0*/  PRMT R54, R31.reuse, 0x7770, RZ ;  /* 0x000077701f367816 */ /* 0x040fe400000000ff */
[----:B------:R-:W-:-:S02]  /*2ad0*/  PRMT R55, R31, 0x7771, RZ ;  /* 0x000077711f377816 */ /* 0x000fc400000000ff */
[----:B------:R-:W-:Y:S02]  /*2ae0*/  PRMT R56, R31, 0x7772, RZ ;  /* 0x000077721f387816 */ /* 0x000fe400000000ff */
[----:B------:R-:W-:Y:S02]  /*2af0*/  PRMT R33, R33, 0x7773, RZ ;  /* 0x0000777321217816 */ /* 0x000fe400000000ff */
[----:B------:R-:W-:Y:S02]  /*2b00*/  PRMT R20, R0, 0x7610, R20 ;  /* 0x0000761000147816 */ /* 0x000fe40000000014 */
[----:B------:R-:W-:Y:S02]  /*2b10*/  PRMT R41, R27, 0x7610, R41 ;  /* 0x000076101b297816 */ /* 0x000fe40000000029 */
[----:B------:R-:W-:Y:S02]  /*2b20*/  PRMT R28, R72, 0x7610, R28 ;  /* 0x00007610481c7816 */ /* 0x000fe4000000001c */
[----:B------:R-:W-:-:S02]  /*2b30*/  LOP3.LUT R85, R85, 0x5c, RZ, 0x3c, !PT ;  /* 0x0000005c55557812 */ /* 0x000fc400078e3cff */
[----:B------:R-:W-:Y:S02]  /*2b40*/  LOP3.LUT R88, R88, 0x5c, RZ, 0x3c, !PT ;  /* 0x0000005c58587812 */ /* 0x000fe400078e3cff */
[----:B------:R-:W-:Y:S02]  /*2b50*/  LOP3.LUT R87, R87, 0x5c, RZ, 0x3c, !PT ;  /* 0x0000005c57577812 */ /* 0x000fe400078e3cff */
[----:B------:R-:W-:Y:S02]  /*2b60*/  LOP3.LUT R89, R89, 0x5c, RZ, 0x3c, !PT ;  /* 0x0000005c59597812 */ /* 0x000fe400078e3cff */
[----:B------:R-:W-:Y:S02]  /*2b70*/  LOP3.LUT R92, R92, 0x5c, RZ, 0x3c, !PT ;  /* 0x0000005c5c5c7812 */ /* 0x000fe400078e3cff */
[----:B------:R-:W-:Y:S02]  /*2b80*/  LOP3.LUT R94, R94, 0x5c, RZ, 0x3c, !PT ;  /* 0x0000005c5e5e7812 */ /* 0x000fe400078e3cff */
[----:B------:R-:W-:-:S02]  /*2b90*/  LOP3.LUT R96, R96, 0x5c, RZ, 0x3c, !PT ;  /* 0x0000005c60607812 */ /* 0x000fc400078e3cff */
[----:B------:R-:W-:Y:S02]  /*2ba0*/  LOP3.LUT R95, R95, 0x5c, RZ, 0x3c, !PT ;  /* 0x0000005c5f5f7812 */ /* 0x000fe400078e3cff */
[----:B------:R-:W-:Y:S02]  /*2bb0*/  PRMT R29, R29, 0x7773, RZ ;  /* 0x000077731d1d7816 */ /* 0x000fe400000000ff */
[----:B------:R-:W-:Y:S02]  /*2bc0*/  PRMT R31, R31, 0x7773, RZ ;  /* 0x000077731f1f7816 */ /* 0x000fe400000000ff */
[----:B------:R-:W-:Y:S02]  /*2bd0*/  PRMT R0, R36, 0x7610, R0 ;  /* 0x0000761024007816 */ /* 0x000fe40000000000 */
[----:B------:R-:W-:Y:S02]  /*2be0*/  PRMT R63, R34, 0x7610, R63 ;  /* 0x00007610223f7816 */ /* 0x000fe4000000003f */
[----:B------:R-:W-:-:S02]  /*2bf0*/  PRMT R27, R35, 0x7610, R27 ;  /* 0x00007610231b7816 */ /* 0x000fc4000000001b */
[----:B------:R-:W-:Y:S02]  /*2c00*/  PRMT R72, R75, 0x7610, R72 ;  /* 0x000076104b487816 */ /* 0x000fe40000000048 */
[----:B------:R-:W-:Y:S02]  /*2c10*/  LOP3.LUT R83, R83, 0x5c, RZ, 0x3c, !PT ;  /* 0x0000005c53537812 */ /* 0x000fe400078e3cff */
[----:B------:R-:W-:Y:S02]  /*2c20*/  LOP3.LUT R97, R97, 0x5c, RZ, 0x3c, !PT ;  /* 0x0000005c61617812 */ /* 0x000fe400078e3cff */
[----:B------:R-:W-:Y:S02]  /*2c30*/  LOP3.LUT R98, R98, 0x5c, RZ, 0x3c, !PT ;  /* 0x0000005c62627812 */ /* 0x000fe400078e3cff */
[----:B------:R-:W-:Y:S02]  /*2c40*/  LOP3.LUT R99, R99, 0x5c, RZ, 0x3c, !PT ;  /* 0x0000005c63637812 */ /* 0x000fe400078e3cff */
        /* <DEDUP_REMOVED lines=8> */
[----:B------:R-:W-:Y:S02]  /*2cd0*/  PRMT R22, R24, 0x7610, R22 ;  /* 0x0000761018167816 */ /* 0x000fe40000000016 */
[----:B------:R-:W-:Y:S02]  /*2ce0*/  PRMT R58, R32, 0x7610, R58 ;  /* 0x00007610203a7816 */ /* 0x000fe4000000003a */
[----:B------:R-:W-:Y:S02]  /*2cf0*/  PRMT R75, R76, 0x7610, R75 ;  /* 0x000076104c4b7816 */ /* 0x000fe4000000004b */
        /* <DEDUP_REMOVED lines=19> */
[----:B------:R-:W-:-:S02]  /*2e30*/  PRMT R21, R3, 0x7610, R21 ;  /* 0x0000761003157816 */ /* 0x000fc40000000015 */
[----:B------:R-:W-:Y:S02]  /*2e40*/  PRMT R119, R26, 0x7610, R119 ;  /* 0x000076101a777816 */ /* 0x000fe40000000077 */
[----:B------:R-:W-:Y:S02]  /*2e50*/  PRMT R76, R77, 0x7610, R76 ;  /* 0x000076104d4c7816 */ /* 0x000fe4000000004c */
        /* <DEDUP_REMOVED lines=22> */
[----:B------:R-:W-:Y:S02]  /*2fc0*/  PRMT R24, R81, 0x7610, R24 ;  /* 0x0000761051187816 */ /* 0x000fe40000000018 */
[----:B------:R-:W-:Y:S02]  /*2fd0*/  PRMT R32, R84, 0x7610, R32 ;  /* 0x0000761054207816 */ /* 0x000fe40000000020 */
[----:B------:R-:W-:Y:S02]  /*2fe0*/  PRMT R23, R25, 0x7610, R23 ;  /* 0x0000761019177816 */ /* 0x000fe40000000017 */
[----:B------:R-:W-:Y:S02]  /*2ff0*/  PRMT R3, R37, 0x7610, R3 ;  /* 0x0000761025037816 */ /* 0x000fe40000000003 */
[----:B------:R-:W-:Y:S02]  /*3000*/  PRMT R53, R30, 0x7610, R53 ;  /* 0x000076101e357816 */ /* 0x000fe40000000035 */
[----:B------:R-:W-:-:S02]  /*3010*/  PRMT R39, R33, 0x7610, R39 ;  /* 0x0000761021277816 */ /* 0x000fc40000000027 */
        /* <DEDUP_REMOVED lines=12> */
[----:B------:R-:W-:Y:S02]  /*30e0*/  LOP3.LUT R150, R144, 0x5c, RZ, 0x3c, !PT ;  /* 0x0000005c90967812 */ /* 0x000fe400078e3cff */
        /* <DEDUP_REMOVED lines=51> */
[----:B------:R-:W-:Y:S01]  /*3420*/  PRMT R155, R12, 0x7610, R155 ;  /* 0x000076100c9b7816 */ /* 0x000fe2000000009b */
[----:B------:R-:W-:Y:S06]  /*3430*/  BRA `(.L_x_50) ;  /* 0x0000007000f07947 */ /* 0x000fec0003800000 */
.L_x_34:
[----:B------:R-:W-:Y:S01]  /*3440*/  IMAD.MOV.U32 R14, RZ, RZ, 0x137e2179 ;  /* 0x137e2179ff0e7424 */ /* 0x000fe200078e00ff */
[----:B------:R-:W0:Y:S01]  /*3450*/  LDCU.64 UR4, c[0x4][0x48] ;  /* 0x01000900ff0477ac */ /* 0x000e220008000a00 */
[----:B------:R-:W-:Y:S01]  /*3460*/  IMAD.MOV.U32 R15, RZ, RZ, 0x5be0cd19 ;  /* 0x5be0cd19ff0f7424 */ /* 0x000fe200078e00ff */
[----:B------:R-:W-:Y:S01]  /*3470*/  BSSY.RECONVERGENT B1, `(.L_x_51) ;  /* 0x00002b3000017945 */ /* 0x000fe20003800200 */
[----:B------:R-:W-:Y:S02]  /*3480*/  IMAD.MOV.U32 R16, RZ, RZ, -0x7b3558c5 ;  /* 0x84caa73bff107424 */ /* 0x000fe400078e00ff */
[----:B------:R-:W-:Y:S01]  /*3490*/  IMAD.MOV.U32 R17, RZ, RZ, -0x4498517b ;  /* 0xbb67ae85ff117424 */ /* 0x000fe200078e00ff */
[----:B------:R1:W-:Y:S01]  /*34a0*/  STL.64 [R1+0x3d0], R14 ;  /* 0x0003d00e01007387 */ /* 0x0003e20000100a00 */
[----:B------:R-:W-:Y:S02]  /*34b0*/  IMAD.MOV.U32 R18, RZ, RZ, -0x16b07d5 ;  /* 0xfe94f82bff127424 */ /* 0x000fe400078e00ff */
[----:B------:R-:W-:-:S02]  /*34c0*/  IMAD.MOV.U32 R19, RZ, RZ, 0x3c6ef372 ;  /* 0x3c6ef372ff137424 */ /* 0x000fc400078e00ff */
[----:B------:R-:W-:Y:S02]  /*34d0*/  IMAD.MOV.U32 R20, RZ, RZ, 0x5f1d36f1 ;  /* 0x5f1d36f1ff147424 */ /* 0x000fe400078e00ff */
[----:B------:R-:W-:Y:S01]  /*34e0*/  IMAD.MOV.U32 R21, RZ, RZ, -0x5ab00ac6 ;  /* 0xa54ff53aff157424 */ /* 0x000fe200078e00ff */
[----:B------:R-:W-:Y:S01]  /*34f0*/  STL.128 [R1+0x3a0], R16 ;  /* 0x0003a01001007387 */ /* 0x000fe20000100c00 */
[----:B------:R-:W-:Y:S02]  /*3500*/  IMAD.MOV.U32 R22, RZ, RZ, -0x52197d2f ;  /* 0xade682d1ff167424 */ /* 0x000fe400078e00ff */
[----:B------:R-:W-:Y:S02]  /*3510*/  IMAD.MOV.U32 R23, RZ, RZ, 0x510e527f ;  /* 0x510e527fff177424 */ /* 0x000fe400078e00ff */
[----:B------:R-:W-:Y:S02]  /*3520*/  IMAD.MOV.U32 R24, RZ, RZ, 0x2b3e6c1f ;  /* 0x2b3e6c1fff187424 */ /* 0x000fe400078e00ff */
[----:B------:R-:W-:Y:S01]  /*3530*/  IMAD.MOV.U32 R25, RZ, RZ, -0x64fa9774 ;  /* 0x9b05688cff197424 */ /* 0x000fe200078e00ff */
[----:B------:R-:W-:Y:S01]  /*3540*/  STL.128 [R1+0x3b0], R20 ;  /* 0x0003b01401007387 */ /* 0x000fe20000100c00 */
[----:B------:R-:W-:-:S02]  /*3550*/  IMAD.MOV.U32 R26, RZ, RZ, -0x4be4295 ;  /* 0xfb41bd6bff1a7424 */ /* 0x000fc400078e00ff */
[----:B------:R-:W-:Y:S02]  /*3560*/  IMAD.MOV.U32 R27, RZ, RZ, 0x1f83d9ab ;  /* 0x1f83d9abff1b7424 */ /* 0x000fe400078e00ff */
[----:B-1----:R-:W-:Y:S02]  /*3570*/  IMAD.MOV.U32 R14, RZ, RZ, R30 ;  /* 0x000000ffff0e7224 */ /* 0x002fe400078e001e */
[----:B------:R-:W-:Y:S01]  /*3580*/  IMAD.MOV.U32 R15, RZ, RZ, RZ ;  /* 0x000000ffff0f7224 */ /* 0x000fe200078e00ff */
[----:B------:R-:W-:Y:S01]  /*3590*/  STL.128 [R1+0x3c0], R24 ;  /* 0x0003c01801007387 */ /* 0x000fe20000100c00 */
[----:B------:R-:W-:Y:S02]  /*35a0*/  IMAD.MOV.U32 R8, RZ, RZ, -0xc4336f8 ;  /* 0xf3bcc908ff087424 */ /* 0x000fe400078e00ff */
[----:B------:R-:W-:Y:S01]  /*35b0*/  IMAD.MOV.U32 R9, RZ, RZ, 0x6a09e667 ;  /* 0x6a09e667ff097424 */ /* 0x000fe200078e00ff */
[----:B------:R-:W-:Y:S01]  /*35c0*/  STL.64 [R1+0x390], R14 ;  /* 0x0003900e01007387 */ /* 0x000fe20000100a00 */
[----:B0-----:R-:W-:-:S02]  /*35d0*/  IMAD.U32 R11, RZ, RZ, UR4 ;  /* 0x00000004ff0b7e24 */ /* 0x001fc4000f8e00ff */
[----:B------:R-:W-:Y:S01]  /*35e0*/  IMAD.U32 R13, RZ, RZ, UR5 ;  /* 0x00000005ff0d7e24 */ /* 0x000fe2000f8e00ff */
[----:B------:R0:W-:Y:S01]  /*35f0*/  STL.64 [R1+0x398], R8 ;  /* 0x0003980801007387 */ /* 0x0001e20000100a00 */
[----:B------:R-:W-:Y:S02]  /*3600*/  VIADD R0, R1, 0x58 ;  /* 0x0000005801007836 */ /* 0x000fe40000000000 */
[----:B------:R-:W-:Y:S02]  /*3610*/  IMAD.MOV.U32 R4, RZ, RZ, -0xc4336f8 ;  /* 0xf3bcc908ff047424 */ /* 0x000fe400078e00ff */
[----:B------:R-:W-:Y:S02]  /*3620*/  IMAD.MOV.U32 R5, RZ, RZ, 0x6a09e667 ;  /* 0x6a09e667ff057424 */ /* 0x000fe400078e00ff */
[----:B------:R-:W-:Y:S02]  /*3630*/  IMAD.MOV.U32 R6, RZ, RZ, -0x7b3558c5 ;  /* 0x84caa73bff067424 */ /* 0x000fe400078e00ff */
[----:B------:R-:W-:-:S02]  /*3640*/  IMAD.MOV.U32 R7, RZ, RZ, -0x4498517b ;  /* 0xbb67ae85ff077424 */ /* 0x000fc400078e00ff */
[----:B------:R-:W-:Y:S02]  /*3650*/  IMAD.MOV.U32 R3, RZ, RZ, 0x3c6ef372 ;  /* 0x3c6ef372ff037424 */ /* 0x000fe400078e00ff */
[----:B0-----:R-:W-:Y:S02]  /*3660*/  IMAD.MOV.U32 R8, RZ, RZ, -0x16b07d5 ;  /* 0xfe94f82bff087424 */ /* 0x001fe400078e00ff */
[----:B------:R-:W-:Y:S02]  /*3670*/  IMAD.MOV.U32 R10, RZ, RZ, 0x5f1d36f1 ;  /* 0x5f1d36f1ff0a7424 */ /* 0x000fe400078e00ff */
[----:B------:R-:W-:Y:S02]  /*3680*/  IMAD.MOV.U32 R53, RZ, RZ, -0x5ab00ac6 ;  /* 0xa54ff53aff357424 */ /* 0x000fe400078e00ff */
[----:B------:R-:W-:Y:S02]  /*3690*/  IMAD.MOV.U32 R54, RZ, RZ, -0x52197d2f ;  /* 0xade682d1ff367424 */ /* 0x000fe400078e00ff */
[----:B------:R-:W-:-:S02]  /*36a0*/  IMAD.MOV.U32 R55, RZ, RZ, 0x510e527f ;  /* 0x510e527fff377424 */ /* 0x000fc400078e00ff */
[----:B------:R-:W-:Y:S02]  /*36b0*/  IMAD.MOV.U32 R50, RZ, RZ, 0x2b3e6c1f ;  /* 0x2b3e6c1fff327424 */ /* 0x000fe400078e00ff */
[----:B------:R-:W-:Y:S02]  /*36c0*/  IMAD.MOV.U32 R51, RZ, RZ, -0x64fa9774 ;  /* 0x9b05688cff337424 */ /* 0x000fe400078e00ff */
[----:B------:R-:W-:Y:S02]  /*36d0*/  IMAD.MOV.U32 R52, RZ, RZ, -0x4be4295 ;  /* 0xfb41bd6bff347424 */ /* 0x000fe400078e00ff */
[----:B------:R-:W-:Y:S02]  /*36e0*/  IMAD.MOV.U32 R49, RZ, RZ, 0x1f83d9ab ;  /* 0x1f83d9abff317424 */ /* 0x000fe400078e00ff */
[----:B------:R-:W-:Y:S02]  /*36f0*/  IMAD.MOV.U32 R56, RZ, RZ, 0x137e2179 ;  /* 0x137e2179ff387424 */ /* 0x000fe400078e00ff */
[----:B------:R-:W-:-:S02]  /*3700*/  IMAD.MOV.U32 R75, RZ, RZ, 0x5be0cd19 ;  /* 0x5be0cd19ff4b7424 */ /* 0x000fc400078e00ff */
[----:B------:R-:W-:-:S07]  /*3710*/  IMAD.MOV.U32 R34, RZ, RZ, R30 ;  /* 0x000000ffff227224 */ /* 0x000fce00078e001e */
.L_x_56:
[----:B------:R-:W-:Y:S02]  /*3720*/  IMAD.MOV.U32 R24, RZ, RZ, R11 ;  /* 0x000000ffff187224 */ /* 0x000fe400078e000b */
[----:B------:R-:W-:-:S05]  /*3730*/  IMAD.MOV.U32 R25, RZ, RZ, R13 ;  /* 0x000000ffff197224 */ /* 0x000fca00078e000d */
[----:B------:R-:W2:Y:S04]  /*3740*/  LDG.E.U8.CONSTANT R9, desc[UR36][R24.64] ;  /* 0x0000002418097981 */ /* 0x000ea8000c1e9100 */
[----:B------:R-:W3:Y:S04]  /*3750*/  LDG.E.U8.CONSTANT R11, desc[UR36][R24.64+0x1] ;  /* 0x00000124180b7981 */ /* 0x000ee8000c1e9100 */
[----:B------:R-:W4:Y:S04]  /*3760*/  LDG.E.U8.CONSTANT R12, desc[UR36][R24.64+0x2] ;  /* 0x00000224180c7981 */ /* 0x000f28000c1e9100 */
[----:B------:R-:W5:Y:S04]  /*3770*/  LDG.E.U8.CONSTANT R14, desc[UR36][R24.64+0x8] ;  /* 0x00000824180e7981 */ /* 0x000f68000c1e9100 */
        /* <DEDUP_REMOVED lines=123> */
[----:B------:R-:W5:Y:S01]  /*3f30*/  LDG.E.U8.CONSTANT R40, desc[UR36][R24.64+0xf] ;  /* 0x00000f2418287981 */ /* 0x000f62000c1e9100 */
[----:B--2---:R-:W-:-:S02]  /*3f40*/  IMAD.SHL.U32 R9, R9, 0x1000000, RZ ;  /* 0x0100000009097824 */ /* 0x004fc400078e00ff */
[----:B---3--:R-:W-:Y:S02]  /*3f50*/  IMAD.U32 R164, R11, 0x10000, RZ ;  /* 0x000100000ba47824 */ /* 0x008fe400078e00ff */
[----:B----4-:R-:W-:Y:S02]  /*3f60*/  IMAD.SHL.U32 R12, R12, 0x100, RZ ;  /* 0x000001000c0c7824 */ /* 0x010fe400078e00ff */
[----:B-----5:R-:W-:Y:S02]  /*3f70*/  IMAD.SHL.U32 R14, R14, 0x1000000, RZ ;  /* 0x010000000e0e7824 */ /* 0x020fe400078e00ff */
[----:B------:R-:W-:Y:S01]  /*3f80*/  IMAD.U32 R15, R15, 0x10000, RZ ;  /* 0x000100000f0f7824 */ /* 0x000fe200078e00ff */
[----:B------:R-:W-:Y:S01]  /*3f90*/  LOP3.LUT R9, R12, R164, R9, 0xfe, !PT ;  /* 0x000000a40c097212 */ /* 0x000fe200078efe09 */
[----:B------:R-:W-:Y:S02]  /*3fa0*/  IMAD.SHL.U32 R16, R16, 0x100, RZ ;  /* 0x0000010010107824 */ /* 0x000fe400078e00ff */
[----:B------:R-:W-:-:S04]  /*3fb0*/  IMAD.WIDE.U32 R12, R13, 0x1000000, RZ ;  /* 0x010000000d0c7825 */ /* 0x000fc800078e00ff */
[----:B------:R-:W-:Y:S02]  /*3fc0*/  IMAD.SHL.U32 R19, R19, 0x1000000, RZ ;  /* 0x0100000013137824 */ /* 0x000fe400078e00ff */
[----:B------:R-:W-:Y:S02]  /*3fd0*/  IMAD.U32 R22, R22, 0x10000, RZ ;  /* 0x0001000016167824 */ /* 0x000fe400078e00ff */
[----:B------:R-:W-:Y:S01]  /*3fe0*/  IMAD.SHL.U32 R23, R23, 0x100, RZ ;  /* 0x0000010017177824 */ /* 0x000fe200078e00ff */
[----:B------:R-:W-:Y:S01]  /*3ff0*/  LOP3.LUT R165, R16, R15, R14, 0xfe, !PT ;  /* 0x0000000f10a57212 */ /* 0x000fe200078efe0e */
[----:B------:R-:W-:Y:S01]  /*4000*/  IMAD.WIDE.U32 R26, R26, 0x10000, RZ ;  /* 0x000100001a1a7825 */ /* 0x000fe200078e00ff */
[----:B------:R-:W-:-:S03]  /*4010*/  LOP3.LUT R45, R13, R9, R45, 0xfe, !PT ;  /* 0x000000090d2d7212 */ /* 0x000fc600078efe2d */
[----:B------:R-:W-:Y:S01]  /*4020*/  IMAD.WIDE.U32 R28, R28, 0x100, RZ ;  /* 0x000001001c1c7825 */ /* 0x000fe200078e00ff */
[----:B------:R-:W-:-:S03]  /*4030*/  LOP3.LUT R11, R23, R22, R19, 0xfe, !PT ;  /* 0x00000016170b7212 */ /* 0x000fc600078efe13 */
[----:B------:R-:W-:Y:S01]  /*4040*/  IMAD.WIDE.U32 R14, R20, 0x100, RZ ;  /* 0x00000100140e7825 */ /* 0x000fe200078e00ff */
[----:B------:R-:W-:-:S03]  /*4050*/  LOP3.LUT R43, R28, R12, R26, 0xfe, !PT ;  /* 0x0000000c1c2b7212 */ /* 0x000fc600078efe1a */
[----:B------:R-:W-:-:S04]  /*4060*/  IMAD.WIDE.U32 R18, R18, 0x1000000, RZ ;  /* 0x0100000012127825 */ /* 0x000fc800078e00ff */
[----:B------:R-:W-:Y:S02]  /*4070*/  IMAD.SHL.U32 R9, R47, 0x1000000, RZ ;  /* 0x010000002f097824 */ /* 0x000fe400078e00ff */
[----:B------:R-:W-:Y:S02]  /*4080*/  IMAD.U32 R20, R93, 0x10000, RZ ;  /* 0x000100005d147824 */ /* 0x000fe400078e00ff */
[----:B------:R-:W-:Y:S02]  /*4090*/  IMAD.SHL.U32 R95, R95, 0x100, RZ ;  /* 0x000001005f5f7824 */ /* 0x000fe400078e00ff */
[----:B------:R-:W-:Y:S01]  /*40a0*/  IMAD.WIDE.U32 R12, R17, 0x10000, RZ ;  /* 0x00010000110c7825 */ /* 0x000fe200078e00ff */
[----:B------:R-:W-:Y:S02]  /*40b0*/  LOP3.LUT R165, R19, R165, R21, 0xfe, !PT ;  /* 0x000000a513a57212 */ /* 0x000fe400078efe15 */
[----:B------:R-:W-:Y:S01]  /*40c0*/  LOP3.LUT R9, R95, R20, R9, 0xfe, !PT ;  /* 0x000000145f097212 */ /* 0x000fe200078efe09 */
[----:B------:R-:W-:Y:S01]  /*40d0*/  IMAD.WIDE.U32 R16, R36, 0x1000000, RZ ;  /* 0x0100000024107825 */ /* 0x000fe200078e00ff */
[----:B------:R-:W-:-:S03]  /*40e0*/  LOP3.LUT R47, R14, R18, R12, 0xfe, !PT ;  /* 0x000000120e2f7212 */ /* 0x000fc600078efe0c */
[----:B------:R-:W-:Y:S01]  /*40f0*/  IMAD.WIDE.U32 R20, R132, 0x1000000, RZ ;  /* 0x0100000084147825 */ /* 0x000fe200078e00ff */
[----:B------:R-:W-:-:S03]  /*4100*/  LOP3.LUT R11, R17, R11, R37, 0xfe, !PT ;  /* 0x0000000b110b7212 */ /* 0x000fc600078efe25 */
[----:B------:R-:W-:Y:S01]  /*4110*/  IMAD.WIDE.U32 R18, R41, 0x10000, RZ ;  /* 0x0001000029127825 */ /* 0x000fe200078e00ff */
[----:B------:R-:W-:-:S03]  /*4120*/  LOP3.LUT R41, R15, R165, R13, 0xfe, !PT ;  /* 0x000000a50f297212 */ /* 0x000fc600078efe0d */
[----:B------:R-:W-:Y:S01]  /*4130*/  IMAD.WIDE.U32 R22, R92, 0x100, RZ ;  /* 0x000001005c167825 */ /* 0x000fe200078e00ff */
[----:B------:R-:W-:-:S03]  /*4140*/  LOP3.LUT R15, R21, R9, R135, 0xfe, !PT ;  /* 0x00000009150f7212 */ /* 0x000fc600078efe87 */
[----:B------:R-:W-:-:S04]  /*4150*/  IMAD.WIDE.U32 R36, R134, 0x10000, RZ ;  /* 0x0001000086247825 */ /* 0x000fc800078e00ff */
[----:B------:R-:W-:Y:S01]  /*4160*/  IMAD.WIDE.U32 R92, R136, 0x100, RZ ;  /* 0x00000100885c7825 */ /* 0x000fe200078e00ff */
[----:B------:R-:W-:-:S03]  /*4170*/  LOP3.LUT R17, R22, R16, R18, 0xfe, !PT ;  /* 0x0000001016117212 */ /* 0x000fc600078efe12 */
[----:B------:R-:W-:Y:S02]  /*4180*/  IMAD.SHL.U32 R150, R150, 0x1000000, RZ ;  /* 0x0100000096967824 */ /* 0x000fe400078e00ff */
[----:B------:R-:W-:Y:S02]  /*4190*/  IMAD.U32 R151, R151, 0x10000, RZ ;  /* 0x0001000097977824 */ /* 0x000fe400078e00ff */
[----:B------:R-:W-:Y:S01]  /*41a0*/  IMAD.SHL.U32 R152, R152, 0x100, RZ ;  /* 0x0000010098987824 */ /* 0x000fe200078e00ff */
[----:B------:R-:W-:Y:S02]  /*41b0*/  LOP3.LUT R14, R92, R20, R36, 0xfe, !PT ;  /* 0x000000145c0e7212 */ /* 0x000fe400078efe24 */
[----:B------:R-:W-:Y:S01]  /*41c0*/  LOP3.LUT R15, R93, R15, R37, 0xfe, !PT ;  /* 0x0000000f5d0f7212 */ /* 0x000fe200078efe25 */
[----:B------:R-:W-:Y:S01]  /*41d0*/  IMAD.WIDE.U32 R36, R154, 0x1000000, RZ ;  /* 0x010000009a247825 */ /* 0x000fe200078e00ff */
[----:B------:R-:W-:Y:S02]  /*41e0*/  LOP3.LUT R21, R152, R151, R150, 0xfe, !PT ;  /* 0x0000009798157212 */ /* 0x000fe400078efe96 */
[----:B------:R-:W-:Y:S01]  /*41f0*/  LOP3.LUT R13, R23, R11, R19, 0xfe, !PT ;  /* 0x0000000b170d7212 */ /* 0x000fe200078efe13 */
[----:B------:R-:W-:Y:S01]  /*4200*/  IMAD.WIDE.U32 R18, R156, 0x100, RZ ;  /* 0x000001009c127825 */ /* 0x000fe200078e00ff */
[----:B------:R-:W-:-:S02]  /*4210*/  LOP3.LUT R12, R17, R94, RZ, 0xfc, !PT ;  /* 0x0000005e110c7212 */ /* 0x000fc400078efcff */
[----:B------:R-:W-:Y:S01]  /*4220*/  LOP3.LUT R14, R14, R137, RZ, 0xfc, !PT ;  /* 0x000000890e0e7212 */ /* 0x000fe200078efcff */
[----:B------:R-:W-:Y:S01]  /*4230*/  IMAD.WIDE.U32 R16, R155, 0x10000, RZ ;  /* 0x000100009b107825 */ /* 0x000fe200078e00ff */
[----:B------:R-:W-:-:S03]  /*4240*/  LOP3.LUT R21, R37, R21, R153, 0xfe, !PT ;  /* 0x0000001525157212 */ /* 0x000fc600078efe99 */
[----:B------:R-:W-:Y:S02]  /*4250*/  IMAD.SHL.U32 R142, R142, 0x1000000, RZ ;  /* 0x010000008e8e7824 */ /* 0x000fe400078e00ff */
[----:B------:R-:W-:Y:S02]  /*4260*/  IMAD.U32 R143, R143, 0x10000, RZ ;  /* 0x000100008f8f7824 */ /* 0x000fe400078e00ff */
[----:B------:R-:W-:Y:S02]  /*4270*/  IMAD.SHL.U32 R144, R144, 0x100, RZ ;  /* 0x0000010090907824 */ /* 0x000fe400078e00ff */
[----:B------:R-:W-:Y:S02]  /*4280*/  IMAD.SHL.U32 R9, R157, 0x1000000, RZ ;  /* 0x010000009d097824 */ /* 0x000fe400078e00ff */
[----:B------:R-:W-:Y:S02]  /*4290*/  IMAD.U32 R20, R158, 0x10000, RZ ;  /* 0x000100009e147824 */ /* 0x000fe400078e00ff */
[----:B------:R-:W-:Y:S01]  /*42a0*/  IMAD.SHL.U32 R11, R159, 0x100, RZ ;  /* 0x000001009f0b7824 */ /* 0x000fe200078e00ff */
[----:B------:R0:W-:Y:S01]  /*42b0*/  STL.128 [R1+0x20], R12 ;  /* 0x0000200c01007387 */ /* 0x0001e20000100c00 */
[----:B------:R-:W-:Y:S01]  /*42c0*/  LOP3.LUT R16, R18, R36, R16, 0xfe, !PT ;  /* 0x0000002412107212 */ /* 0x000fe200078efe10 */
[----:B------:R-:W-:Y:S01]  /*42d0*/  IMAD.WIDE.U32 R22, R146, 0x1000000, RZ ;  /* 0x0100000092167825 */ /* 0x000fe200078e00ff */
[----:B------:R-:W-:-:S02]  /*42e0*/  LOP3.LUT R142, R144, R143, R142, 0xfe, !PT ;  /* 0x0000008f908e7212 */ /* 0x000fc400078efe8e */
[----:B------:R-:W-:Y:S01]  /*42f0*/  LOP3.LUT R9, R11, R20, R9, 0xfe, !PT ;  /* 0x000000140b097212 */ /* 0x000fe200078efe09 */
[----:B------:R-:W-:-:S04]  /*4300*/  IMAD.WIDE.U32 R92, R147, 0x10000, RZ ;  /* 0x00010000935c7825 */ /* 0x000fc800078e00ff */
[----:B------:R-:W-:Y:S01]  /*4310*/  IMAD.WIDE.U32 R94, R148, 0x100, RZ ;  /* 0x00000100945e7825 */ /* 0x000fe200078e00ff */
[----:B0-----:R-:W-:-:S03]  /*4320*/  LOP3.LUT R15, R19, R21, R17, 0xfe, !PT ;  /* 0x00000015130f7212 */ /* 0x001fc600078efe11 */
[----:B------:R-:W-:Y:S01]  /*4330*/  IMAD.WIDE.U32 R18, R160, 0x1000000, RZ ;  /* 0x01000000a0127825 */ /* 0x000fe200078e00ff */
[----:B------:R-:W-:-:S03]  /*4340*/  LOP3.LUT R23, R23, R142, R145, 0xfe, !PT ;  /* 0x0000008e17177212 */ /* 0x000fc600078efe91 */
[----:B------:R-:W-:Y:S02]  /*4350*/  IMAD.SHL.U32 R161, R161, 0x1000000, RZ ;  /* 0x01000000a1a17824 */ /* 0x000fe400078e00ff */
[----:B------:R-:W-:Y:S02]  /*4360*/  IMAD.U32 R162, R162, 0x10000, RZ ;  /* 0x00010000a2a27824 */ /* 0x000fe400078e00ff */
[----:B------:R-:W-:Y:S01]  /*4370*/  IMAD.SHL.U32 R163, R163, 0x100, RZ ;  /* 0x00000100a3a37824 */ /* 0x000fe200078e00ff */
[----:B------:R-:W-:Y:S01]  /*4380*/  LOP3.LUT R14, R16, R133, RZ, 0xfc, !PT ;  /* 0x00000085100e7212 */ /* 0x000fe200078efcff */
[----:B------:R-:W-:Y:S01]  /*4390*/  IMAD.WIDE.U32 R16, R129, 0x100, RZ ;  /* 0x0000010081107825 */ /* 0x000fe200078e00ff */
[----:B------:R-:W-:Y:S02]  /*43a0*/  LOP3.LUT R9, R19, R9, R131, 0xfe, !PT ;  /* 0x0000000913097212 */ /* 0x000fe400078efe83 */
[----:B------:R-:W-:Y:S01]  /*43b0*/  LOP3.LUT R22, R94, R22, R92, 0xfe, !PT ;  /* 0x000000165e167212 */ /* 0x000fe200078efe5c */
[----:B------:R-:W-:Y:S01]  /*43c0*/  IMAD.WIDE.U32 R130, R130, 0x10000, RZ ;  /* 0x0001000082827825 */ /* 0x000fe200078e00ff */
[----:B------:R-:W-:-:S03]  /*43d0*/  LOP3.LUT R20, R163, R162, R161, 0xfe, !PT ;  /* 0x000000a2a3147212 */ /* 0x000fc600078efea1 */
[----:B------:R-:W-:Y:S01]  /*43e0*/  IMAD.WIDE.U32 R128, R128, 0x1000000, RZ ;  /* 0x0100000080807825 */ /* 0x000fe200078e00ff */
[----:B------:R-:W-:Y:S02]  /*43f0*/  LOP3.LUT R23, R95, R23, R93, 0xfe, !PT ;  /* 0x000000175f177212 */ /* 0x000fe400078efe5d */
[----:B------:R-:W-:Y:S01]  /*4400*/  LOP3.LUT R12, R22, R149, RZ, 0xfc, !PT ;  /* 0x00000095160c7212 */ /* 0x000fe200078efcff */
[----:B------:R-:W-:Y:S01]  /*4410*/  IMAD.WIDE.U32 R36, R127, 0x10000, RZ ;  /* 0x000100007f247825 */ /* 0x000fe200078e00ff */
[----:B------:R-:W-:Y:S02]  /*4420*/  LOP3.LUT R21, R16, R18, R130, 0xfe, !PT ;  /* 0x0000001210157212 */ /* 0x000fe400078efe82 */
[----:B------:R-:W-:Y:S01]  /*4430*/  LOP3.LUT R22, R17, R9, R131, 0xfe, !PT ;  /* 0x0000000911167212 */ /* 0x000fe200078efe83 */
[----:B------:R-:W-:Y:S01]  /*4440*/  IMAD.WIDE.U32 R126, R126, 0x100, RZ ;  /* 0x000001007e7e7825 */ /* 0x000fe200078e00ff */
[----:B------:R-:W-:-:S03]  /*4450*/  LOP3.LUT R20, R129, R20, R125, 0xfe, !PT ;  /* 0x0000001481147212 */ /* 0x000fc600078efe7d */
[----:B------:R-:W-:Y:S02]  /*4460*/  IMAD.SHL.U32 R17, R121, 0x1000000, RZ ;  /* 0x0100000079117824 */ /* 0x000fe400078e00ff */
[----:B------:R-:W-:Y:S02]  /*4470*/  IMAD.U32 R18, R119, 0x10000, RZ ;  /* 0x0001000077127824 */ /* 0x000fe400078e00ff */
[----:B------:R-:W-:Y:S02]  /*4480*/  IMAD.SHL.U32 R117, R117, 0x100, RZ ;  /* 0x0000010075757824 */ /* 0x000fe400078e00ff */
[----:B------:R-:W-:Y:S02]  /*4490*/  IMAD.MOV.U32 R13, RZ, RZ, R23 ;  /* 0x000000ffff0d7224 */ /* 0x000fe400078e0017 */
[----:B------:R-:W-:Y:S02]  /*44a0*/  IMAD.SHL.U32 R9, R124, 0x1000000, RZ ;  /* 0x010000007c097824 */ /* 0x000fe400078e00ff */
[----:B------:R-:W-:-:S02]  /*44b0*/  IMAD.U32 R16, R123, 0x10000, RZ ;  /* 0x000100007b107824 */ /* 0x000fc400078e00ff */
[----:B------:R-:W-:Y:S01]  /*44c0*/  IMAD.SHL.U32 R11, R122, 0x100, RZ ;  /* 0x000001007a0b7824 */ /* 0x000fe200078e00ff */
[----:B------:R-:W-:Y:S01]  /*44d0*/  LOP3.LUT R20, R127, R20, R37, 0xfe, !PT ;  /* 0x000000147f147212 */ /* 0x000fe200078efe25 */
[----:B------:R-:W-:Y:S01]  /*44e0*/  IMAD.WIDE.U32 R92, R113, 0x1000000, RZ ;  /* 0x01000000715c7825 */ /* 0x000fe200078e00ff */
[----:B------:R-:W-:Y:S02]  /*44f0*/  LOP3.LUT R19, R126, R128, R36, 0xfe, !PT ;  /* 0x000000807e137212 */ /* 0x000fe400078efe24 */
[----:B------:R-:W-:Y:S01]  /*4500*/  LOP3.LUT R17, R117, R18, R17, 0xfe, !PT ;  /* 0x0000001275117212 */ /* 0x000fe200078efe11 */
[----:B------:R-:W-:Y:S01]  /*4510*/  IMAD.WIDE.U32 R116, R116, 0x1000000, RZ ;  /* 0x0100000074747825 */ /* 0x000fe200078e00ff */
[----:B------:R0:W-:Y:S01]  /*4520*/  STL.128 [R1+0x30], R12 ;  /* 0x0000300c01007387 */ /* 0x0001e20000100c00 */
[----:B------:R-:W-:Y:S02]  /*4530*/  LOP3.LUT R9, R11, R16, R9, 0xfe, !PT ;  /* 0x000000100b097212 */ /* 0x000fe400078efe09 */
[----:B------:R-:W-:-:S02]  /*4540*/  IMAD.SHL.U32 R11, R106, 0x100, RZ ;  /* 0x000001006a0b7824 */ /* 0x000fc400078e00ff */
[----:B------:R-:W-:Y:S01]  /*4550*/  LOP3.LUT R23, R117, R9, R112, 0xfe, !PT ;  /* 0x0000000975177212 */ /* 0x000fe200078efe70 */
[----:B------:R-:W-:Y:S02]  /*4560*/  IMAD.SHL.U32 R9, R108, 0x1000000, RZ ;  /* 0x010000006c097824 */ /* 0x000fe400078e00ff */
[----:B------:R-:W-:Y:S01]  /*4570*/  IMAD.WIDE.U32 R36, R115, 0x10000, RZ ;  /* 0x0001000073247825 */ /* 0x000fe200078e00ff */
[----:B0-----:R-:W-:-:S03]  /*4580*/  LOP3.LUT R12, R21, R120, RZ, 0xfc, !PT ;  /* 0x00000078150c7212 */ /* 0x001fc600078efcff */
[----:B------:R-:W-:Y:S01]  /*4590*/  IMAD.MOV.U32 R13, RZ, RZ, R22 ;  /* 0x000000ffff0d7224 */ /* 0x000fe200078e0016 */
[----:B------:R-:W-:Y:S01]  /*45a0*/  LOP3.LUT R14, R19, R118, RZ, 0xfc, !PT ;  /* 0x00000076130e7212 */ /* 0x000fe200078efcff */
[----:B------:R-:W-:Y:S01]  /*45b0*/  IMAD.MOV.U32 R15, RZ, RZ, R20 ;  /* 0x000000ffff0f7224 */ /* 0x000fe200078e0014 */
[----:B------:R-:W-:Y:S01]  /*45c0*/  LOP3.LUT R21, R93, R17, R111, 0xfe, !PT ;  /* 0x000000115d157212 */ /* 0x000fe200078efe6f */
[----:B------:R-:W-:-:S04]  /*45d0*/  IMAD.WIDE.U32 R16, R110, 0x10000, RZ ;  /* 0x000100006e107825 */ /* 0x000fc800078e00ff */
[----:B------:R-:W-:Y:S01]  /*45e0*/  IMAD.WIDE.U32 R18, R109, 0x100, RZ ;  /* 0x000001006d127825 */ /* 0x000fe200078e00ff */
[----:B------:R0:W-:Y:S03]  /*45f0*/  STL.128 [R1+0x40], R12 ;  /* 0x0000400c01007387 */ /* 0x0001e60000100c00 */
[----:B------:R-:W-:Y:S01]  /*4600*/  IMAD.U32 R20, R107, 0x10000, RZ ;  /* 0x000100006b147824 */ /* 0x000fe200078e00ff */
[----:B------:R-:W-:Y:S01]  /*4610*/  LOP3.LUT R16, R18, R92, R16, 0xfe, !PT ;  /* 0x0000005c12107212 */ /* 0x000fe200078efe10 */
[----:B------:R-:W-:-:S03]  /*4620*/  IMAD.WIDE.U32 R114, R114, 0x100, RZ ;  /* 0x0000010072727825 */ /* 0x000fc600078e00ff */
[----:B------:R-:W-:Y:S01]  /*4630*/  LOP3.LUT R9, R11, R20, R9, 0xfe, !PT ;  /* 0x000000140b097212 */ /* 0x000fe200078efe09 */
[----:B------:R-:W-:Y:S02]  /*4640*/  IMAD.SHL.U32 R98, R98, 0x1000000, RZ ;  /* 0x0100000062627824 */ /* 0x000fe400078e00ff */
[----:B------:R-:W-:Y:S02]  /*4650*/  IMAD.U32 R99, R99, 0x10000, RZ ;  /* 0x0001000063637824 */ /* 0x000fe400078e00ff */
[----:B------:R-:W-:Y:S01]  /*4660*/  IMAD.SHL.U32 R100, R100, 0x100, RZ ;  /* 0x0000010064647824 */ /* 0x000fe200078e00ff */
[----:B0-----:R-:W-:Y:S01]  /*4670*/  LOP3.LUT R15, R19, R21, R17, 0xfe, !PT ;  /* 0x00000015130f7212 */ /* 0x001fe200078efe11 */
[----:B------:R-:W-:Y:S01]  /*4680*/  IMAD.WIDE.U32 R18, R105, 0x1000000, RZ ;  /* 0x0100000069127825 */ /* 0x000fe200078e00ff */
[----:B------:R-:W-:Y:S02]  /*4690*/  LOP3.LUT R23, R115, R23, R37, 0xfe, !PT ;  /* 0x0000001773177212 */ /* 0x000fe400078efe25 */
[----:B------:R-:W-:Y:S01]  /*46a0*/  LOP3.LUT R14, R16, R103, RZ, 0xfc, !PT ;  /* 0x00000067100e7212 */ /* 0x000fe200078efcff */
[----:B------:R-:W-:Y:S01]  /*46b0*/  IMAD.WIDE.U32 R104, R104, 0x10000, RZ ;  /* 0x0001000068687825 */ /* 0x000fe200078e00ff */
[----:B------:R-:W-:-:S02]  /*46c0*/  LOP3.LUT R22, R114, R116, R36, 0xfe, !PT ;  /* 0x0000007472167212 */ /* 0x000fc400078efe24 */
[----:B------:R-:W-:Y:S01]  /*46d0*/  LOP3.LUT R9, R19, R9, R102, 0xfe, !PT ;  /* 0x0000000913097212 */ /* 0x000fe200078efe66 */
[----:B------:R-:W-:Y:S01]  /*46e0*/  IMAD.WIDE.U32 R16, R97, 0x100, RZ ;  /* 0x0000010061107825 */ /* 0x000fe200078e00ff */
[----:B------:R-:W-:-:S03]  /*46f0*/  LOP3.LUT R20, R100, R99, R98, 0xfe, !PT ;  /* 0x0000006364147212 */ /* 0x000fc600078efe62 */
[----:B------:R-:W-:Y:S01]  /*4700*/  IMAD.WIDE.U32 R96, R96, 0x1000000, RZ ;  /* 0x0100000060607825 */ /* 0x000fe200078e00ff */
[----:B------:R-:W-:Y:S02]  /*4710*/  LOP3.LUT R12, R22, R101, RZ, 0xfc, !PT ;  /* 0x00000065160c7212 */ /* 0x000fe400078efcff */
[----:B------:R-:W-:Y:S01]  /*4720*/  LOP3.LUT R21, R16, R18, R104, 0xfe, !PT ;  /* 0x0000001210157212 */ /* 0x000fe200078efe68 */
[----:B------:R-:W-:Y:S01]  /*4730*/  IMAD.WIDE.U32 R36, R91, 0x10000, RZ ;  /* 0x000100005b247825 */ /* 0x000fe200078e00ff */
[----:B------:R-:W-:-:S03]  /*4740*/  LOP3.LUT R22, R17, R9, R105, 0xfe, !PT ;  /* 0x0000000911167212 */ /* 0x000fc600078efe69 */
[----:B------:R-:W-:Y:S01]  /*4750*/  IMAD.MOV.U32 R13, RZ, RZ, R23 ;  /* 0x000000ffff0d7224 */ /* 0x000fe200078e0017 */
[----:B------:R-:W-:Y:S01]  /*4760*/  LOP3.LUT R20, R97, R20, R89, 0xfe, !PT ;  /* 0x0000001461147212 */ /* 0x000fe200078efe59 */
[----:B------:R-:W-:-:S04]  /*4770*/  IMAD.WIDE.U32 R90, R90, 0x100, RZ ;  /* 0x000001005a5a7825 */ /* 0x000fc800078e00ff */
[----:B------:R-:W-:Y:S02]  /*4780*/  IMAD.SHL.U32 R9, R88, 0x1000000, RZ ;  /* 0x0100000058097824 */ /* 0x000fe400078e00ff */
[----:B------:R-:W-:Y:S02]  /*4790*/  IMAD.U32 R16, R87, 0x10000, RZ ;  /* 0x0001000057107824 */ /* 0x000fe400078e00ff */
[----:B------:R-:W-:Y:S02]  /*47a0*/  IMAD.SHL.U32 R11, R86, 0x100, RZ ;  /* 0x00000100560b7824 */ /* 0x000fe400078e00ff */
[----:B------:R-:W-:Y:S02]  /*47b0*/  IMAD.SHL.U32 R17, R85, 0x1000000, RZ ;  /* 0x0100000055117824 */ /* 0x000fe400078e00ff */
[----:B------:R-:W-:Y:S02]  /*47c0*/  IMAD.U32 R18, R83, 0x10000, RZ ;  /* 0x0001000053127824 */ /* 0x000fe400078e00ff */
[----:B------:R-:W-:Y:S01]  /*47d0*/  IMAD.SHL.U32 R80, R80, 0x100, RZ ;  /* 0x0000010050507824 */ /* 0x000fe200078e00ff */
[----:B------:R0:W-:Y:S01]  /*47e0*/  STL.128 [R1+0x50], R12 ;  /* 0x0000500c01007387 */ /* 0x0001e20000100c00 */
[----:B------:R-:W-:-:S02]  /*47f0*/  LOP3.LUT R19, R90, R96, R36, 0xfe, !PT ;  /* 0x000000605a137212 */ /* 0x000fc400078efe24 */
[----:B------:R-:W-:Y:S01]  /*4800*/  LOP3.LUT R20, R91, R20, R37, 0xfe, !PT ;  /* 0x000000145b147212 */ /* 0x000fe200078efe25 */
[----:B------:R-:W-:Y:S01]  /*4810*/  IMAD.WIDE.U32 R36, R79, 0x10000, RZ ;  /* 0x000100004f247825 */ /* 0x000fe200078e00ff */
[----:B------:R-:W-:-:S03]  /*4820*/  LOP3.LUT R9, R11, R16, R9, 0xfe, !PT ;  /* 0x000000100b097212 */ /* 0x000fc600078efe09 */
[----:B------:R-:W-:Y:S01]  /*4830*/  IMAD.WIDE.U32 R78, R78, 0x100, RZ ;  /* 0x000001004e4e7825 */ /* 0x000fe200078e00ff */
[----:B0-----:R-:W-:Y:S02]  /*4840*/  LOP3.LUT R12, R21, R82, RZ, 0xfc, !PT ;  /* 0x00000052150c7212 */ /* 0x001fe400078efcff */
[----:B------:R-:W-:Y:S01]  /*4850*/  LOP3.LUT R21, R80, R18, R17, 0xfe, !PT ;  /* 0x0000001250157212 */ /* 0x000fe200078efe11 */
[----:B------:R-:W-:Y:S01]  /*4860*/  IMAD.WIDE.U32 R16, R81, 0x1000000, RZ ;  /* 0x0100000051107825 */ /* 0x000fe200078e00ff */
[----:B------:R-:W-:-:S03]  /*4870*/  LOP3.LUT R14, R19, R84, RZ, 0xfc, !PT ;  /* 0x00000054130e7212 */ /* 0x000fc600078efcff */
[----:B------:R-:W-:Y:S01]  /*4880*/  IMAD.MOV.U32 R13, RZ, RZ, R22 ;  /* 0x000000ffff0d7224 */ /* 0x000fe200078e0016 */
[----:B------:R-:W-:Y:S01]  /*4890*/  LOP3.LUT R23, R17, R9, R76, 0xfe, !PT ;  /* 0x0000000911177212 */ /* 0x000fe200078efe4c */
[----:B------:R-:W-:Y:S01]  /*48a0*/  IMAD.WIDE.U32 R80, R77, 0x1000000, RZ ;  /* 0x010000004d507825 */ /* 0x000fe200078e00ff */
[----:B------:R-:W-:-:S03]  /*48b0*/  LOP3.LUT R22, R78, R16, R36, 0xfe, !PT ;  /* 0x000000104e167212 */ /* 0x000fc600078efe24 */
[----:B------:R-:W-:-:S04]  /*48c0*/  IMAD.WIDE.U32 R16, R71, 0x10000, RZ ;  /* 0x0001000047107825 */ /* 0x000fc800078e00ff */
[----:B------:R-:W-:-:S04]  /*48d0*/  IMAD.WIDE.U32 R18, R70, 0x100, RZ ;  /* 0x0000010046127825 */ /* 0x000fc800078e00ff */
[----:B------:R-:W-:Y:S02]  /*48e0*/  IMAD.MOV.U32 R15, RZ, RZ, R20 ;  /* 0x000000ffff0f7224 */ /* 0x000fe400078e0014 */
[----:B------:R-:W-:Y:S02]  /*48f0*/  IMAD.SHL.U32 R9, R69, 0x1000000, RZ ;  /* 0x0100000045097824 */ /* 0x000fe400078e00ff */
[----:B------:R-:W-:Y:S02]  /*4900*/  IMAD.U32 R20, R68, 0x10000, RZ ;  /* 0x0001000044147824 */ /* 0x000fe400078e00ff */
[----:B------:R-:W-:Y:S01]  /*4910*/  IMAD.SHL.U32 R11, R67, 0x100, RZ ;  /* 0x00000100430b7824 */ /* 0x000fe200078e00ff */
[----:B------:R-:W-:Y:S02]  /*4920*/  LOP3.LUT R21, R81, R21, R72, 0xfe, !PT ;  /* 0x0000001551157212 */ /* 0x000fe400078efe48 */
[----:B------:R-:W-:Y:S01]  /*4930*/  LOP3.LUT R16, R18, R80, R16, 0xfe, !PT ;  /* 0x0000005012107212 */ /* 0x000fe200078efe10 */
[----:B------:R-:W-:Y:S01]  /*4940*/  IMAD.SHL.U32 R61, R61, 0x1000000, RZ ;  /* 0x010000003d3d7824 */ /* 0x000fe200078e00ff */
[----:B------:R-:W-:Y:S01]  /*4950*/  LOP3.LUT R9, R11, R20, R9, 0xfe, !PT ;  /* 0x000000140b097212 */ /* 0x000fe200078efe09 */
[----:B------:R-:W-:Y:S01]  /*4960*/  IMAD.U32 R60, R60, 0x10000, RZ ;  /* 0x000100003c3c7824 */ /* 0x000fe200078e00ff */
[----:B------:R-:W-:Y:S01]  /*4970*/  LOP3.LUT R20, R22, R65, RZ, 0xfc, !PT ;  /* 0x0000004116147212 */ /* 0x000fe200078efcff */
[----:B------:R-:W-:Y:S01]  /*4980*/  IMAD.SHL.U32 R64, R64, 0x100, RZ ;  /* 0x0000010040407824 */ /* 0x000fe200078e00ff */
[----:B------:R0:W-:Y:S01]  /*4990*/  STL.128 [R1+0x60], R12 ;  /* 0x0000600c01007387 */ /* 0x0001e20000100c00 */
[----:B------:R-:W-:-:S02]  /*49a0*/  LOP3.LUT R69, R19, R21, R17, 0xfe, !PT ;  /* 0x0000001513457212 */ /* 0x000fc400078efe11 */
[----:B------:R-:W-:Y:S01]  /*49b0*/  LOP3.LUT R22, R16, R63, RZ, 0xfc, !PT ;  /* 0x0000003f10167212 */ /* 0x000fe200078efcff */
[----:B------:R-:W-:Y:S01]  /*49c0*/  IMAD.WIDE.U32 R16, R59, 0x1000000, RZ ;  /* 0x010000003b107825 */ /* 0x000fe200078e00ff */
[----:B------:R-:W-:Y:S02]  /*49d0*/  LOP3.LUT R23, R79, R23, R37, 0xfe, !PT ;  /* 0x000000174f177212 */ /* 0x000fe400078efe25 */
[----:B------:R-:W-:Y:S01]  /*49e0*/  LOP3.LUT R61, R64, R60, R61, 0xfe, !PT ;  /* 0x0000003c403d7212 */ /* 0x000fe200078efe3d */
[----:B------:R-:W-:-:S04]  /*49f0*/  IMAD.WIDE.U32 R66, R66, 0x1000000, RZ ;  /* 0x0100000042427825 */ /* 0x000fc800078e00ff */
[----:B------:R-:W-:-:S04]  /*4a00*/  IMAD.WIDE.U32 R36, R57, 0x10000, RZ ;  /* 0x0001000039247825 */ /* 0x000fc800078e00ff */
[----:B0-----:R-:W-:-:S04]  /*4a10*/  IMAD.WIDE.U32 R12, R58, 0x10000, RZ ;  /* 0x000100003a0c7825 */ /* 0x001fc800078e00ff */
[----:B------:R-:W-:-:S04]  /*4a20*/  IMAD.WIDE.U32 R14, R46, 0x100, RZ ;  /* 0x000001002e0e7825 */ /* 0x000fc800078e00ff */
[----:B------:R-:W-:Y:S01]  /*4a30*/  IMAD.WIDE.U32 R58, R44, 0x100, RZ ;  /* 0x000001002c3a7825 */ /* 0x000fe200078e00ff */
[----:B------:R-:W-:Y:S02]  /*4a40*/  LOP3.LUT R19, R67, R9, R62, 0xfe, !PT ;  /* 0x0000000943137212 */ /* 0x000fe400078efe3e */
[----:B------:R-:W-:Y:S02]  /*4a50*/  LOP3.LUT R18, R14, R66, R12, 0xfe, !PT ;  /* 0x000000420e127212 */ /* 0x000fe400078efe0c */
[----:B------:R-:W-:Y:S02]  /*4a60*/  LOP3.LUT R17, R17, R61, R42, 0xfe, !PT ;  /* 0x0000003d11117212 */ /* 0x000fe400078efe2a */
[----:B------:R-:W-:Y:S01]  /*4a70*/  LOP3.LUT R16, R58, R16, R36, 0xfe, !PT ;  /* 0x000000103a107212 */ /* 0x000fe200078efe24 */
[----:B------:R-:W-:Y:S01]  /*4a80*/  IMAD.MOV.U32 R21, RZ, RZ, R23 ;  /* 0x000000ffff157224 */ /* 0x000fe200078e0017 */
[----:B------:R-:W-:Y:S01]  /*4a90*/  LOP3.LUT R19, R15, R19, R13, 0xfe, !PT ;  /* 0x000000130f137212 */ /* 0x000fe200078efe0d */
[----:B------:R-:W-:Y:S01]  /*4aa0*/  IMAD.MOV.U32 R23, RZ, RZ, R69 ;  /* 0x000000ffff177224 */ /* 0x000fe200078e0045 */
[----:B------:R-:W-:-:S02]  /*4ab0*/  LOP3.LUT R17, R59, R17, R37, 0xfe, !PT ;  /* 0x000000113b117212 */ /* 0x000fc400078efe25 */
[----:B------:R-:W-:Y:S02]  /*4ac0*/  LOP3.LUT R18, R18, R39, RZ, 0xfc, !PT ;  /* 0x0000002712127212 */ /* 0x000fe400078efcff */
[----:B------:R-:W-:Y:S01]  /*4ad0*/  LOP3.LUT R16, R16, R35, RZ, 0xfc, !PT ;  /* 0x0000002310107212 */ /* 0x000fe200078efcff */
[----:B------:R0:W-:Y:S02]  /*4ae0*/  STL.128 [R1+0x70], R20 ;  /* 0x0000701401007387 */ /* 0x0001e40000100c00 */
[----:B0-----:R-:W-:Y:S02]  /*4af0*/  IMAD.MOV.U32 R20, RZ, RZ, R18 ;  /* 0x000000ffff147224 */ /* 0x001fe400078e0012 */
[----:B------:R-:W-:Y:S02]  /*4b00*/  IMAD.MOV.U32 R21, RZ, RZ, R19 ;  /* 0x000000ffff157224 */ /* 0x000fe400078e0013 */
[----:B------:R-:W-:Y:S02]  /*4b10*/  IMAD.MOV.U32 R22, RZ, RZ, R16 ;  /* 0x000000ffff167224 */ /* 0x000fe400078e0010 */
[----:B------:R-:W-:-:S05]  /*4b20*/  IMAD.MOV.U32 R23, RZ, RZ, R17 ;  /* 0x000000ffff177224 */ /* 0x000fca00078e0011 */
[----:B------:R-:W-:Y:S01]  /*4b30*/  STL.128 [R1+0x80], R20 ;  /* 0x0000801401007387 */ /* 0x000fe20000100c00 */
[----:B------:R-:W-:Y:S01]  /*4b40*/  LOP3.LUT R13, R29, R45, R27, 0xfe, !PT ;  /* 0x0000002d1d0d7212 */ /* 0x000fe200078efe1b */
[----:B------:R-:W-:Y:S01]  /*4b50*/  IMAD.MOV.U32 R15, RZ, RZ, R41 ;  /* 0x000000ffff0f7224 */ /* 0x000fe200078e0029 */
[----:B------:R-:W-:Y:S02]  /*4b60*/  LOP3.LUT R12, R43, R38, RZ, 0xfc, !PT ;  /* 0x000000262b0c7212 */ /* 0x000fe400078efcff */
[----:B------:R-:W-:Y:S01]  /*4b70*/  LOP3.LUT R14, R47, R40, RZ, 0xfc, !PT ;  /* 0x000000282f0e7212 */ /* 0x000fe200078efcff */
[----:B------:R-:W-:Y:S01]  /*4b80*/  BSSY.RECONVERGENT B2, `(.L_x_52) ;  /* 0x00000ca000027945 */ /* 0x000fe20003800200 */
[----:B------:R-:W-:Y:S02]  /*4b90*/  IMAD.MOV.U32 R9, RZ, RZ, R34 ;  /* 0x000000ffff097224 */ /* 0x000fe400078e0022 */
[----:B------:R-:W-:Y:S01]  /*4ba0*/  IMAD.MOV.U32 R11, RZ, RZ, RZ ;  /* 0x000000ffff0b7224 */ /* 0x000fe200078e00ff */
[----:B------:R0:W-:Y:S02]  /*4bb0*/  STL.128 [R1+0x10], R12 ;  /* 0x0000100c01007387 */ /* 0x0001e40000100c00 */
[----:B0-----:R-:W-:-:S07]  /*4bc0*/  IMAD.MOV.U32 R14, RZ, RZ, R0 ;  /* 0x000000ffff0e7224 */ /* 0x001fce00078e0000 */
.L_x_53:
[----:B------:R-:W2:Y:S04]  /*4bd0*/  LDL.64 R26, [R14] ;  /* 0x000000000e1a7983 */ /* 0x000ea80000100a00 */
[----:B------:R-:W3:Y:S04]  /*4be0*/  LDL.64 R28, [R14+-0x40] ;  /* 0xffffc0000e1c7983 */ /* 0x000ee80000100a00 */
[----:B------:R-:W4:Y:S04]  /*4bf0*/  LDL.64 R46, [R14+-0x38] ;  /* 0xffffc8000e2e7983 */ /* 0x000f280000100a00 */
[----:B------:R-:W5:Y:S04]  /*4c00*/  LDL.64 R44, [R14+0x8] ;  /* 0x000008000e2c7983 */ /* 0x000f680000100a00 */
[----:B------:R-:W5:Y:S04]  /*4c10*/  LDL.64 R58, [R14+0x10] ;  /* 0x000010000e3a7983 */ /* 0x000f680000100a00 */
[----:B------:R-:W5:Y:S04]  /*4c20*/  LDL.64 R40, [R14+-0x30] ;  /* 0xffffd0000e287983 */ /* 0x000f680000100a00 */
[----:B------:R-:W5:Y:S04]  /*4c30*/  LDL.64 R36, [R14+-0x28] ;  /* 0xffffd8000e247983 */ /* 0x000f680000100a00 */
[----:B------:R-:W5:Y:S01]  /*4c40*/  LDL.64 R42, [R14+0x18] ;  /* 0x000018000e2a7983 */ /* 0x000f620000100a00 */
[----:B------:R-:W-:-:S02]  /*4c50*/  SHF.R.U64 R63, R18, 0x6, R19 ;  /* 0x00000006123f7819 */ /* 0x000fc40000001213 */
[----:B------:R-:W-:Y:S01]  /*4c60*/  SHF.L.W.U32.HI R35, R18, 0xd, R19 ;  /* 0x0000000d12237819 */ /* 0x000fe20000010e13 */
[----:B------:R-:W5:Y:S01]  /*4c70*/  LDL.64 R38, [R14+0x20] ;  /* 0x000020000e267983 */ /* 0x000f620000100a00 */
[----:B------:R-:W-:Y:S02]  /*4c80*/  SHF.L.W.U32.HI R62, R19, 0x3, R18 ;  /* 0x00000003133e7819 */ /* 0x000fe40000010e12 */
[C-C-:B------:R-:W-:Y:S01]  /*4c90*/  SHF.R.U64 R61, R16.reuse, 0x6, R17.reuse ;  /* 0x00000006103d7819 */ /* 0x140fe20000001211 */
[----:B------:R-:W5:Y:S01]  /*4ca0*/  LDL.64 R22, [R14+-0x20] ;  /* 0xffffe0000e167983 */ /* 0x000f620000100a00 */
[----:B------:R-:W-:Y:S02]  /*4cb0*/  SHF.L.W.U32.HI R57, R16, 0xd, R17 ;  /* 0x0000000d10397819 */ /* 0x000fe40000010e11 */
[----:B------:R-:W-:Y:S01]  /*4cc0*/  SHF.L.W.U32.HI R64, R17, 0x3, R16 ;  /* 0x0000000311407819 */ /* 0x000fe20000010e10 */
[----:B------:R-:W5:Y:S01]  /*4cd0*/  LDL.64 R20, [R14+-0x18] ;  /* 0xffffe8000e147983 */ /* 0x000f620000100a00 */
[----:B------:R-:W-:-:S02]  /*4ce0*/  SHF.L.W.U32.HI R15, R19, 0xd, R18 ;  /* 0x0000000d130f7819 */ /* 0x000fc40000010e12 */
[--C-:B------:R-:W-:Y:S02]  /*4cf0*/  SHF.L.W.U32.HI R60, R18, 0x3, R19.reuse ;  /* 0x00000003123c7819 */ /* 0x100fe40000010e13 */
[----:B------:R-:W-:Y:S02]  /*4d00*/  SHF.R.U32.HI R65, RZ, 0x6, R19 ;  /* 0x00000006ff417819 */ /* 0x000fe40000011613 */
[----:B------:R-:W-:Y:S01]  /*4d10*/  LOP3.LUT R35, R63, R35, R62, 0x96, !PT ;  /* 0x000000233f237212 */ /* 0x000fe200078e963e */
[----:B------:R-:W5:Y:S01]  /*4d20*/  LDL.64 R18, [R14+0x28] ;  /* 0x000028000e127983 */ /* 0x000f620000100a00 */
[----:B------:R-:W-:Y:S02]  /*4d30*/  LOP3.LUT R57, R61, R57, R64, 0x96, !PT ;  /* 0x000000393d397212 */ /* 0x000fe400078e9640 */
[----:B------:R-:W-:Y:S02]  /*4d40*/  LOP3.LUT R63, R65, R15, R60, 0x96, !PT ;  /* 0x0000000f413f7212 */ /* 0x000fe400078e963c */
[----:B------:R-:W-:-:S02]  /*4d50*/  SHF.R.U32.HI R60, RZ, 0x6, R17 ;  /* 0x00000006ff3c7819 */ /* 0x000fc40000011611 */
[----:B--2---:R-:W-:Y:S02]  /*4d60*/  IADD3 R61, P0, P1, R12, R35, R26 ;  /* 0x000000230c3d7210 */ /* 0x004fe4000791e01a */
[----:B------:R-:W-:Y:S02]  /*4d70*/  SHF.L.W.U32.HI R26, R17, 0xd, R16 ;  /* 0x0000000d111a7819 */ /* 0x000fe40000010e10 */
[----:B------:R-:W-:Y:S02]  /*4d80*/  SHF.L.W.U32.HI R35, R16, 0x3, R17 ;  /* 0x0000000310237819 */ /* 0x000fe40000010e11 */
[C-C-:B---3--:R-:W-:Y:S02]  /*4d90*/  SHF.L.W.U32.HI R15, R28.reuse, 0x1f, R29.reuse ;  /* 0x0000001f1c0f7819 */ /* 0x148fe40000010e1d */
[C-C-:B------:R-:W-:Y:S02]  /*4da0*/  SHF.L.W.U32.HI R16, R28.reuse, 0x18, R29.reuse ;  /* 0x000000181c107819 */ /* 0x140fe40000010e1d */
[----:B------:R-:W-:-:S02]  /*4db0*/  SHF.R.U64 R62, R28, 0x7, R29 ;  /* 0x000000071c3e7819 */ /* 0x000fc4000000121d */
[C-C-:B------:R-:W-:Y:S02]  /*4dc0*/  SHF.L.W.U32.HI R12, R29.reuse, 0x1f, R28.reuse ;  /* 0x0000001f1d0c7819 */ /* 0x140fe40000010e1c */
[----:B------:R-:W-:Y:S02]  /*4dd0*/  SHF.L.W.U32.HI R17, R29, 0x18, R28 ;  /* 0x000000181d117819 */ /* 0x000fe40000010e1c */
[----:B------:R-:W-:Y:S02]  /*4de0*/  SHF.R.U32.HI R64, RZ, 0x7, R29 ;  /* 0x00000007ff407819 */ /* 0x000fe4000001161d */
[----:B------:R-:W-:Y:S02]  /*4df0*/  LOP3.LUT R35, R60, R26, R35, 0x96, !PT ;  /* 0x0000001a3c237212 */ /* 0x000fe400078e9623 */
[----:B------:R-:W-:Y:S02]  /*4e00*/  IADD3.X R63, PT, PT, R13, R63, R27, P0, P1 ;  /* 0x0000003f0d3f7210 */ /* 0x000fe400007e241b */
[----:B----4-:R-:W-:-:S02]  /*4e10*/  SHF.L.W.U32.HI R13, R46, 0x1f, R47 ;  /* 0x0000001f2e0d7819 */ /* 0x010fc40000010e2f */
[C-C-:B------:R-:W-:Y:S02]  /*4e20*/  SHF.L.W.U32.HI R26, R46.reuse, 0x18, R47.reuse ;  /* 0x000000182e1a7819 */ /* 0x140fe40000010e2f */
[----:B------:R-:W-:Y:S02]  /*4e30*/  SHF.R.U64 R27, R46, 0x7, R47 ;  /* 0x000000072e1b7819 */ /* 0x000fe4000000122f */
[----:B------:R-:W-:Y:S02]  /*4e40*/  LOP3.LUT R60, R62, R15, R16, 0x96, !PT ;  /* 0x0000000f3e3c7212 */ /* 0x000fe400078e9610 */
[----:B------:R-:W-:Y:S02]  /*4e50*/  LOP3.LUT R64, R64, R12, R17, 0x96, !PT ;  /* 0x0000000c40407212 */ /* 0x000fe400078e9611 */
[----:B-----5:R-:W-:Y:S01]  /*4e60*/  IADD3 R62, P1, P2, R28, R57, R44 ;  /* 0x000000391c3e7210 */ /* 0x020fe20007a3e02c */
[----:B------:R-:W2:Y:S01]  /*4e70*/  LDL.64 R16, [R14+-0x10] ;  /* 0xfffff0000e107983 */ /* 0x000ea20000100a00 */
[----:B------:R-:W-:-:S02]  /*4e80*/  SHF.L.W.U32.HI R12, R47, 0x1f, R46 ;  /* 0x0000001f2f0c7819 */ /* 0x000fc40000010e2e */
[----:B------:R-:W-:Y:S02]  /*4e90*/  SHF.L.W.U32.HI R15, R47, 0x18, R46 ;  /* 0x000000182f0f7819 */ /* 0x000fe40000010e2e */
[----:B------:R-:W-:Y:S02]  /*4ea0*/  SHF.R.U32.HI R28, RZ, 0x7, R47 ;  /* 0x00000007ff1c7819 */ /* 0x000fe4000001162f */
[----:B------:R-:W-:Y:S02]  /*4eb0*/  LOP3.LUT R13, R27, R13, R26, 0x96, !PT ;  /* 0x0000000d1b0d7212 */ /* 0x000fe400078e961a */
[----:B------:R-:W-:Y:S02]  /*4ec0*/  IADD3.X R69, PT, PT, R29, R35, R45, P1, P2 ;  /* 0x000000231d457210 */ /* 0x000fe40000fe442d */
[----:B------:R-:W-:Y:S02]  /*4ed0*/  LOP3.LUT R12, R28, R12, R15, 0x96, !PT ;  /* 0x0000000c1c0c7212 */ /* 0x000fe400078e960f */
[----:B------:R-:W-:Y:S01]  /*4ee0*/  IADD3 R62, P1, PT, R62, R13, RZ ;  /* 0x0000000d3e3e7210 */ /* 0x000fe20007f3e0ff */
[----:B------:R-:W3:Y:S01]  /*4ef0*/  LDL.64 R28, [R14+0x30] ;  /* 0x000030000e1c7983 */ /* 0x000ee20000100a00 */
[----:B------:R-:W-:-:S03]  /*4f00*/  IADD3 R60, P0, PT, R61, R60, RZ ;  /* 0x0000003c3d3c7210 */ /* 0x000fc60007f1e0ff */
[----:B------:R-:W-:Y:S02]  /*4f10*/  IMAD.X R69, R69, 0x1, R12, P1 ;  /* 0x0000000145457824 */ /* 0x000fe400008e060c */
[----:B------:R-:W-:Y:S01]  /*4f20*/  IMAD.X R61, R63, 0x1, R64, P0 ;  /* 0x000000013f3d7824 */ /* 0x000fe200000e0640 */
[----:B------:R-:W4:Y:S01]  /*4f30*/  LDL.64 R12, [R14+-0x8] ;  /* 0xfffff8000e0c7983 */ /* 0x000f220000100a00 */
[----:B------:R-:W-:-:S05]  /*4f40*/  IMAD.MOV.U32 R63, RZ, RZ, R69 ;  /* 0x000000ffff3f7224 */ /* 0x000fca00078e0045 */
[----:B------:R0:W-:Y:S04]  /*4f50*/  STL.128 [R14+0x38], R60 ;  /* 0x0000383c0e007387 */ /* 0x0001e80000100c00 */
[----:B------:R-:W5:Y:S01]  /*4f60*/  LDL.64 R26, [R14+0x38] ;  /* 0x000038000e1a7983 */ /* 0x000f620000100a00 */
[C-C-:B------:R-:W-:Y:S02]  /*4f70*/  SHF.L.W.U32.HI R35, R60.reuse, 0xd, R61.reuse ;  /* 0x0000000d3c237819 */ /* 0x140fe40000010e3d */
[C-C-:B------:R-:W-:Y:S02]  /*4f80*/  SHF.L.W.U32.HI R64, R61.reuse, 0x3, R60.reuse ;  /* 0x000000033d407819 */ /* 0x140fe40000010e3c */
[----:B------:R-:W-:Y:S02]  /*4f90*/  SHF.R.U64 R65, R60, 0x6, R61 ;  /* 0x000000063c417819 */ /* 0x000fe4000000123d */
[----:B------:R-:W-:-:S02]  /*4fa0*/  SHF.L.W.U32.HI R15, R61, 0xd, R60 ;  /* 0x0000000d3d0f7819 */ /* 0x000fc40000010e3c */
[--C-:B------:R-:W-:Y:S02]  /*4fb0*/  SHF.L.W.U32.HI R44, R60, 0x3, R61.reuse ;  /* 0x000000033c2c7819 */ /* 0x100fe40000010e3d */
[----:B------:R-:W-:Y:S02]  /*4fc0*/  SHF.R.U32.HI R67, RZ, 0x6, R61 ;  /* 0x00000006ff437819 */ /* 0x000fe4000001163d */
[C-C-:B------:R-:W-:Y:S02]  /*4fd0*/  SHF.L.W.U32.HI R45, R62.reuse, 0xd, R69.reuse ;  /* 0x0000000d3e2d7819 */ /* 0x140fe40000010e45 */
[----:B------:R-:W-:Y:S02]  /*4fe0*/  SHF.L.W.U32.HI R66, R69, 0x3, R62 ;  /* 0x0000000345427819 */ /* 0x000fe40000010e3e */
[----:B------:R-:W-:Y:S02]  /*4ff0*/  SHF.R.U64 R57, R62, 0x6, R69 ;  /* 0x000000063e397819 */ /* 0x000fe40000001245 */
[----:B------:R-:W-:-:S02]  /*5000*/  LOP3.LUT R65, R65, R35, R64, 0x96, !PT ;  /* 0x0000002341417212 */ /* 0x000fc400078e9640 */
[----:B------:R-:W-:Y:S02]  /*5010*/  LOP3.LUT R67, R67, R15, R44, 0x96, !PT ;  /* 0x0000000f43437212 */ /* 0x000fe400078e962c */
[----:B------:R-:W-:Y:S02]  /*5020*/  LOP3.LUT R57, R57, R45, R66, 0x96, !PT ;  /* 0x0000002d39397212 */ /* 0x000fe400078e9642 */
[----:B------:R-:W-:Y:S02]  /*5030*/  IADD3 R58, P0, P1, R46, R65, R58 ;  /* 0x000000412e3a7210 */ /* 0x000fe4000791e03a */
[C-C-:B------:R-:W-:Y:S02]  /*5040*/  SHF.L.W.U32.HI R35, R40.reuse, 0x1f, R41.reuse ;  /* 0x0000001f28237819 */ /* 0x140fe40000010e29 */
[C-C-:B0-----:R-:W-:Y:S02]  /*5050*/  SHF.L.W.U32.HI R60, R40.reuse, 0x18, R41.reuse ;  /* 0x00000018283c7819 */ /* 0x141fe40000010e29 */
[----:B------:R-:W-:-:S02]  /*5060*/  SHF.R.U64 R63, R40, 0x7, R41 ;  /* 0x00000007283f7819 */ /* 0x000fc40000001229 */
[----:B------:R-:W-:Y:S02]  /*5070*/  SHF.L.W.U32.HI R45, R69, 0xd, R62 ;  /* 0x0000000d452d7819 */ /* 0x000fe40000010e3e */
[C-C-:B------:R-:W-:Y:S02]  /*5080*/  SHF.L.W.U32.HI R15, R41.reuse, 0x1f, R40.reuse ;  /* 0x0000001f290f7819 */ /* 0x140fe40000010e28 */
[--C-:B------:R-:W-:Y:S02]  /*5090*/  SHF.L.W.U32.HI R62, R62, 0x3, R69.reuse ;  /* 0x000000033e3e7819 */ /* 0x100fe40000010e45 */
[----:B------:R-:W-:Y:S02]  /*50a0*/  SHF.R.U32.HI R61, RZ, 0x6, R69 ;  /* 0x00000006ff3d7819 */ /* 0x000fe40000011645 */
[----:B------:R-:W-:Y:S02]  /*50b0*/  SHF.L.W.U32.HI R44, R41, 0x18, R40 ;  /* 0x00000018292c7819 */ /* 0x000fe40000010e28 */
[----:B------:R-:W-:-:S02]  /*50c0*/  SHF.R.U32.HI R46, RZ, 0x7, R41 ;  /* 0x00000007ff2e7819 */ /* 0x000fc40000011629 */
[----:B------:R-:W-:Y:S02]  /*50d0*/  IADD3.X R47, PT, PT, R47, R67, R59, P0, P1 ;  /* 0x000000432f2f7210 */ /* 0x000fe400007e243b */
[----:B------:R-:W-:Y:S02]  /*50e0*/  LOP3.LUT R59, R63, R35, R60, 0x96, !PT ;  /* 0x000000233f3b7212 */ /* 0x000fe400078e963c */
[----:B------:R-:W-:Y:S02]  /*50f0*/  LOP3.LUT R61, R61, R45, R62, 0x96, !PT ;  /* 0x0000002d3d3d7212 */ /* 0x000fe400078e963e */
[----:B------:R-:W-:Y:S02]  /*5100*/  LOP3.LUT R60, R46, R15, R44, 0x96, !PT ;  /* 0x0000000f2e3c7212 */ /* 0x000fe400078e962c */
[C-C-:B------:R-:W-:Y:S02]  /*5110*/  SHF.L.W.U32.HI R35, R36.reuse, 0x1f, R37.reuse ;  /* 0x0000001f24237819 */ /* 0x140fe40000010e25 */
[----:B------:R-:W-:-:S02]  /*5120*/  SHF.L.W.U32.HI R46, R36, 0x18, R37 ;  /* 0x00000018242e7819 */ /* 0x000fc40000010e25 */
[--C-:B------:R-:W-:Y:S02]  /*5130*/  SHF.R.U64 R45, R36, 0x7, R37.reuse ;  /* 0x00000007242d7819 */ /* 0x100fe40000001225 */
[----:B------:R-:W-:Y:S02]  /*5140*/  IADD3 R57, P1, P2, R40, R57, R42 ;  /* 0x0000003928397210 */ /* 0x000fe40007a3e02a */
[C-C-:B------:R-:W-:Y:S02]  /*5150*/  SHF.L.W.U32.HI R15, R37.reuse, 0x1f, R36.reuse ;  /* 0x0000001f250f7819 */ /* 0x140fe40000010e24 */
[----:B------:R-:W-:Y:S02]  /*5160*/  SHF.L.W.U32.HI R44, R37, 0x18, R36 ;  /* 0x00000018252c7819 */ /* 0x000fe40000010e24 */
[----:B------:R-:W-:Y:S02]  /*5170*/  SHF.R.U32.HI R40, RZ, 0x7, R37 ;  /* 0x00000007ff287819 */ /* 0x000fe40000011625 */
[----:B------:R-:W-:-:S02]  /*5180*/  LOP3.LUT R46, R45, R35, R46, 0x96, !PT ;  /* 0x000000232d2e7212 */ /* 0x000fc400078e962e */
[----:B------:R-:W-:Y:S02]  /*5190*/  IADD3 R59, P0, PT, R58, R59, RZ ;  /* 0x0000003b3a3b7210 */ /* 0x000fe40007f1e0ff */
[----:B------:R-:W-:Y:S02]  /*51a0*/  IADD3.X R58, PT, PT, R41, R61, R43, P1, P2 ;  /* 0x0000003d293a7210 */ /* 0x000fe40000fe442b */
[----:B------:R-:W-:Y:S02]  /*51b0*/  LOP3.LUT R15, R40, R15, R44, 0x96, !PT ;  /* 0x0000000f280f7212 */ /* 0x000fe400078e962c */
[----:B------:R-:W-:Y:S01]  /*51c0*/  IADD3 R57, P1, PT, R57, R46, RZ ;  /* 0x0000002e39397210 */ /* 0x000fe20007f3e0ff */
[----:B------:R-:W-:-:S04]  /*51d0*/  IMAD.X R60, R47, 0x1, R60, P0 ;  /* 0x000000012f3c7824 */ /* 0x000fc800000e063c */
[----:B------:R-:W-:Y:S01]  /*51e0*/  IMAD.X R58, R58, 0x1, R15, P1 ;  /* 0x000000013a3a7824 */ /* 0x000fe200008e060f */
[C-C-:B------:R-:W-:Y:S02]  /*51f0*/  SHF.L.W.U32.HI R35, R59.reuse, 0xd, R60.reuse ;  /* 0x0000000d3b237819 */ /* 0x140fe40000010e3c */
[----:B------:R-:W-:Y:S02]  /*5200*/  SHF.L.W.U32.HI R42, R60, 0x3, R59 ;  /* 0x000000033c2a7819 */ /* 0x000fe40000010e3b */
[----:B------:R-:W-:Y:S02]  /*5210*/  SHF.R.U64 R45, R59, 0x6, R60 ;  /* 0x000000063b2d7819 */ /* 0x000fe4000000123c */
[C-C-:B------:R-:W-:Y:S02]  /*5220*/  SHF.L.W.U32.HI R41, R57.reuse, 0xd, R58.reuse ;  /* 0x0000000d39297819 */ /* 0x140fe40000010e3a */
[----:B------:R-:W-:Y:S02]  /*5230*/  SHF.L.W.U32.HI R44, R58, 0x3, R57 ;  /* 0x000000033a2c7819 */ /* 0x000fe40000010e39 */
[----:B------:R-:W-:-:S02]  /*5240*/  SHF.R.U64 R43, R57, 0x6, R58 ;  /* 0x00000006392b7819 */ /* 0x000fc4000000123a */
[----:B------:R-:W-:Y:S02]  /*5250*/  SHF.L.W.U32.HI R15, R60, 0xd, R59 ;  /* 0x0000000d3c0f7819 */ /* 0x000fe40000010e3b */
[--C-:B------:R-:W-:Y:S02]  /*5260*/  SHF.L.W.U32.HI R40, R59, 0x3, R60.reuse ;  /* 0x000000033b287819 */ /* 0x100fe40000010e3c */
[----:B------:R-:W-:Y:S02]  /*5270*/  SHF.R.U32.HI R47, RZ, 0x6, R60 ;  /* 0x00000006ff2f7819 */ /* 0x000fe4000001163c */
[----:B------:R-:W-:Y:S02]  /*5280*/  LOP3.LUT R45, R45, R35, R42, 0x96, !PT ;  /* 0x000000232d2d7212 */ /* 0x000fe400078e962a */
[----:B------:R-:W-:Y:S02]  /*5290*/  LOP3.LUT R43, R43, R41, R44, 0x96, !PT ;  /* 0x000000292b2b7212 */ /* 0x000fe400078e962c */
[----:B------:R-:W-:-:S02]  /*52a0*/  LOP3.LUT R47, R47, R15, R40, 0x96, !PT ;  /* 0x0000000f2f2f7212 */ /* 0x000fc400078e9628 */
[----:B------:R-:W-:Y:S02]  /*52b0*/  SHF.L.W.U32.HI R41, R58, 0xd, R57 ;  /* 0x0000000d3a297819 */ /* 0x000fe40000010e39 */
[--C-:B------:R-:W-:Y:S02]  /*52c0*/  SHF.L.W.U32.HI R42, R57, 0x3, R58.reuse ;  /* 0x00000003392a7819 */ /* 0x100fe40000010e3a */
[----:B------:R-:W-:Y:S02]  /*52d0*/  SHF.R.U32.HI R44, RZ, 0x6, R58 ;  /* 0x00000006ff2c7819 */ /* 0x000fe4000001163a */
[----:B------:R-:W-:Y:S02]  /*52e0*/  IADD3 R45, P0, P1, R36, R45, R38 ;  /* 0x0000002d242d7210 */ /* 0x000fe4000791e026 */
[C-C-:B------:R-:W-:Y:S02]  /*52f0*/  SHF.L.W.U32.HI R35, R22.reuse, 0x1f, R23.reuse ;  /* 0x0000001f16237819 */ /* 0x140fe40000010e17 */
[----:B------:R-:W-:-:S02]  /*5300*/  SHF.L.W.U32.HI R40, R22, 0x18, R23 ;  /* 0x0000001816287819 */ /* 0x000fc40000010e17 */
[--C-:B------:R-:W-:Y:S02]  /*5310*/  SHF.R.U64 R46, R22, 0x7, R23.reuse ;  /* 0x00000007162e7819 */ /* 0x100fe40000001217 */
[C-C-:B------:R-:W-:Y:S02]  /*5320*/  SHF.L.W.U32.HI R15, R23.reuse, 0x1f, R22.reuse ;  /* 0x0000001f170f7819 */ /* 0x140fe40000010e16 */
[----:B------:R-:W-:Y:S02]  /*5330*/  SHF.L.W.U32.HI R36, R23, 0x18, R22 ;  /* 0x0000001817247819 */ /* 0x000fe40000010e16 */
[----:B------:R-:W-:Y:S02]  /*5340*/  SHF.R.U32.HI R38, RZ, 0x7, R23 ;  /* 0x00000007ff267819 */ /* 0x000fe40000011617 */
[----:B------:R-:W-:Y:S02]  /*5350*/  LOP3.LUT R41, R44, R41, R42, 0x96, !PT ;  /* 0x000000292c297212 */ /* 0x000fe400078e962a */
[----:B------:R-:W-:-:S02]  /*5360*/  IADD3.X R39, PT, PT, R37, R47, R39, P0, P1 ;  /* 0x0000002f25277210 */ /* 0x000fc400007e2427 */
[----:B------:R-:W-:Y:S02]  /*5370*/  LOP3.LUT R40, R46, R35, R40, 0x96, !PT ;  /* 0x000000232e287212 */ /* 0x000fe400078e9628 */
[----:B------:R-:W-:Y:S02]  /*5380*/  LOP3.LUT R42, R38, R15, R36, 0x96, !PT ;  /* 0x0000000f262a7212 */ /* 0x000fe400078e9624 */
[C-C-:B------:R-:W-:Y:S02]  /*5390*/  SHF.L.W.U32.HI R35, R20.reuse, 0x1f, R21.reuse ;  /* 0x0000001f14237819 */ /* 0x140fe40000010e15 */
[C-C-:B------:R-:W-:Y:S02]  /*53a0*/  SHF.L.W.U32.HI R38, R20.reuse, 0x18, R21.reuse ;  /* 0x0000001814267819 */ /* 0x140fe40000010e15 */
[----:B------:R-:W-:Y:S02]  /*53b0*/  SHF.R.U64 R37, R20, 0x7, R21 ;  /* 0x0000000714257819 */ /* 0x000fe40000001215 */
[----:B------:R-:W-:-:S02]  /*53c0*/  IADD3 R18, P1, P2, R22, R43, R18 ;  /* 0x0000002b16127210 */ /* 0x000fc40007a3e012 */
[----:B------:R-:W-:Y:S02]  /*53d0*/  LOP3.LUT R35, R37, R35, R38, 0x96, !PT ;  /* 0x0000002325237212 */ /* 0x000fe400078e9626 */
[----:B------:R-:W-:Y:S02]  /*53e0*/  IADD3 R37, P0, PT, R45, R40, RZ ;  /* 0x000000282d257210 */ /* 0x000fe40007f1e0ff */
[C-C-:B------:R-:W-:Y:S02]  /*53f0*/  SHF.L.W.U32.HI R15, R21.reuse, 0x1f, R20.reuse ;  /* 0x0000001f150f7819 */ /* 0x140fe40000010e14 */
[----:B------:R-:W-:Y:S02]  /*5400*/  SHF.L.W.U32.HI R36, R21, 0x18, R20 ;  /* 0x0000001815247819 */ /* 0x000fe40000010e14 */
[----:B------:R-:W-:Y:S01]  /*5410*/  SHF.R.U32.HI R22, RZ, 0x7, R21 ;  /* 0x00000007ff167819 */ /* 0x000fe20000011615 */
[----:B------:R-:W-:Y:S01]  /*5420*/  IMAD.X R40, R39, 0x1, R42, P0 ;  /* 0x0000000127287824 */ /* 0x000fe200000e062a */
[----:B------:R-:W-:-:S02]  /*5430*/  IADD3.X R38, PT, PT, R23, R41, R19, P1, P2 ;  /* 0x0000002917267210 */ /* 0x000fc40000fe4413 */
[----:B------:R-:W-:Y:S02]  /*5440*/  LOP3.LUT R15, R22, R15, R36, 0x96, !PT ;  /* 0x0000000f160f7212 */ /* 0x000fe400078e9624 */
[----:B------:R-:W-:Y:S02]  /*5450*/  IADD3 R35, P1, PT, R18, R35, RZ ;  /* 0x0000002312237210 */ /* 0x000fe40007f3e0ff */
[C-C-:B------:R-:W-:Y:S02]  /*5460*/  SHF.L.W.U32.HI R18, R37.reuse, 0xd, R40.reuse ;  /* 0x0000000d25127819 */ /* 0x140fe40000010e28 */
[----:B------:R-:W-:Y:S01]  /*5470*/  SHF.L.W.U32.HI R19, R40, 0x3, R37 ;  /* 0x0000000328137819 */ /* 0x000fe20000010e25 */
[----:B------:R-:W-:Y:S01]  /*5480*/  IMAD.X R38, R38, 0x1, R15, P1 ;  /* 0x0000000126267824 */ /* 0x000fe200008e060f */
[----:B------:R-:W-:Y:S02]  /*5490*/  SHF.R.U64 R43, R37, 0x6, R40 ;  /* 0x00000006252b7819 */ /* 0x000fe40000001228 */
[----:B------:R-:W-:-:S02]  /*54a0*/  SHF.L.W.U32.HI R15, R40, 0xd, R37 ;  /* 0x0000000d280f7819 */ /* 0x000fc40000010e25 */
[--C-:B------:R-:W-:Y:S02]  /*54b0*/  SHF.L.W.U32.HI R22, R37, 0x3, R40.reuse ;  /* 0x0000000325167819 */ /* 0x100fe40000010e28 */
[----:B------:R-:W-:Y:S02]  /*54c0*/  SHF.R.U32.HI R45, RZ, 0x6, R40 ;  /* 0x00000006ff2d7819 */ /* 0x000fe40000011628 */
[----:B------:R-:W-:Y:S02]  /*54d0*/  LOP3.LUT R43, R43, R18, R19, 0x96, !PT ;  /* 0x000000122b2b7212 */ /* 0x000fe400078e9613 */
[C-C-:B------:R-:W-:Y:S02]  /*54e0*/  SHF.L.W.U32.HI R23, R35.reuse, 0xd, R38.reuse ;  /* 0x0000000d23177819 */ /* 0x140fe40000010e26 */
[----:B------:R-:W-:Y:S02]  /*54f0*/  SHF.L.W.U32.HI R36, R38, 0x3, R35 ;  /* 0x0000000326247819 */ /* 0x000fe40000010e23 */
[----:B------:R-:W-:-:S02]  /*5500*/  SHF.R.U64 R39, R35, 0x6, R38 ;  /* 0x0000000623277819 */ /* 0x000fc40000001226 */
[----:B------:R-:W-:Y:S02]  /*5510*/  LOP3.LUT R45, R45, R15, R22, 0x96, !PT ;  /* 0x0000000f2d2d7212 */ /* 0x000fe400078e9616 */
[----:B------:R-:W-:Y:S02]  /*5520*/  LOP3.LUT R39, R39, R23, R36, 0x96, !PT ;  /* 0x0000001727277212 */ /* 0x000fe400078e9624 */
[----:B------:R-:W-:Y:S02]  /*5530*/  SHF.L.W.U32.HI R22, R38, 0xd, R35 ;  /* 0x0000000d26167819 */ /* 0x000fe40000010e23 */
[--C-:B------:R-:W-:Y:S02]  /*5540*/  SHF.L.W.U32.HI R23, R35, 0x3, R38.reuse ;  /* 0x0000000323177819 */ /* 0x100fe40000010e26 */
[----:B------:R-:W-:-:S04]  /*5550*/  SHF.R.U32.HI R36, RZ, 0x6, R38 ;  /* 0x00000006ff247819 */ /* 0x000fc80000011626 */
[----:B------:R-:W-:Y:S01]  /*5560*/  LOP3.LUT R23, R36, R22, R23, 0x96, !PT ;  /* 0x0000001624177212 */ /* 0x000fe200078e9617 */
[----:B------:R-:W-:Y:S02]  /*5570*/  VIADD R11, R11, 0x8 ;  /* 0x000000080b0b7836 */ /* 0x000fe40000000000 */
[----:B------:R-:W-:Y:S01]  /*5580*/  IMAD.MOV.U32 R22, RZ, RZ, R57 ;  /* 0x000000ffff167224 */ /* 0x000fe200078e0039 */
[C-C-:B--2---:R-:W-:Y:S02]  /*5590*/  SHF.L.W.U32.HI R18, R16.reuse, 0x1f, R17.reuse ;  /* 0x0000001f10127819 */ /* 0x144fe40000010e11 */
[C-C-:B------:R-:W-:Y:S02]  /*55a0*/  SHF.L.W.U32.HI R19, R16.reuse, 0x18, R17.reuse ;  /* 0x0000001810137819 */ /* 0x140fe40000010e11 */
[----:B------:R-:W-:Y:S02]  /*55b0*/  SHF.R.U64 R41, R16, 0x7, R17 ;  /* 0x0000000710297819 */ /* 0x000fe40000001211 */
[----:B------:R-:W-:-:S02]  /*55c0*/  SHF.L.W.U32.HI R15, R17, 0x1f, R16 ;  /* 0x0000001f110f7819 */ /* 0x000fc40000010e10 */
[----:B------:R-:W-:Y:S02]  /*55d0*/  SHF.R.U32.HI R42, RZ, 0x7, R17 ;  /* 0x00000007ff2a7819 */ /* 0x000fe40000011611 */
[----:B------:R-:W-:Y:S02]  /*55e0*/  LOP3.LUT R41, R41, R18, R19, 0x96, !PT ;  /* 0x0000001229297212 */ /* 0x000fe400078e9613 */
[----:B---3--:R-:W-:Y:S02]  /*55f0*/  IADD3 R28, P0, P1, R20, R43, R28 ;  /* 0x0000002b141c7210 */ /* 0x008fe4000791e01c */
[----:B------:R-:W-:Y:S02]  /*5600*/  SHF.L.W.U32.HI R20, R17, 0x18, R16 ;  /* 0x0000001811147819 */ /* 0x000fe40000010e10 */
[----:B------:R-:W-:Y:S02]  /*5610*/  IADD3.X R29, PT, PT, R21, R45, R29, P0, P1 ;  /* 0x0000002d151d7210 */ /* 0x000fe400007e241d */
[----:B----4-:R-:W-:-:S02]  /*5620*/  SHF.L.W.U32.HI R18, R12, 0x1f, R13 ;  /* 0x0000001f0c127819 */ /* 0x010fc40000010e0d */
[C-C-:B------:R-:W-:Y:S02]  /*5630*/  SHF.L.W.U32.HI R19, R12.reuse, 0x18, R13.reuse ;  /* 0x000000180c137819 */ /* 0x140fe40000010e0d */
[----:B------:R-:W-:Y:S02]  /*5640*/  SHF.R.U64 R21, R12, 0x7, R13 ;  /* 0x000000070c157819 */ /* 0x000fe4000000120d */
[----:B------:R-:W-:Y:S02]  /*5650*/  LOP3.LUT R36, R42, R15, R20, 0x96, !PT ;  /* 0x0000000f2a247212 */ /* 0x000fe400078e9614 */
[C---:B------:R-:W-:Y:S02]  /*5660*/  SHF.L.W.U32.HI R15, R13.reuse, 0x1f, R12 ;  /* 0x0000001f0d0f7819 */ /* 0x040fe40000010e0c */
[----:B-----5:R-:W-:Y:S02]  /*5670*/  IADD3 R16, P1, P2, R16, R39, R26 ;  /* 0x0000002710107210 */ /* 0x020fe40007a3e01a */
[----:B------:R-:W-:-:S02]  /*5680*/  SHF.L.W.U32.HI R20, R13, 0x18, R12 ;  /* 0x000000180d147819 */ /* 0x000fc40000010e0c */
[----:B------:R-:W-:Y:S02]  /*5690*/  SHF.R.U32.HI R26, RZ, 0x7, R13 ;  /* 0x00000007ff1a7819 */ /* 0x000fe4000001160d */
[----:B------:R-:W-:Y:S02]  /*56a0*/  LOP3.LUT R19, R21, R18, R19, 0x96, !PT ;  /* 0x0000001215137212 */ /* 0x000fe400078e9613 */
[----:B------:R-:W-:Y:S01]  /*56b0*/  IADD3 R18, P0, PT, R28, R41, RZ ;  /* 0x000000291c127210 */ /* 0x000fe20007f1e0ff */
[----:B------:R-:W-:Y:S01]  /*56c0*/  IMAD.MOV.U32 R21, RZ, RZ, R60 ;  /* 0x000000ffff157224 */ /* 0x000fe200078e003c */
[----:B------:R-:W-:Y:S01]  /*56d0*/  IADD3.X R17, PT, PT, R17, R23, R27, P1, P2 ;  /* 0x0000001711117210 */ /* 0x000fe20000fe441b */
[----:B------:R-:W-:Y:S01]  /*56e0*/  IMAD.MOV.U32 R23, RZ, RZ, R58 ;  /* 0x000000ffff177224 */ /* 0x000fe200078e003a */
[----:B------:R-:W-:Y:S01]  /*56f0*/  LOP3.LUT R26, R26, R15, R20, 0x96, !PT ;  /* 0x0000000f1a1a7212 */ /* 0x000fe200078e9614 */
[----:B------:R-:W-:Y:S01]  /*5700*/  IMAD.MOV.U32 R20, RZ, RZ, R59 ;  /* 0x000000ffff147224 */ /* 0x000fe200078e003b */
[----:B------:R-:W-:Y:S01]  /*5710*/  IADD3 R16, P1, PT, R16, R19, RZ ;  /* 0x0000001310107210 */ /* 0x000fe20007f3e0ff */
[----:B------:R-:W-:Y:S01]  /*5720*/  IMAD.X R19, R29, 0x1, R36, P0 ;  /* 0x000000011d137824 */ /* 0x000fe200000e0624 */
[----:B------:R-:W-:-:S02]  /*5730*/  ISETP.NE.AND P0, PT, R11, 0x40, PT ;  /* 0x000000400b00780c */ /* 0x000fc40003f05270 */
[----:B------:R0:W-:Y:S01]  /*5740*/  STL.128 [R14+0x48], R20 ;  /* 0x000048140e007387 */ /* 0x0001e20000100c00 */
[----:B------:R-:W-:Y:S02]  /*5750*/  IMAD.X R17, R17, 0x1, R26, P1 ;  /* 0x0000000111117824 */ /* 0x000fe400008e061a */
[----:B0-----:R-:W-:Y:S02]  /*5760*/  IMAD.MOV.U32 R20, RZ, RZ, R37 ;  /* 0x000000ffff147224 */ /* 0x001fe400078e0025 */
[----:B------:R-:W-:Y:S02]  /*5770*/  IMAD.MOV.U32 R21, RZ, RZ, R40 ;  /* 0x000000ffff157224 */ /* 0x000fe400078e0028 */
[----:B------:R-:W-:Y:S02]  /*5780*/  IMAD.MOV.U32 R22, RZ, RZ, R35 ;  /* 0x000000ffff167224 */ /* 0x000fe400078e0023 */
[----:B------:R-:W-:-:S05]  /*5790*/  IMAD.MOV.U32 R23, RZ, RZ, R38 ;  /* 0x000000ffff177224 */ /* 0x000fca00078e0026 */
[----:B------:R0:W-:Y:S02]  /*57a0*/  STL.128 [R14+0x58], R20 ;  /* 0x000058140e007387 */ /* 0x0001e40000100c00 */
[----:B0-----:R-:W-:Y:S02]  /*57b0*/  IMAD.MOV.U32 R20, RZ, RZ, R18 ;  /* 0x000000ffff147224 */ /* 0x001fe400078e0012 */
[----:B------:R-:W-:Y:S02]  /*57c0*/  IMAD.MOV.U32 R21, RZ, RZ, R19 ;  /* 0x000000ffff157224 */ /* 0x000fe400078e0013 */
[----:B------:R-:W-:Y:S02]  /*57d0*/  IMAD.MOV.U32 R22, RZ, RZ, R16 ;  /* 0x000000ffff167224 */ /* 0x000fe400078e0010 */
[----:B------:R-:W-:-:S05]  /*57e0*/  IMAD.MOV.U32 R23, RZ, RZ, R17 ;  /* 0x000000ffff177224 */ /* 0x000fca00078e0011 */
[----:B------:R0:W-:Y:S02]  /*57f0*/  STL.128 [R14+0x68], R20 ;  /* 0x000068140e007387 */ /* 0x0001e40000100c00 */
[----:B0-----:R-:W-:Y:S01]  /*5800*/  VIADD R14, R14, 0x40 ;  /* 0x000000400e0e7836 */ /* 0x001fe20000000000 */
[----:B------:R-:W-:Y:S06]  /*5810*/  @P0 BRA `(.L_x_53) ;  /* 0xfffffff000ec0947 */ /* 0x000fec000383ffff */
[----:B------:R-:W-:Y:S05]  /*5820*/  BSYNC.RECONVERGENT B2 ;  /* 0x0000000000027941 */ /* 0x000fea0003800200 */
.L_x_52:
[----:B------:R-:W-:Y:S01]  /*5830*/  BSSY.RECONVERGENT B2, `(.L_x_54) ;  /* 0x0000061000027945 */ /* 0x000fe20003800200 */
[----:B------:R-:W-:Y:S02]  /*5840*/  IMAD.MOV.U32 R11, RZ, RZ, RZ ;  /* 0x000000ffff0b7224 */ /* 0x000fe400078e00ff */
[----:B------:R-:W-:Y:S02]  /*5850*/  IMAD.MOV.U32 R60, RZ, RZ, R4 ;  /* 0x000000ffff3c7224 */ /* 0x000fe400078e0004 */
[----:B------:R-:W-:Y:S02]  /*5860*/  IMAD.MOV.U32 R59, RZ, RZ, R5 ;  /* 0x000000ffff3b7224 */ /* 0x000fe400078e0005 */
[----:B------:R-:W-:Y:S02]  /*5870*/  IMAD.MOV.U32 R57, RZ, RZ, R6 ;  /* 0x000000ffff397224 */ /* 0x000fe400078e0006 */
[----:B------:R-:W-:Y:S02]  /*5880*/  IMAD.MOV.U32 R58, RZ, RZ, R7 ;  /* 0x000000ffff3a7224 */ /* 0x000fe400078e0007 */
[----:B------:R-:W-:-:S02]  /*5890*/  IMAD.MOV.U32 R47, RZ, RZ, R8 ;  /* 0x000000ffff2f7224 */ /* 0x000fc400078e0008 */
[----:B------:R-:W-:Y:S02]  /*58a0*/  IMAD.MOV.U32 R46, RZ, RZ, R3 ;  /* 0x000000ffff2e7224 */ /* 0x000fe400078e0003 */
        /* <DEDUP_REMOVED lines=9> */
[----:B------:R-:W-:-:S07]  /*5940*/  IMAD.MOV.U32 R38, RZ, RZ, R49 ;  /* 0x000000ffff267224 */ /* 0x000fce00078e0031 */
.L_x_55:
[----:B------:R-:W0:Y:S01]  /*5950*/  LDC.64 R16, c[0x4][0x18] ;  /* 0x01000600ff107b82 */ /* 0x000e220000000a00 */
[----:B------:R-:W-:-:S06]  /*5960*/  IMAD R12, R11, 0x8, R1 ;  /* 0x000000080b0c7824 */ /* 0x000fcc00078e0201 */
[----:B------:R-:W2:Y:S01]  /*5970*/  LDL.128 R12, [R12+0x10] ;  /* 0x000010000c0c7983 */ /* 0x000ea20000100c00 */
[----:B0-----:R-:W-:-:S05]  /*5980*/  IMAD.WIDE.U32 R16, R11, 0x8, R16 ;  /* 0x000000080b107825 */ /* 0x001fca00078e0010 */
[----:B------:R-:W2:Y:S04]  /*5990*/  LDG.E.64.CONSTANT R18, desc[UR36][R16.64] ;  /* 0x0000002410127981 */ /* 0x000ea8000c1e9b00 */
[----:B------:R0:W3:Y:S01]  /*59a0*/  LDG.E.64.CONSTANT R20, desc[UR36][R16.64+0x8] ;  /* 0x0000082410147981 */ /* 0x0000e2000c1e9b00 */
[C-C-:B------:R-:W-:Y:S02]  /*59b0*/  SHF.L.W.U32.HI R22, R42.reuse, 0x12, R43.reuse ;  /* 0x000000122a167819 */ /* 0x140fe40000010e2b */
[----:B------:R-:W-:Y:S02]  /*59c0*/  SHF.L.W.U32.HI R23, R42, 0xe, R43 ;  /* 0x0000000e2a177819 */ /* 0x000fe40000010e2b */
[----:B------:R-:W-:Y:S02]  /*59d0*/  SHF.L.W.U32.HI R26, R43, 0x17, R42 ;  /* 0x000000172b1a7819 */ /* 0x000fe40000010e2a */
[----:B------:R-:W-:-:S02]  /*59e0*/  LOP3.LUT R27, R37, R42, R41, 0xb8, !PT ;  /* 0x0000002a251b7212 */ /* 0x000fc400078eb829 */
[----:B------:R-:W-:Y:S02]  /*59f0*/  LOP3.LUT R28, R26, R22, R23, 0x96, !PT ;  /* 0x000000161a1c7212 */ /* 0x000fe400078e9617 */
[C-C-:B------:R-:W-:Y:S02]  /*5a00*/  SHF.L.W.U32.HI R22, R43.reuse, 0x12, R42.reuse ;  /* 0x000000122b167819 */ /* 0x140fe40000010e2a */
[----:B------:R-:W-:Y:S02]  /*5a10*/  SHF.L.W.U32.HI R23, R43, 0xe, R42 ;  /* 0x0000000e2b177819 */ /* 0x000fe40000010e2a */
[----:B------:R-:W-:Y:S02]  /*5a20*/  SHF.L.W.U32.HI R26, R42, 0x17, R43 ;  /* 0x000000172a1a7819 */ /* 0x000fe40000010e2b */
[----:B------:R-:W-:Y:S02]  /*5a30*/  IADD3 R27, P0, P1, R27, R36, R28 ;  /* 0x000000241b1b7210 */ /* 0x000fe4000791e01c */
[----:B------:R-:W-:-:S02]  /*5a40*/  LOP3.LUT R22, R26, R22, R23, 0x96, !PT ;  /* 0x000000161a167212 */ /* 0x000fc400078e9617 */
[----:B------:R-:W-:-:S04]  /*5a50*/  LOP3.LUT R23, R38, R43, R40, 0xb8, !PT ;  /* 0x0000002b26177212 */ /* 0x000fc800078eb828 */
[----:B------:R-:W-:Y:S02]  /*5a60*/  IADD3.X R23, PT, PT, R23, R39, R22, P0, P1 ;  /* 0x0000002717177210 */ /* 0x000fe400007e2416 */
[C-C-:B0-----:R-:W-:Y:S02]  /*5a70*/  SHF.L.W.U32.HI R17, R59.reuse, 0x1e, R60.reuse ;  /* 0x0000001e3b117819 */ /* 0x141fe40000010e3c */
[C---:B------:R-:W-:Y:S02]  /*5a80*/  SHF.L.W.U32.HI R16, R59.reuse, 0x19, R60 ;  /* 0x000000193b107819 */ /* 0x040fe40000010e3c */
[----:B------:R-:W-:Y:S02]  /*5a90*/  LOP3.LUT R22, R60, R57, R47, 0xe8, !PT ;  /* 0x000000393c167212 */ /* 0x000fe400078ee82f */
[----:B------:R-:W-:Y:S01]  /*5aa0*/  LOP3.LUT R29, R59, R58, R46, 0xe8, !PT ;  /* 0x0000003a3b1d7212 */ /* 0x000fe200078ee82e */
[----:B------:R-:W-:Y:S02]  /*5ab0*/  VIADD R11, R11, 0x2 ;  /* 0x000000020b0b7836 */ /* 0x000fe40000000000 */
[----:B------:R-:W-:Y:S01]  /*5ac0*/  IMAD.MOV.U32 R39, RZ, RZ, R40 ;  /* 0x000000ffff277224 */ /* 0x000fe200078e0028 */
[----:B--2---:R-:W-:-:S04]  /*5ad0*/  IADD3 R27, P0, P1, R12, R27, R18 ;  /* 0x0000001b0c1b7210 */ /* 0x004fc8000791e012 */
[----:B------:R-:W-:Y:S02]  /*5ae0*/  IADD3.X R36, PT, PT, R13, R23, R19, P0, P1 ;  /* 0x000000170d247210 */ /* 0x000fe400007e2413 */
[----:B------:R-:W-:Y:S02]  /*5af0*/  IADD3 R26, P0, PT, R44, R27, RZ ;  /* 0x0000001b2c1a7210 */ /* 0x000fe40007f1e0ff */
[----:B------:R-:W-:-:S03]  /*5b00*/  SHF.L.W.U32.HI R12, R60, 0x4, R59 ;  /* 0x000000043c0c7819 */ /* 0x000fc60000010e3b */
[----:B------:R-:W-:Y:S01]  /*5b10*/  IMAD.X R35, R45, 0x1, R36, P0 ;  /* 0x000000012d237824 */ /* 0x000fe200000e0624 */
[----:B------:R-:W-:Y:S02]  /*5b20*/  LOP3.LUT R23, R16, R12, R17, 0x96, !PT ;  /* 0x0000000c10177212 */ /* 0x000fe400078e9611 */
[----:B------:R-:W-:Y:S02]  /*5b30*/  SHF.L.W.U32.HI R12, R59, 0x4, R60 ;  /* 0x000000043b0c7819 */ /* 0x000fe40000010e3c */
[C-C-:B------:R-:W-:Y:S02]  /*5b40*/  SHF.L.W.U32.HI R13, R60.reuse, 0x1e, R59.reuse ;  /* 0x0000001e3c0d7819 */ /* 0x140fe40000010e3b */
[----:B------:R-:W-:Y:S02]  /*5b50*/  SHF.L.W.U32.HI R16, R60, 0x19, R59 ;  /* 0x000000193c107819 */ /* 0x000fe40000010e3b */
[C-C-:B------:R-:W-:Y:S02]  /*5b60*/  SHF.L.W.U32.HI R17, R26.reuse, 0x12, R35.reuse ;  /* 0x000000121a117819 */ /* 0x140fe40000010e23 */
[----:B------:R-:W-:-:S02]  /*5b70*/  SHF.L.W.U32.HI R18, R26, 0xe, R35 ;  /* 0x0000000e1a127819 */ /* 0x000fc40000010e23 */
[----:B------:R-:W-:Y:S02]  /*5b80*/  SHF.L.W.U32.HI R19, R35, 0x17, R26 ;  /* 0x0000001723137819 */ /* 0x000fe40000010e1a */
[----:B------:R-:W-:Y:S02]  /*5b90*/  LOP3.LUT R28, R16, R12, R13, 0x96, !PT ;  /* 0x0000000c101c7212 */ /* 0x000fe400078e960d */
[----:B------:R-:W-:Y:S02]  /*5ba0*/  IADD3 R22, P0, P1, R27, R23, R22 ;  /* 0x000000171b167210 */ /* 0x000fe4000791e016 */
[----:B------:R-:W-:Y:S02]  /*5bb0*/  LOP3.LUT R18, R19, R17, R18, 0x96, !PT ;  /* 0x0000001113127212 */ /* 0x000fe400078e9612 */
[C-C-:B------:R-:W-:Y:S02]  /*5bc0*/  SHF.L.W.U32.HI R12, R35.reuse, 0x12, R26.reuse ;  /* 0x00000012230c7819 */ /* 0x140fe40000010e1a */
[----:B------:R-:W-:-:S02]  /*5bd0*/  SHF.L.W.U32.HI R13, R35, 0xe, R26 ;  /* 0x0000000e230d7819 */ /* 0x000fc40000010e1a */
[----:B------:R-:W-:Y:S02]  /*5be0*/  SHF.L.W.U32.HI R16, R26, 0x17, R35 ;  /* 0x000000171a107819 */ /* 0x000fe40000010e23 */
[----:B------:R-:W-:Y:S02]  /*5bf0*/  LOP3.LUT R23, R41, R26, R42, 0xb8, !PT ;  /* 0x0000001a29177212 */ /* 0x000fe400078eb82a */
[----:B------:R-:W-:Y:S02]  /*5c00*/  IADD3.X R29, PT, PT, R36, R28, R29, P0, P1 ;  /* 0x0000001c241d7210 */ /* 0x000fe400007e241d */
[----:B------:R-:W-:Y:S02]  /*5c10*/  LOP3.LUT R12, R16, R12, R13, 0x96, !PT ;  /* 0x0000000c100c7212 */ /* 0x000fe400078e960d */
[----:B------:R-:W-:Y:S02]  /*5c20*/  IADD3 R23, P0, P1, R23, R37, R18 ;  /* 0x0000002517177210 */ /* 0x000fe4000791e012 */
[----:B------:R-:W-:-:S04]  /*5c30*/  LOP3.LUT R27, R40, R35, R43, 0xb8, !PT ;  /* 0x00000023281b7212 */ /* 0x000fc800078eb82b */
[----:B------:R-:W-:Y:S02]  /*5c40*/  IADD3.X R27, PT, PT, R27, R38, R12, P0, P1 ;  /* 0x000000261b1b7210 */ /* 0x000fe400007e240c */
[----:B---3--:R-:W-:Y:S01]  /*5c50*/  IADD3 R14, P0, P1, R14, R23, R20 ;  /* 0x000000170e0e7210 */ /* 0x008fe2000791e014 */
[----:B------:R-:W-:-:S03]  /*5c60*/  IMAD.MOV.U32 R37, RZ, RZ, R42 ;  /* 0x000000ffff257224 */ /* 0x000fc600078e002a */
[----:B------:R-:W-:Y:S02]  /*5c70*/  IADD3.X R15, PT, PT, R15, R27, R21, P0, P1 ;  /* 0x0000001b0f0f7210 */ /* 0x000fe400007e2415 */
[----:B------:R-:W-:Y:S01]  /*5c80*/  IADD3 R42, P0, PT, R47, R14, RZ ;  /* 0x0000000e2f2a7210 */ /* 0x000fe20007f1e0ff */
[----:B------:R-:W-:Y:S01]  /*5c90*/  IMAD.MOV.U32 R38, RZ, RZ, R43 ;  /* 0x000000ffff267224 */ /* 0x000fe200078e002b */
[----:B------:R-:W-:-:S03]  /*5ca0*/  SHF.L.W.U32.HI R13, R22, 0x4, R29 ;  /* 0x00000004160d7819 */ /* 0x000fc60000010e1d */
[----:B------:R-:W-:Y:S01]  /*5cb0*/  IMAD.X R43, R46, 0x1, R15, P0 ;  /* 0x000000012e2b7824 */ /* 0x000fe200000e060f */
[----:B------:R-:W-:Y:S02]  /*5cc0*/  ISETP.NE.AND P0, PT, R11, 0x50, PT ;  /* 0x000000500b00780c */ /* 0x000fe40003f05270 */
[C-C-:B------:R-:W-:Y:S02]  /*5cd0*/  SHF.L.W.U32.HI R16, R29.reuse, 0x1e, R22.reuse ;  /* 0x0000001e1d107819 */ /* 0x140fe40000010e16 */
[C-C-:B------:R-:W-:Y:S02]  /*5ce0*/  SHF.L.W.U32.HI R19, R29.reuse, 0x19, R22.reuse ;  /* 0x000000191d137819 */ /* 0x140fe40000010e16 */
[----:B------:R-:W-:Y:S02]  /*5cf0*/  SHF.L.W.U32.HI R12, R29, 0x4, R22 ;  /* 0x000000041d0c7819 */ /* 0x000fe40000010e16 */
[----:B------:R-:W-:Y:S02]  /*5d00*/  LOP3.LUT R16, R19, R13, R16, 0x96, !PT ;  /* 0x0000000d13107212 */ /* 0x000fe400078e9610 */
[----:B------:R-:W-:-:S02]  /*5d10*/  SHF.L.W.U32.HI R17, R22, 0x1e, R29 ;  /* 0x0000001e16117819 */ /* 0x000fc40000010e1d */
[C---:B------:R-:W-:Y:S02]  /*5d20*/  SHF.L.W.U32.HI R18, R22.reuse, 0x19, R29 ;  /* 0x0000001916127819 */ /* 0x040fe40000010e1d */
[----:B------:R-:W-:Y:S01]  /*5d30*/  LOP3.LUT R13, R22, R60, R57, 0xe8, !PT ;  /* 0x0000003c160d7212 */ /* 0x000fe200078ee839 */
[----:B------:R-:W-:Y:S01]  /*5d40*/  IMAD.MOV.U32 R19, RZ, RZ, R60 ;  /* 0x000000ffff137224 */ /* 0x000fe200078e003c */
[----:B------:R-:W-:Y:S02]  /*5d50*/  LOP3.LUT R17, R18, R12, R17, 0x96, !PT ;  /* 0x0000000c12117212 */ /* 0x000fe400078e9611 */
[----:B------:R-:W-:Y:S01]  /*5d60*/  IADD3 R60, P1, P2, R14, R16, R13 ;  /* 0x000000100e3c7210 */ /* 0x000fe20007a3e00d */
[----:B------:R-:W-:Y:S01]  /*5d70*/  IMAD.MOV.U32 R14, RZ, RZ, R59 ;  /* 0x000000ffff0e7224 */ /* 0x000fe200078e003b */
[----:B------:R-:W-:Y:S01]  /*5d80*/  LOP3.LUT R12, R29, R59, R58, 0xe8, !PT ;  /* 0x0000003b1d0c7212 */ /* 0x000fe200078ee83a */
[----:B------:R-:W-:Y:S02]  /*5d90*/  IMAD.MOV.U32 R44, RZ, RZ, R57 ;  /* 0x000000ffff2c7224 */ /* 0x000fe400078e0039 */
[----:B------:R-:W-:Y:S01]  /*5da0*/  IMAD.MOV.U32 R36, RZ, RZ, R41 ;  /* 0x000000ffff247224 */ /* 0x000fe200078e0029 */
[----:B------:R-:W-:Y:S01]  /*5db0*/  IADD3.X R59, PT, PT, R15, R17, R12, P1, P2 ;  /* 0x000000110f3b7210 */ /* 0x000fe20000fe440c */
[----:B------:R-:W-:-:S02]  /*5dc0*/  IMAD.MOV.U32 R45, RZ, RZ, R58 ;  /* 0x000000ffff2d7224 */ /* 0x000fc400078e003a */
[----:B------:R-:W-:Y:S02]  /*5dd0*/  IMAD.MOV.U32 R57, RZ, RZ, R22 ;  /* 0x000000ffff397224 */ /* 0x000fe400078e0016 */
[----:B------:R-:W-:Y:S02]  /*5de0*/  IMAD.MOV.U32 R41, RZ, RZ, R26 ;  /* 0x000000ffff297224 */ /* 0x000fe400078e001a */
[----:B------:R-:W-:Y:S02]  /*5df0*/  IMAD.MOV.U32 R58, RZ, RZ, R29 ;  /* 0x000000ffff3a7224 */ /* 0x000fe400078e001d */
[----:B------:R-:W-:Y:S02]  /*5e00*/  IMAD.MOV.U32 R40, RZ, RZ, R35 ;  /* 0x000000ffff287224 */ /* 0x000fe400078e0023 */
[----:B------:R-:W-:Y:S02]  /*5e10*/  IMAD.MOV.U32 R47, RZ, RZ, R19 ;  /* 0x000000ffff2f7224 */ /* 0x000fe400078e0013 */
[----:B------:R-:W-:Y:S01]  /*5e20*/  IMAD.MOV.U32 R46, RZ, RZ, R14 ;  /* 0x000000ffff2e7224 */ /* 0x000fe200078e000e */
[----:B------:R-:W-:Y:S06]  /*5e30*/  @P0 BRA `(.L_x_55) ;  /* 0xfffffff800c40947 */ /* 0x000fec000383ffff */
[----:B------:R-:W-:Y:S05]  /*5e40*/  BSYNC.RECONVERGENT B2 ;  /* 0x0000000000027941 */ /* 0x000fea0003800200 */
.L_x_54:
[----:B------:R-:W-:Y:S01]  /*5e50*/  IADD3 R6, P5, PT, R6, R57, RZ ;  /* 0x0000003906067210 */ /* 0x000fe20007fbe0ff */
[----:B------:R-:W-:Y:S01]  /*5e60*/  VIADD R34, R34, 0xffffff80 ;  /* 0xffffff8022227836 */ /* 0x000fe20000000000 */
[----:B------:R-:W-:Y:S02]  /*5e70*/  IADD3 R4, P0, PT, R4, R60, RZ ;  /* 0x0000003c04047210 */ /* 0x000fe40007f1e0ff */
[----:B------:R-:W-:Y:S01]  /*5e80*/  IADD3 R8, P6, PT, R8, R19, RZ ;  /* 0x0000001308087210 */ /* 0x000fe20007fde0ff */
[----:B------:R-:W-:Y:S01]  /*5e90*/  IMAD.X R7, R7, 0x1, R58, P5 ;  /* 0x0000000107077824 */ /* 0x000fe200028e063a */
[----:B------:R-:W-:Y:S01]  /*5ea0*/  ISETP.GT.U32.AND P5, PT, R34, 0x7f, PT ;  /* 0x0000007f2200780c */ /* 0x000fe20003fa4070 */
[----:B------:R-:W-:Y:S01]  /*5eb0*/  IMAD.X R5, R5, 0x1, R59, P0 ;  /* 0x0000000105057824 */ /* 0x000fe200000e063b */
[----:B------:R-:W-:Y:S01]  /*5ec0*/  IADD3 R10, P4, PT, R10, R44, RZ ;  /* 0x0000002c0a0a7210 */ /* 0x000fe20007f9e0ff */
[----:B------:R-:W-:Y:S01]  /*5ed0*/  IMAD.X R3, R3, 0x1, R14, P6 ;  /* 0x0000000103037824 */ /* 0x000fe200030e060e */
[----:B------:R-:W-:-:S02]  /*5ee0*/  IADD3 R54, P3, PT, R54, R42, RZ ;  /* 0x0000002a36367210 */ /* 0x000fc40007f7e0ff */
[----:B------:R-:W-:Y:S01]  /*5ef0*/  IADD3 R50, P2, PT, R50, R41, RZ ;  /* 0x0000002932327210 */ /* 0x000fe20007f5e0ff */
[----:B------:R-:W-:Y:S01]  /*5f00*/  IMAD.X R53, R53, 0x1, R45, P4 ;  /* 0x0000000135357824 */ /* 0x000fe200020e062d */
[----:B------:R-:W-:Y:S01]  /*5f10*/  IADD3 R52, P1, PT, R52, R37, RZ ;  /* 0x0000002534347210 */ /* 0x000fe20007f3e0ff */
[----:B------:R-:W-:Y:S01]  /*5f20*/  IMAD.X R55, R55, 0x1, R43, P3 ;  /* 0x0000000137377824 */ /* 0x000fe200018e062b */
[----:B------:R-:W-:Y:S01]  /*5f30*/  IADD3 R56, P0, PT, R56, R36, RZ ;  /* 0x0000002438387210 */ /* 0x000fe20007f1e0ff */
[----:B------:R-:W-:Y:S01]  /*5f40*/  IMAD.X R51, R51, 0x1, R40, P2 ;  /* 0x0000000133337824 */ /* 0x000fe200010e0628 */
[----:B------:R-:W-:Y:S01]  /*5f50*/  IADD3 R11, P6, PT, R24, 0x80, RZ ;  /* 0x00000080180b7810 */ /* 0x000fe20007fde0ff */
[----:B------:R-:W-:Y:S02]  /*5f60*/  IMAD.X R49, R49, 0x1, R38, P1 ;  /* 0x0000000131317824 */ /* 0x000fe400008e0626 */
[----:B------:R-:W-:Y:S02]  /*5f70*/  IMAD.X R75, R75, 0x1, R39, P0 ;  /* 0x000000014b4b7824 */ /* 0x000fe400000e0627 */
[----:B------:R-:W-:Y:S01]  /*5f80*/  IMAD.X R13, RZ, RZ, R25, P6 ;  /* 0x000000ffff0d7224 */ /* 0x000fe200030e0619 */
[----:B------:R-:W-:Y:S07]  /*5f90*/  @P5 BRA `(.L_x_56) ;  /* 0xffffffd400e05947 */ /* 0x000fee000383ffff */
[----:B------:R-:W-:Y:S05]  /*5fa0*/  BSYNC.RECONVERGENT B1 ;  /* 0x0000000000017941 */ /* 0x000fea0003800200 */
.L_x_51:
[----:B------:R-:W-:Y:S01]  /*5fb0*/  IMAD.MOV.U32 R16, RZ, RZ, R6 ;  /* 0x000000ffff107224 */ /* 0x000fe200078e0006 */
[----:B------:R-:W-:Y:S01]  /*5fc0*/  STL.64 [R1+0x398], R4 ;  /* 0x0003980401007387 */ /* 0x000fe20000100a00 */
[----:B------:R-:W-:Y:S01]  /*5fd0*/  IMAD.MOV.U32 R17, RZ, RZ, R7 ;  /* 0x000000ffff117224 */ /* 0x000fe200078e0007 */
[----:B------:R-:W-:Y:S01]  /*5fe0*/  ISETP.NE.AND P0, PT, R34, RZ, PT ;  /* 0x000000ff2200720c */ /* 0x000fe20003f05270 */
[----:B------:R-:W-:Y:S01]  /*5ff0*/  IMAD.MOV.U32 R18, RZ, RZ, R8 ;  /* 0x000000ffff127224 */ /* 0x000fe200078e0008 */
[----:B------:R-:W-:Y:S01]  /*6000*/  BSSY.RECONVERGENT B3, `(.L_x_57) ;  /* 0x000008f000037945 */ /* 0x000fe20003800200 */
[----:B------:R-:W-:Y:S02]  /*6010*/  IMAD.MOV.U32 R19, RZ, RZ, R3 ;  /* 0x000000ffff137224 */ /* 0x000fe400078e0003 */
[----:B------:R-:W-:Y:S02]  /*6020*/  IMAD.MOV.U32 R20, RZ, RZ, R10 ;  /* 0x000000ffff147224 */ /* 0x000fe400078e000a */
[----:B------:R-:W-:Y:S01]  /*6030*/  IMAD.MOV.U32 R21, RZ, RZ, R53 ;  /* 0x000000ffff157224 */ /* 0x000fe200078e0035 */
[----:B------:R0:W-:Y:S01]  /*6040*/  STL.128 [R1+0x3a0], R16 ;  /* 0x0003a01001007387 */ /* 0x0001e20000100c00 */
[----:B------:R-:W-:-:S02]  /*6050*/  IMAD.MOV.U32 R22, RZ, RZ, R54 ;  /* 0x000000ffff167224 */ /* 0x000fc400078e0036 */
[----:B------:R-:W-:Y:S02]  /*6060*/  IMAD.MOV.U32 R23, RZ, RZ, R55 ;  /* 0x000000ffff177224 */ /* 0x000fe400078e0037 */
[----:B------:R-:W-:-:S03]  /*6070*/  IMAD.MOV.U32 R57, RZ, RZ, R75 ;  /* 0x000000ffff397224 */ /* 0x000fc600078e004b */
[----:B------:R1:W-:Y:S04]  /*6080*/  STL.128 [R1+0x3b0], R20 ;  /* 0x0003b01401007387 */ /* 0x0003e80000100c00 */
[----:B------:R1:W-:Y:S01]  /*6090*/  STL.64 [R1+0x3d0], R56 ;  /* 0x0003d03801007387 */ /* 0x0003e20000100a00 */
[----:B0-----:R-:W-:Y:S02]  /*60a0*/  IMAD.MOV.U32 R16, RZ, RZ, R50 ;  /* 0x000000ffff107224 */ /* 0x001fe400078e0032 */
[----:B------:R-:W-:Y:S02]  /*60b0*/  IMAD.MOV.U32 R17, RZ, RZ, R51 ;  /* 0x000000ffff117224 */ /* 0x000fe400078e0033 */
[----:B------:R-:W-:Y:S02]  /*60c0*/  IMAD.MOV.U32 R18, RZ, RZ, R52 ;  /* 0x000000ffff127224 */ /* 0x000fe400078e0034 */
[----:B------:R-:W-:-:S05]  /*60d0*/  IMAD.MOV.U32 R19, RZ, RZ, R49 ;  /* 0x000000ffff137224 */ /* 0x000fca00078e0031 */
[----:B------:R1:W-:Y:S01]  /*60e0*/  STL.128 [R1+0x3c0], R16 ;  /* 0x0003c01001007387 */ /* 0x0003e20000100c00 */
[----:B------:R-:W-:Y:S05]  /*60f0*/  @!P0 BRA `(.L_x_58) ;  /* 0x0000000400fc8947 */ /* 0x000fea0003800000 */
[----:B------:R-:W-:Y:S01]  /*6100*/  ISETP.GE.U32.AND P0, PT, R34, 0x4, PT ;  /* 0x000000042200780c */ /* 0x000fe20003f06070 */
[----:B------:R-:W-:Y:S01]  /*6110*/  BSSY.RECONVERGENT B2, `(.L_x_59) ;  /* 0x000006d000027945 */ /* 0x000fe20003800200 */
[----:B-1----:R-:W-:-:S11]  /*6120*/  IMAD.MOV.U32 R16, RZ, RZ, RZ ;  /* 0x000000ffff107224 */ /* 0x002fd600078e00ff */
[----:B------:R-:W-:Y:S05]  /*6130*/  @!P0 BRA `(.L_x_60) ;  /* 0x0000000400a88947 */ /* 0x000fea0003800000 */
[C---:B------:R-:W-:Y:S01]  /*6140*/  LOP3.LUT R12, R9.reuse, 0xffff, RZ, 0xc0, !PT ;  /* 0x0000ffff090c7812 */ /* 0x040fe200078ec0ff */
[----:B------:R-:W-:Y:S01]  /*6150*/  BSSY.RELIABLE B1, `(.L_x_61) ;  /* 0x0000058000017945 */ /* 0x000fe20003800100 */
[----:B------:R-:W-:Y:S01]  /*6160*/  LOP3.LUT R16, R9, 0x7c, RZ, 0xc0, !PT ;  /* 0x0000007c09107812 */ /* 0x000fe200078ec0ff */
[----:B------:R-:W-:Y:S01]  /*6170*/  IMAD.MOV.U32 R38, RZ, RZ, RZ ;  /* 0x000000ffff267224 */ /* 0x000fe200078e00ff */
[----:B------:R-:W-:-:S05]  /*6180*/  SHF.R.U32.HI R12, RZ, 0x2, R12 ;  /* 0x00000002ff0c7819 */ /* 0x000fca000001160c */
[----:B------:R-:W-:-:S05]  /*6190*/  IMAD.SHL.U32 R12, R12, 0x4, RZ ;  /* 0x000000040c0c7824 */ /* 0x000fca00078e00ff */
[----:B------:R-:W-:-:S05]  /*61a0*/  LOP3.LUT R12, R12, 0x7c, RZ, 0xe2, !PT ;  /* 0x0000007c0c0c7812 */ /* 0x000fca00078ee2ff */
[----:B------:R-:W-:Y:S02]  /*61b0*/  IMAD.MOV R17, RZ, RZ, -R12 ;  /* 0x000000ffff117224 */ /* 0x000fe400078e0a0c */
[----:B------:R-:W-:-:S03]  /*61c0*/  IMAD.MOV.U32 R12, RZ, RZ, RZ ;  /* 0x000000ffff0c7224 */ /* 0x000fc600078e00ff */
[----:B------:R-:W-:-:S13]  /*61d0*/  ISETP.GE.AND P0, PT, R17, RZ, PT ;  /* 0x000000ff1100720c */ /* 0x000fda0003f06270 */
[----:B------:R-:W-:Y:S05]  /*61e0*/  @P0 BRA `(.L_x_62) ;  /* 0x0000000400380947 */ /* 0x000fea0003800000 */
[----:B------:R-:W-:Y:S01]  /*61f0*/  IMAD.MOV R14, RZ, RZ, -R17 ;  /* 0x000000ffff0e7224 */ /* 0x000fe200078e0a11 */
[----:B------:R-:W-:Y:S01]  /*6200*/  BSSY.RECONVERGENT B4, `(.L_x_63) ;  /* 0x000002d000047945 */ /* 0x000fe20003800200 */
[----:B------:R-:W-:-:S03]  /*6210*/  PLOP3.LUT P0, PT, PT, PT, PT, 0x80, 0x8 ;  /* 0x000000000008781c */ /* 0x000fc60003f0f070 */
[----:B------:R-:W-:-:S13]  /*6220*/  ISETP.GT.AND P1, PT, R14, 0xc, PT ;  /* 0x0000000c0e00780c */ /* 0x000fda0003f24270 */
[----:B------:R-:W-:Y:S05]  /*6230*/  @!P1 BRA `(.L_x_64) ;  /* 0x0000000000a49947 */ /* 0x000fea0003800000 */
[----:B------:R-:W-:-:S13]  /*6240*/  PLOP3.LUT P0, PT, PT, PT, PT, 0x8, 0x80 ;  /* 0x000000000080781c */ /* 0x000fda0003f0e170 */
.L_x_65:
[----:B------:R-:W-:-:S05]  /*6250*/  IADD3 R14, P1, PT, R12, R11, RZ ;  /* 0x0000000b0c0e7210 */ /* 0x000fca0007f3e0ff */
[----:B------:R-:W-:-:S05]  /*6260*/  IMAD.X R15, R38, 0x1, R13, P1 ;  /* 0x00000001260f7824 */ /* 0x000fca00008e060d */
[----:B0-----:R-:W2:Y:S04]  /*6270*/  LDG.E.U8.CONSTANT R18, desc[UR36][R14.64+0x3] ;  /* 0x000003240e127981 */ /* 0x001ea8000c1e9100 */
[----:B------:R-:W2:Y:S04]  /*6280*/  LDG.E.U8.CONSTANT R19, desc[UR36][R14.64+0x2] ;  /* 0x000002240e137981 */ /* 0x000ea8000c1e9100 */
[----:B------:R-:W3:Y:S04]  /*6290*/  LDG.E.U8.CONSTANT R20, desc[UR36][R14.64+0x1] ;  /* 0x000001240e147981 */ /* 0x000ee8000c1e9100 */
[----:B------:R-:W3:Y:S04]  /*62a0*/  LDG.E.U8.CONSTANT R21, desc[UR36][R14.64] ;  /* 0x000000240e157981 */ /* 0x000ee8000c1e9100 */
[----:B------:R-:W4:Y:S04]  /*62b0*/  LDG.E.U8.CONSTANT R22, desc[UR36][R14.64+0x7] ;  /* 0x000007240e167981 */ /* 0x000f28000c1e9100 */
        /* <DEDUP_REMOVED lines=11> */
[----:B------:R-:W-:-:S05]  /*6370*/  VIADD R17, R17, 0x10 ;  /* 0x0000001011117836 */ /* 0x000fca0000000000 */
[----:B------:R-:W-:Y:S02]  /*6380*/  ISETP.GE.AND P1, PT, R17, -0xc, PT ;  /* 0xfffffff41100780c */ /* 0x000fe40003f26270 */
[----:B--2---:R-:W-:Y:S01]  /*6390*/  PRMT R18, R19, 0x3340, R18 ;  /* 0x0000334013127816 */ /* 0x004fe20000000012 */
[----:B------:R-:W-:Y:S01]  /*63a0*/  IMAD.IADD R19, R1, 0x1, R12 ;  /* 0x0000000101137824 */ /* 0x000fe200078e020c */
[----:B------:R-:W-:-:S05]  /*63b0*/  IADD3 R12, P2, PT, R12, 0x10, RZ ;  /* 0x000000100c0c7810 */ /* 0x000fca0007f5e0ff */
[----:B------:R-:W-:Y:S01]  /*63c0*/  IMAD.X R38, RZ, RZ, R38, P2 ;  /* 0x000000ffff267224 */ /* 0x000fe200010e0626 */
[----:B---3--:R-:W-:-:S04]  /*63d0*/  PRMT R21, R21, 0x3340, R20 ;  /* 0x0000334015157816 */ /* 0x008fc80000000014 */
[----:B------:R-:W-:Y:S02]  /*63e0*/  PRMT R18, R21, 0x5410, R18 ;  /* 0x0000541015127816 */ /* 0x000fe40000000012 */
[----:B----4-:R-:W-:-:S03]  /*63f0*/  PRMT R22, R23, 0x3340, R22 ;  /* 0x0000334017167816 */ /* 0x010fc60000000016 */
[----:B------:R0:W-:Y:S01]  /*6400*/  STL [R19+0x3d8], R18 ;  /* 0x0003d81213007387 */ /* 0x0001e20000100800 */
[----:B-----5:R-:W-:-:S04]  /*6410*/  PRMT R25, R25, 0x3340, R24 ;  /* 0x0000334019197816 */ /* 0x020fc80000000018 */
[----:B------:R-:W-:Y:S02]  /*6420*/  PRMT R22, R25, 0x5410, R22 ;  /* 0x0000541019167816 */ /* 0x000fe40000000016 */
[----:B------:R-:W-:-:S03]  /*6430*/  PRMT R26, R27, 0x3340, R26 ;  /* 0x000033401b1a7816 */ /* 0x000fc6000000001a */
[----:B------:R0:W-:Y:S01]  /*6440*/  STL [R19+0x3dc], R22 ;  /* 0x0003dc1613007387 */ /* 0x0001e20000100800 */
[----:B------:R-:W-:-:S04]  /*6450*/  PRMT R29, R29, 0x3340, R28 ;  /* 0x000033401d1d7816 */ /* 0x000fc8000000001c */
[----:B------:R-:W-:Y:S02]  /*6460*/  PRMT R26, R29, 0x5410, R26 ;  /* 0x000054101d1a7816 */ /* 0x000fe4000000001a */
[----:B------:R-:W-:-:S03]  /*6470*/  PRMT R34, R35, 0x3340, R34 ;  /* 0x0000334023227816 */ /* 0x000fc60000000022 */
[----:B------:R0:W-:Y:S01]  /*6480*/  STL [R19+0x3e0], R26 ;  /* 0x0003e01a13007387 */ /* 0x0001e20000100800 */
[----:B------:R-:W-:-:S04]  /*6490*/  PRMT R37, R37, 0x3340, R36 ;  /* 0x0000334025257816 */ /* 0x000fc80000000024 */
[----:B------:R-:W-:-:S05]  /*64a0*/  PRMT R34, R37, 0x5410, R34 ;  /* 0x0000541025227816 */ /* 0x000fca0000000022 */
[----:B------:R0:W-:Y:S01]  /*64b0*/  STL [R19+0x3e4], R34 ;  /* 0x0003e42213007387 */ /* 0x0001e20000100800 */
[----:B------:R-:W-:Y:S05]  /*64c0*/  @!P1 BRA `(.L_x_65) ;  /* 0xfffffffc00609947 */ /* 0x000fea000383ffff */
.L_x_64:
[----:B------:R-:W-:Y:S05]  /*64d0*/  BSYNC.RECONVERGENT B4 ;  /* 0x0000000000047941 */ /* 0x000fea0003800200 */
.L_x_63:
[----:B------:R-:W-:Y:S01]  /*64e0*/  IMAD.MOV R14, RZ, RZ, -R17 ;  /* 0x000000ffff0e7224 */ /* 0x000fe200078e0a11 */
[----:B------:R-:W-:Y:S04]  /*64f0*/  BSSY.RECONVERGENT B4, `(.L_x_66) ;  /* 0x000001a000047945 */ /* 0x000fe80003800200 */
[----:B------:R-:W-:-:S13]  /*6500*/  ISETP.GT.AND P1, PT, R14, 0x4, PT ;  /* 0x000000040e00780c */ /* 0x000fda0003f24270 */
[----:B------:R-:W-:Y:S05]  /*6510*/  @!P1 BRA `(.L_x_67) ;  /* 0x00000000005c9947 */ /* 0x000fea0003800000 */
        /* <DEDUP_REMOVED lines=9> */
[----:B------:R-:W5:Y:S01]  /*65b0*/  LDG.E.U8.CONSTANT R25, desc[UR36][R14.64+0x4] ;  /* 0x000004240e197981 */ /* 0x000f62000c1e9100 */
[----:B------:R-:W-:Y:S01]  /*65c0*/  PLOP3.LUT P0, PT, PT, PT, PT, 0x8, 0x80 ;  /* 0x000000000080781c */ /* 0x000fe20003f0e170 */
[----:B------:R-:W-:Y:S01]  /*65d0*/  VIADD R17, R17, 0x8 ;  /* 0x0000000811117836 */ /* 0x000fe20000000000 */
        /* <DEDUP_REMOVED lines=9> */
[----:B------:R-:W-:-:S05]  /*6670*/  PRMT R22, R25, 0x5410, R22 ;  /* 0x0000541019167816 */ /* 0x000fca0000000016 */
[----:B------:R1:W-:Y:S02]  /*6680*/  STL [R19+0x3dc], R22 ;  /* 0x0003dc1613007387 */ /* 0x0003e40000100800 */
.L_x_67:
[----:B------:R-:W-:Y:S05]  /*6690*/  BSYNC.RECONVERGENT B4 ;  /* 0x0000000000047941 */ /* 0x000fea0003800200 */
.L_x_66:
[----:B------:R-:W-:-:S13]  /*66a0*/  ISETP.NE.OR P0, PT, R17, RZ, P0 ;  /* 0x000000ff1100720c */ /* 0x000fda0000705670 */
[----:B------:R-:W-:Y:S05]  /*66b0*/  @!P0 BREAK.RELIABLE B1 ;  /* 0x0000000000018942 */ /* 0x000fea0003800100 */
[----:B------:R-:W-:Y:S05]  /*66c0*/  @!P0 BRA `(.L_x_60) ;  /* 0x0000000000448947 */ /* 0x000fea0003800000 */
.L_x_62:
[----:B------:R-:W-:Y:S05]  /*66d0*/  BSYNC.RELIABLE B1 ;  /* 0x0000000000017941 */ /* 0x000fea0003800100 */
.L_x_61:
[----:B------:R-:W-:-:S05]  /*66e0*/  IADD3 R14, P0, PT, R12, R11, RZ ;  /* 0x0000000b0c0e7210 */ /* 0x000fca0007f1e0ff */
[----:B------:R-:W-:-:S05]  /*66f0*/  IMAD.X R15, R38, 0x1, R13, P0 ;  /* 0x00000001260f7824 */ /* 0x000fca00000e060d */
[----:B012---:R-:W2:Y:S04]  /*6700*/  LDG.E.U8.CONSTANT R18, desc[UR36][R14.64+0x3] ;  /* 0x000003240e127981 */ /* 0x007ea8000c1e9100 */
[----:B------:R-:W2:Y:S04]  /*6710*/  LDG.E.U8.CONSTANT R19, desc[UR36][R14.64+0x2] ;  /* 0x000002240e137981 */ /* 0x000ea8000c1e9100 */
[----:B------:R-:W3:Y:S04]  /*6720*/  LDG.E.U8.CONSTANT R20, desc[UR36][R14.64+0x1] ;  /* 0x000001240e147981 */ /* 0x000ee8000c1e9100 */
[----:B------:R-:W3:Y:S01]  /*6730*/  LDG.E.U8.CONSTANT R21, desc[UR36][R14.64] ;  /* 0x000000240e157981 */ /* 0x000ee2000c1e9100 */
[----:B------:R-:W-:-:S05]  /*6740*/  VIADD R17, R17, 0x4 ;  /* 0x0000000411117836 */ /* 0x000fca0000000000 */
[----:B------:R-:W-:Y:S02]  /*6750*/  ISETP.NE.AND P0, PT, R17, RZ, PT ;  /* 0x000000ff1100720c */ /* 0x000fe40003f05270 */
[----:B--2---:R-:W-:Y:S01]  /*6760*/  PRMT R19, R19, 0x3340, R18 ;  /* 0x0000334013137816 */ /* 0x004fe20000000012 */
[----:B------:R-:W-:Y:S01]  /*6770*/  IMAD.IADD R18, R1, 0x1, R12 ;  /* 0x0000000101127824 */ /* 0x000fe200078e020c */
[----:B------:R-:W-:-:S05]  /*6780*/  IADD3 R12, P1, PT, R12, 0x4, RZ ;  /* 0x000000040c0c7810 */ /* 0x000fca0007f3e0ff */
[----:B------:R-:W-:Y:S01]  /*6790*/  IMAD.X R38, RZ, RZ, R38, P1 ;  /* 0x000000ffff267224 */ /* 0x000fe200008e0626 */
[----:B---3--:R-:W-:-:S04]  /*67a0*/  PRMT R20, R21, 0x3340, R20 ;  /* 0x0000334015147816 */ /* 0x008fc80000000014 */
[----:B------:R-:W-:-:S05]  /*67b0*/  PRMT R19, R20, 0x5410, R19 ;  /* 0x0000541014137816 */ /* 0x000fca0000000013 */
[----:B------:R2:W-:Y:S01]  /*67c0*/  STL [R18+0x3d8], R19 ;  /* 0x0003d81312007387 */ /* 0x0005e20000100800 */
[----:B------:R-:W-:Y:S05]  /*67d0*/  @P0 BRA `(.L_x_61) ;  /* 0xfffffffc00c00947 */ /* 0x000fea000383ffff */
.L_x_60:
[----:B------:R-:W-:Y:S05]  /*67e0*/  BSYNC.RECONVERGENT B2 ;  /* 0x0000000000027941 */ /* 0x000fea0003800200 */
.L_x_59:
[----:B------:R-:W-:-:S13]  /*67f0*/  LOP3.LUT P0, RZ, R9, 0x3, RZ, 0xc0, !PT ;  /* 0x0000000309ff7812 */ /* 0x000fda000780c0ff */
[----:B------:R-:W-:Y:S05]  /*6800*/  @!P0 BRA `(.L_x_58) ;  /* 0x0000000000388947 */ /* 0x000fea0003800000 */
[----:B------:R-:W-:Y:S01]  /*6810*/  LOP3.LUT R9, R32, 0x3, RZ, 0xc0, !PT ;  /* 0x0000000320097812 */ /* 0x000fe200078ec0ff */
[----:B------:R-:W-:Y:S02]  /*6820*/  IMAD.MOV.U32 R12, RZ, RZ, R16 ;  /* 0x000000ffff0c7224 */ /* 0x000fe400078e0010 */
[----:B------:R-:W-:Y:S02]  /*6830*/  IMAD.MOV.U32 R16, RZ, RZ, RZ ;  /* 0x000000ffff107224 */ /* 0x000fe400078e00ff */
[----:B------:R-:W-:-:S07]  /*6840*/  IMAD.MOV R9, RZ, RZ, -R9 ;  /* 0x000000ffff097224 */ /* 0x000fce00078e0a09 */
.L_x_68:
[----:B---3--:R-:W-:-:S05]  /*6850*/  IADD3 R14, P0, PT, R12, R11, RZ ;  /* 0x0000000b0c0e7210 */ /* 0x008fca0007f1e0ff */
[----:B------:R-:W-:-:S05]  /*6860*/  IMAD.X R15, R16, 0x1, R13, P0 ;  /* 0x00000001100f7824 */ /* 0x000fca00000e060d */
[----:B------:R-:W3:Y:S01]  /*6870*/  LDG.E.U8.CONSTANT R14, desc[UR36][R14.64] ;  /* 0x000000240e0e7981 */ /* 0x000ee2000c1e9100 */
[----:B------:R-:W-:Y:S01]  /*6880*/  IMAD.IADD R17, R1, 0x1, R12 ;  /* 0x0000000101117824 */ /* 0x000fe200078e020c */
[----:B------:R-:W-:Y:S01]  /*6890*/  IADD3 R12, P1, PT, R12, 0x1, RZ ;  /* 0x000000010c0c7810 */ /* 0x000fe20007f3e0ff */
[----:B------:R-:W-:-:S04]  /*68a0*/  VIADD R9, R9, 0x1 ;  /* 0x0000000109097836 */ /* 0x000fc80000000000 */
[----:B------:R-:W-:Y:S01]  /*68b0*/  IMAD.X R16, RZ, RZ, R16, P1 ;  /* 0x000000ffff107224 */ /* 0x000fe200008e0610 */
[----:B------:R-:W-:Y:S01]  /*68c0*/  ISETP.NE.AND P0, PT, R9, RZ, PT ;  /* 0x000000ff0900720c */ /* 0x000fe20003f05270 */
[----:B---3--:R3:W-:-:S12]  /*68d0*/  STL.U8 [R17+0x3d8], R14 ;  /* 0x0003d80e11007387 */ /* 0x0087d80000100000 */
[----:B------:R-:W-:Y:S05]  /*68e0*/  @P0 BRA `(.L_x_68) ;  /* 0xfffffffc00d80947 */ /* 0x000fea000383ffff */
.L_x_58:
[----:B------:R-:W-:Y:S05]  /*68f0*/  BSYNC.RECONVERGENT B3 ;  /* 0x0000000000037941 */ /* 0x000fea0003800200 */
.L_x_57:
[----:B------:R-:W-:Y:S01]  /*6900*/  LOP3.LUT R12, R30, 0x7f, RZ, 0xc0, !PT ;  /* 0x0000007f1e0c7812 */ /* 0x000fe200078ec0ff */
[----:B------:R-:W-:Y:S01]  /*6910*/  IMAD.MOV.U32 R11, RZ, RZ, 0x80 ;  /* 0x00000080ff0b7424 */ /* 0x000fe200078e00ff */
[----:B------:R-:W-:Y:S02]  /*6920*/  BSSY.RECONVERGENT B1, `(.L_x_69) ;  /* 0x0000053000017945 */ /* 0x000fe40003800200 */
[C---:B------:R-:W-:Y:S01]  /*6930*/  ISETP.GT.U32.AND P0, PT, R12.reuse, 0x6e, PT ;  /* 0x0000006e0c00780c */ /* 0x040fe20003f04070 */
[----:B------:R-:W-:Y:S02]  /*6940*/  IMAD.IADD R9, R1, 0x1, R12 ;  /* 0x0000000101097824 */ /* 0x000fe400078e020c */
[----:B---3--:R-:W-:-:S03]  /*6950*/  VIADD R14, R12, 0x1 ;  /* 0x000000010c0e7836 */ /* 0x008fc60000000000 */
[----:B------:R3:W-:Y:S07]  /*6960*/  STL.U8 [R9+0x3d8], R11 ;  /* 0x0003d80b09007387 */ /* 0x0007ee0000100000 */
[----:B------:R-:W-:Y:S05]  /*6970*/  @P0 BRA `(.L_x_70) ;  /* 0x0000000400340947 */ /* 0x000fea0003800000 */
[C---:B------:R-:W-:Y:S01]  /*6980*/  ISETP.GT.U32.AND P0, PT, R12.reuse, 0x5f, PT ;  /* 0x0000005f0c00780c */ /* 0x040fe20003f04070 */
[----:B------:R-:W-:Y:S01]  /*6990*/  BSSY.RECONVERGENT B2, `(.L_x_71) ;  /* 0x000001f000027945 */ /* 0x000fe20003800200 */
[----:B------:R-:W-:Y:S01]  /*69a0*/  IADD3 R13, PT, PT, -R12, 0x6f, RZ ;  /* 0x0000006f0c0d7810 */ /* 0x000fe20007ffe1ff */
[----:B-1----:R-:W-:-:S03]  /*69b0*/  IMAD.MOV.U32 R16, RZ, RZ, R14 ;  /* 0x000000ffff107224 */ /* 0x002fc600078e000e */
[----:B------:R-:W-:-:S04]  /*69c0*/  LOP3.LUT R15, R13, 0xf, RZ, 0xc0, !PT ;  /* 0x0000000f0d0f7812 */ /* 0x000fc800078ec0ff */
[----:B------:R-:W-:-:S03]  /*69d0*/  ISETP.NE.AND P1, PT, R15, RZ, PT ;  /* 0x000000ff0f00720c */ /* 0x000fc60003f25270 */
[----:B------:R-:W-:Y:S10]  /*69e0*/  @P0 BRA `(.L_x_72) ;  /* 0x0000000000640947 */ /* 0x000ff40003800000 */
[----:B------:R-:W-:Y:S01]  /*69f0*/  IMAD.MOV.U32 R16, RZ, RZ, R14 ;  /* 0x000000ffff107224 */ /* 0x000fe200078e000e */
[----:B------:R-:W-:Y:S01]  /*6a00*/  LOP3.LUT R14, R13, 0x70, RZ, 0xc0, !PT ;  /* 0x000000700d0e7812 */ /* 0x000fe200078ec0ff */
[----:B---3--:R-:W-:-:S07]  /*6a10*/  IMAD.MOV.U32 R9, RZ, RZ, RZ ;  /* 0x000000ffff097224 */ /* 0x008fce00078e00ff */
.L_x_73:
[----:B-1----:R-:W-:Y:S02]  /*6a20*/  IMAD.IADD R11, R1, 0x1, R12 ;  /* 0x00000001010b7824 */ /* 0x002fe400078e020c */
[----:B------:R-:W-:Y:S02]  /*6a30*/  VIADD R9, R9, 0x10 ;  /* 0x0000001009097836 */ /* 0x000fe40000000000 */
[C---:B------:R-:W-:Y:S01]  /*6a40*/  VIADD R12, R16.reuse, 0xf ;  /* 0x0000000f100c7836 */ /* 0x040fe20000000000 */
[----:B------:R1:W-:Y:S01]  /*6a50*/  STL.U8 [R11+0x3d9], RZ ;  /* 0x0003d9ff0b007387 */ /* 0x0003e20000100000 */
[----:B------:R-:W-:Y:S01]  /*6a60*/  VIADD R16, R16, 0x10 ;  /* 0x0000001010107836 */ /* 0x000fe20000000000 */
[----:B------:R-:W-:Y:S02]  /*6a70*/  ISETP.NE.AND P0, PT, R9, R14, PT ;  /* 0x0000000e0900720c */ /* 0x000fe40003f05270 */
[----:B------:R1:W-:Y:S04]  /*6a80*/  STL.U8 [R11+0x3da], RZ ;  /* 0x0003daff0b007387 */ /* 0x0003e80000100000 */
        /* <DEDUP_REMOVED lines=13> */
[----:B------:R1:W-:Y:S01]  /*6b60*/  STL.U8 [R11+0x3e8], RZ ;  /* 0x0003e8ff0b007387 */ /* 0x0003e20000100000 */
[----:B------:R-:W-:Y:S05]  /*6b70*/  @P0 BRA `(.L_x_73) ;  /* 0xfffffffc00a80947 */ /* 0x000fea000383ffff */
.L_x_72:
[----:B------:R-:W-:Y:S05]  /*6b80*/  BSYNC.RECONVERGENT B2 ;  /* 0x0000000000027941 */ /* 0x000fea0003800200 */
.L_x_71:
[----:B------:R-:W-:Y:S01]  /*6b90*/  IMAD.MOV.U32 R14, RZ, RZ, 0x70 ;  /* 0x00000070ff0e7424 */ /* 0x000fe200078e00ff */
[----:B------:R-:W-:Y:S06]  /*6ba0*/  @!P1 BRA `(.L_x_70) ;  /* 0x0000000000a89947 */ /* 0x000fec0003800000 */
[----:B------:R-:W-:Y:S01]  /*6bb0*/  ISETP.GE.U32.AND P0, PT, R15, 0x8, PT ;  /* 0x000000080f00780c */ /* 0x000fe20003f06070 */
[----:B------:R-:W-:Y:S01]  /*6bc0*/  BSSY.RECONVERGENT B2, `(.L_x_74) ;  /* 0x0000010000027945 */ /* 0x000fe20003800200 */
[----:B------:R-:W-:-:S04]  /*6bd0*/  LOP3.LUT R17, R13, 0x7, RZ, 0xc0, !PT ;  /* 0x000000070d117812 */ /* 0x000fc800078ec0ff */
[----:B------:R-:W-:-:S07]  /*6be0*/  ISETP.NE.AND P1, PT, R17, RZ, PT ;  /* 0x000000ff1100720c */ /* 0x000fce0003f25270 */
[----:B------:R-:W-:Y:S06]  /*6bf0*/  @!P0 BRA `(.L_x_75) ;  /* 0x0000000000308947 */ /* 0x000fec0003800000 */
[C---:B-1-3--:R-:W-:Y:S02]  /*6c00*/  IMAD.IADD R11, R1.reuse, 0x1, R12 ;  /* 0x00000001010b7824 */ /* 0x04afe400078e020c */
[----:B------:R-:W-:Y:S02]  /*6c10*/  IMAD.IADD R9, R1, 0x1, R16 ;  /* 0x0000000101097824 */ /* 0x000fe400078e0210 */
[C---:B------:R-:W-:Y:S01]  /*6c20*/  VIADD R12, R16.reuse, 0x7 ;  /* 0x00000007100c7836 */ /* 0x040fe20000000000 */
[----:B------:R4:W-:Y:S01]  /*6c30*/  STL.U8 [R11+0x3d9], RZ ;  /* 0x0003d9ff0b007387 */ /* 0x0009e20000100000 */
[----:B------:R-:W-:-:S03]  /*6c40*/  VIADD R16, R16, 0x8 ;  /* 0x0000000810107836 */ /* 0x000fc60000000000 */
[----:B------:R4:W-:Y:S04]  /*6c50*/  STL.U8 [R9+0x3d9], RZ ;  /* 0x0003d9ff09007387 */ /* 0x0009e80000100000 */
[----:B------:R4:W-:Y:S04]  /*6c60*/  STL.U8 [R9+0x3da], RZ ;  /* 0x0003daff09007387 */ /* 0x0009e80000100000 */
[----:B------:R4:W-:Y:S04]  /*6c70*/  STL.U8 [R9+0x3db], RZ ;  /* 0x0003dbff09007387 */ /* 0x0009e80000100000 */
[----:B------:R4:W-:Y:S04]  /*6c80*/  STL.U8 [R9+0x3dc], RZ ;  /* 0x0003dcff09007387 */ /* 0x0009e80000100000 */
[----:B------:R4:W-:Y:S04]  /*6c90*/  STL.U8 [R9+0x3dd], RZ ;  /* 0x0003ddff09007387 */ /* 0x0009e80000100000 */
[----:B------:R4:W-:Y:S04]  /*6ca0*/  STL.U8 [R9+0x3de], RZ ;  /* 0x0003deff09007387 */ /* 0x0009e80000100000 */
[----:B------:R4:W-:Y:S02]  /*6cb0*/  STL.U8 [R9+0x3df], RZ ;  /* 0x0003dfff09007387 */ /* 0x0009e40000100000 */
.L_x_75:
[----:B------:R-:W-:Y:S05]  /*6cc0*/  BSYNC.RECONVERGENT B2 ;  /* 0x0000000000027941 */ /* 0x000fea0003800200 */
.L_x_74:
[----:B------:R-:W-:Y:S05]  /*6cd0*/  @!P1 BRA `(.L_x_70) ;  /* 0x00000000005c9947 */ /* 0x000fea0003800000 */
[----:B------:R-:W-:Y:S02]  /*6ce0*/  ISETP.GE.U32.AND P0, PT, R17, 0x4, PT ;  /* 0x000000041100780c */ /* 0x000fe40003f06070 */
[----:B------:R-:W-:-:S11]  /*6cf0*/  LOP3.LUT P1, RZ, R13, 0x3, RZ, 0xc0, !PT ;  /* 0x000000030dff7812 */ /* 0x000fd6000782c0ff */
[C---:B---34-:R-:W-:Y:S02]  /*6d00*/  @P0 IMAD.IADD R9, R1.reuse, 0x1, R12 ;  /* 0x0000000101090824 */ /* 0x058fe400078e020c */
[----:B-1----:R-:W-:Y:S02]  /*6d10*/  @P0 IMAD.IADD R11, R1, 0x1, R16 ;  /* 0x00000001010b0824 */ /* 0x002fe400078e0210 */
[C---:B------:R-:W-:Y:S01]  /*6d20*/  @P0 VIADD R12, R16.reuse, 0x3 ;  /* 0x00000003100c0836 */ /* 0x040fe20000000000 */
[----:B------:R1:W-:Y:S01]  /*6d30*/  @P0 STL.U8 [R9+0x3d9], RZ ;  /* 0x0003d9ff09000387 */ /* 0x0003e20000100000 */
[----:B------:R-:W-:-:S03]  /*6d40*/  @P0 VIADD R16, R16, 0x4 ;  /* 0x0000000410100836 */ /* 0x000fc60000000000 */
[----:B------:R1:W-:Y:S04]  /*6d50*/  @P0 STL.U8 [R11+0x3d9], RZ ;  /* 0x0003d9ff0b000387 */ /* 0x0003e80000100000 */
[----:B------:R1:W-:Y:S04]  /*6d60*/  @P0 STL.U8 [R11+0x3da], RZ ;  /* 0x0003daff0b000387 */ /* 0x0003e80000100000 */
[----:B------:R1:W-:Y:S01]  /*6d70*/  @P0 STL.U8 [R11+0x3db], RZ ;  /* 0x0003dbff0b000387 */ /* 0x0003e20000100000 */
[----:B------:R-:W-:Y:S05]  /*6d80*/  @!P1 BRA `(.L_x_70) ;  /* 0x0000000000309947 */ /* 0x000fea0003800000 */
[----:B-1----:R-:W-:-:S05]  /*6d90*/  IMAD.MOV R9, RZ, RZ, -R31 ;  /* 0x000000ffff097224 */ /* 0x002fca00078e0a1f */
[----:B------:R-:W-:-:S05]  /*6da0*/  PRMT R9, R9, 0x7710, RZ ;  /* 0x0000771009097816 */ /* 0x000fca00000000ff */
[----:B------:R-:W-:-:S05]  /*6db0*/  VIADD R9, R9, 0x2 ;  /* 0x0000000209097836 */ /* 0x000fca0000000000 */
[----:B------:R-:W-:-:S05]  /*6dc0*/  LOP3.LUT R9, R9, 0x3, RZ, 0xc0, !PT ;  /* 0x0000000309097812 */ /* 0x000fca00078ec0ff */
[----:B------:R-:W-:-:S07]  /*6dd0*/  IMAD.MOV R9, RZ, RZ, -R9 ;  /* 0x000000ffff097224 */ /* 0x000fce00078e0a09 */
.L_x_76:
[----:B------:R-:W-:Y:S02]  /*6de0*/  IMAD.IADD R11, R1, 0x1, R12 ;  /* 0x00000001010b7824 */ /* 0x000fe400078e020c */
[----:B------:R-:W-:Y:S02]  /*6df0*/  VIADD R9, R9, 0x1 ;  /* 0x0000000109097836 */ /* 0x000fe40000000000 */
[----:B------:R-:W-:Y:S01]  /*6e00*/  IMAD.MOV.U32 R12, RZ, RZ, R16 ;  /* 0x000000ffff0c7224 */ /* 0x000fe200078e0010 */
[----:B------:R1:W-:Y:S01]  /*6e10*/  STL.U8 [R11+0x3d9], RZ ;  /* 0x0003d9ff0b007387 */ /* 0x0003e20000100000 */
[----:B------:R-:W-:Y:S01]  /*6e20*/  VIADD R16, R16, 0x1 ;  /* 0x0000000110107836 */ /* 0x000fe20000000000 */
[----:B------:R-:W-:-:S13]  /*6e30*/  ISETP.NE.AND P0, PT, R9, RZ, PT ;  /* 0x000000ff0900720c */ /* 0x000fda0003f05270 */
[----:B-1----:R-:W-:Y:S05]  /*6e40*/  @P0 BRA `(.L_x_76) ;  /* 0xfffffffc00e40947 */ /* 0x002fea000383ffff */
.L_x_70:
[----:B------:R-:W-:Y:S05]  /*6e50*/  BSYNC.RECONVERGENT B1 ;  /* 0x0000000000017941 */ /* 0x000fea0003800200 */
.L_x_69:
[----:B-1-34-:R-:W-:Y:S01]  /*6e60*/  IMAD.IADD R9, R1, 0x1, R14 ;  /* 0x0000000101097824 */ /* 0x01afe200078e020e */
[C-C-:B------:R-:W-:Y:S02]  /*6e70*/  SHF.R.U64 R16, R30.reuse, 0x15, R33.reuse ;  /* 0x000000151e107819 */ /* 0x140fe40000001221 */
[C-C-:B------:R-:W-:Y:S02]  /*6e80*/  SHF.R.U64 R14, R30.reuse, 0xd, R33.reuse ;  /* 0x0000000d1e0e7819 */ /* 0x140fe40000001221 */
[C---:B------:R-:W-:Y:S01]  /*6e90*/  SHF.R.U64 R12, R30.reuse, 0x5, R33 ;  /* 0x000000051e0c7819 */ /* 0x040fe20000001221 */
[----:B------:R-:W-:Y:S01]  /*6ea0*/  STL.U8 [R9+0x3e4], R16 ;  /* 0x0003e41009007387 */ /* 0x000fe20000100000 */
[C---:B0-2---:R-:W-:Y:S01]  /*6eb0*/  SHF.R.U64 R18, R30.reuse, 0x1d, RZ ;  /* 0x0000001d1e127819 */ /* 0x045fe200000012ff */
[----:B------:R-:W-:Y:S02]  /*6ec0*/  IMAD.SHL.U32 R30, R30, 0x8, RZ ;  /* 0x000000081e1e7824 */ /* 0x000fe400078e00ff */
[----:B------:R-:W-:Y:S04]  /*6ed0*/  STL.U8 [R9+0x3e5], R14 ;  /* 0x0003e50e09007387 */ /* 0x000fe80000100000 */
[----:B------:R-:W-:Y:S04]  /*6ee0*/  STL.U8 [R9+0x3e6], R12 ;  /* 0x0003e60c09007387 */ /* 0x000fe80000100000 */
[----:B------:R-:W-:Y:S04]  /*6ef0*/  STL.U8 [R9+0x3e3], R18 ;  /* 0x0003e31209007387 */ /* 0x000fe80000100000 */
[----:B------:R0:W-:Y:S04]  /*6f00*/  STL.U8 [R9+0x3e7], R30 ;  /* 0x0003e71e09007387 */ /* 0x0001e80000100000 */
[----:B------:R-:W-:Y:S04]  /*6f10*/  STL.U8 [R9+0x3d8], RZ ;  /* 0x0003d8ff09007387 */ /* 0x000fe80000100000 */
        /* <DEDUP_REMOVED lines=9> */
[----:B------:R1:W-:Y:S04]  /*6fb0*/  STL.U8 [R9+0x3e2], RZ ;  /* 0x0003e2ff09007387 */ /* 0x0003e80000100000 */
[----:B------:R-:W1:Y:S04]  /*6fc0*/  LDL.64 R60, [R1+0x3e8] ;  /* 0x0003e800013c7983 */ /* 0x000e680000100a00 */
[----:B------:R-:W2:Y:S04]  /*6fd0*/  LDL.64 R44, [R1+0x3f0] ;  /* 0x0003f000012c7983 */ /* 0x000ea80000100a00 */
[----:B------:R-:W3:Y:S04]  /*6fe0*/  LDL.64 R46, [R1+0x3f8] ;  /* 0x0003f800012e7983 */ /* 0x000ee80000100a00 */
[----:B------:R-:W4:Y:S04]  /*6ff0*/  LDL.64 R36, [R1+0x400] ;  /* 0x0004000001247983 */ /* 0x000f280000100a00 */
[----:B------:R-:W5:Y:S04]  /*7000*/  LDL.64 R34, [R1+0x408] ;  /* 0x0004080001227983 */ /* 0x000f680000100a00 */
[----:B------:R-:W5:Y:S04]  /*7010*/  LDL.64 R32, [R1+0x410] ;  /* 0x0004100001207983 */ /* 0x000f680000100a00 */
[----:B0-----:R-:W5:Y:S04]  /*7020*/  LDL.64 R30, [R1+0x418] ;  /* 0x00041800011e7983 */ /* 0x001f680000100a00 */
[----:B------:R-:W5:Y:S04]  /*7030*/  LDL.64 R28, [R1+0x420] ;  /* 0x00042000011c7983 */ /* 0x000f680000100a00 */
[----:B------:R-:W5:Y:S04]  /*7040*/  LDL.64 R26, [R1+0x428] ;  /* 0x00042800011a7983 */ /* 0x000f680000100a00 */
[----:B------:R-:W5:Y:S04]  /*7050*/  LDL.64 R24, [R1+0x430] ;  /* 0x0004300001187983 */ /* 0x000f680000100a00 */
[----:B------:R-:W5:Y:S04]  /*7060*/  LDL.64 R22, [R1+0x438] ;  /* 0x0004380001167983 */ /* 0x000f680000100a00 */
[----:B------:R-:W5:Y:S04]  /*7070*/  LDL.64 R20, [R1+0x440] ;  /* 0x0004400001147983 */ /* 0x000f680000100a00 */
[----:B------:R-:W5:Y:S04]  /*7080*/  LDL.64 R14, [R1+0x3d8] ;  /* 0x0003d800010e7983 */ /* 0x000f680000100a00 */
[----:B------:R-:W5:Y:S04]  /*7090*/  LDL.64 R12, [R1+0x3e0] ;  /* 0x0003e000010c7983 */ /* 0x000f680000100a00 */
[----:B------:R-:W5:Y:S04]  /*70a0*/  LDL.64 R16, [R1+0x448] ;  /* 0x0004480001107983 */ /* 0x000f680000100a00 */
[----:B------:R-:W5:Y:S01]  /*70b0*/  LDL.64 R18, [R1+0x450] ;  /* 0x0004500001127983 */ /* 0x000f620000100a00 */
[----:B-1----:R-:W-:-:S05]  /*70c0*/  PRMT R9, R60, 0x7771, RZ ;  /* 0x000077713c097816 */ /* 0x002fca00000000ff */
[----:B------:R-:W-:Y:S01]  /*70d0*/  IMAD.U32 R9, R9, 0x10000, RZ ;  /* 0x0001000009097824 */ /* 0x000fe200078e00ff */
[----:B------:R-:W-:-:S04]  /*70e0*/  PRMT R11, R60, 0x7770, RZ ;  /* 0x000077703c0b7816 */ /* 0x000fc800000000ff */
[----:B------:R-:W-:Y:S02]  /*70f0*/  LOP3.LUT R38, R9, 0xff0000, RZ, 0xc0, !PT ;  /* 0x00ff000009267812 */ /* 0x000fe400078ec0ff */
[----:B------:R-:W-:Y:S02]  /*7100*/  PRMT R9, R60, 0x7772, RZ ;  /* 0x000077723c097816 */ /* 0x000fe400000000ff */
[----:B------:R-:W-:-:S03]  /*7110*/  PRMT R38, R38, 0x4210, R11 ;  /* 0x0000421026267816 */ /* 0x000fc6000000000b */
[----:B------:R-:W-:Y:S01]  /*7120*/  IMAD.SHL.U32 R9, R9, 0x100, RZ ;  /* 0x0000010009097824 */ /* 0x000fe200078e00ff */
[----:B--2---:R-:W-:-:S04]  /*7130*/  PRMT R41, R44, 0x7771, RZ ;  /* 0x000077712c297816 */ /* 0x004fc800000000ff */
[----:B------:R-:W-:Y:S02]  /*7140*/  LOP3.LUT R38, R38, 0xff00, R9, 0xf8, !PT ;  /* 0x0000ff0026267812 */ /* 0x000fe400078ef809 */
[----:B------:R-:W-:Y:S02]  /*7150*/  PRMT R9, R60, 0x7773, RZ ;  /* 0x000077733c097816 */ /* 0x000fe400000000ff */
[----:B------:R-:W-:Y:S02]  /*7160*/  PRMT R42, R61, 0x7772, RZ ;  /* 0x000077723d2a7816 */ /* 0x000fe400000000ff */
[----:B------:R-:W-:Y:S01]  /*7170*/  LOP3.LUT R43, R38, 0xff, R9, 0xf8, !PT ;  /* 0x000000ff262b7812 */ /* 0x000fe200078ef809 */
[----:B------:R-:W-:Y:S01]  /*7180*/  IMAD.U32 R9, R41, 0x10000, RZ ;  /* 0x0001000029097824 */ /* 0x000fe200078e00ff */
[C---:B------:R-:W-:Y:S02]  /*7190*/  PRMT R11, R61.reuse, 0x7770, RZ ;  /* 0x000077703d0b7816 */ /* 0x040fe400000000ff */
[----:B------:R-:W-:Y:S01]  /*71a0*/  PRMT R40, R61, 0x7771, RZ ;  /* 0x000077713d287816 */ /* 0x000fe200000000ff */
[----:B------:R-:W-:Y:S01]  /*71b0*/  IMAD.WIDE.U32 R58, R42, 0x100, RZ ;  /* 0x000001002a3a7825 */ /* 0x000fe200078e00ff */
[----:B------:R-:W-:-:S02]  /*71c0*/  LOP3.LUT R42, R9, 0xff0000, RZ, 0xc0, !PT ;  /* 0x00ff0000092a7812 */ /* 0x000fc400078ec0ff */
[C---:B------:R-:W-:Y:S01]  /*71d0*/  PRMT R9, R44.reuse, 0x7772, RZ ;  /* 0x000077722c097816 */ /* 0x040fe200000000ff */
[----:B------:R-:W-:Y:S01]  /*71e0*/  IMAD.WIDE.U32 R38, R11, 0x1000000, RZ ;  /* 0x010000000b267825 */ /* 0x000fe200078e00ff */
[----:B------:R-:W-:-:S03]  /*71f0*/  PRMT R11, R44, 0x7770, RZ ;  /* 0x000077702c0b7816 */ /* 0x000fc600000000ff */
[----:B------:R-:W-:-:S04]  /*7200*/  IMAD.WIDE.U32 R40, R40, 0x10000, RZ ;  /* 0x0001000028287825 */ /* 0x000fc800078e00ff */
[----:B------:R-:W-:Y:S01]  /*7210*/  IMAD.SHL.U32 R9, R9, 0x100, RZ ;  /* 0x0000010009097824 */ /* 0x000fe200078e00ff */
[----:B------:R-:W-:Y:S02]  /*7220*/  LOP3.LUT R60, R58, R38, R40, 0xfe, !PT ;  /* 0x000000263a3c7212 */ /* 0x000fe400078efe28 */
[----:B------:R-:W-:-:S04]  /*7230*/  PRMT R38, R42, 0x4210, R11 ;  /* 0x000042102a267816 */ /* 0x000fc8000000000b */
[----:B------:R-:W-:Y:S02]  /*7240*/  LOP3.LUT R63, R38, 0xff00, R9, 0xf8, !PT ;  /* 0x0000ff00263f7812 */ /* 0x000fe400078ef809 */
[----:B---3--:R-:W-:Y:S02]  /*7250*/  PRMT R9, R46, 0x7771, RZ ;  /* 0x000077712e097816 */ /* 0x008fe400000000ff */
[----:B------:R-:W-:Y:S02]  /*7260*/  PRMT R61, R61, 0x7773, RZ ;  /* 0x000077733d3d7816 */ /* 0x000fe400000000ff */
[C---:B------:R-:W-:Y:S02]  /*7270*/  PRMT R38, R45.reuse, 0x7770, RZ ;  /* 0x000077702d267816 */ /* 0x040fe400000000ff */
[C---:B------:R-:W-:Y:S02]  /*7280*/  PRMT R40, R45.reuse, 0x7771, RZ ;  /* 0x000077712d287816 */ /* 0x040fe400000000ff */
[----:B------:R-:W-:Y:S01]  /*7290*/  PRMT R42, R45, 0x7772, RZ ;  /* 0x000077722d2a7816 */ /* 0x000fe200000000ff */
[----:B------:R-:W-:Y:S01]  /*72a0*/  IMAD.U32 R57, R9, 0x10000, RZ ;  /* 0x0001000009397824 */ /* 0x000fe200078e00ff */
[----:B------:R-:W-:-:S02]  /*72b0*/  PRMT R44, R44, 0x7773, RZ ;  /* 0x000077732c2c7816 */ /* 0x000fc400000000ff */
[----:B------:R-:W-:Y:S02]  /*72c0*/  LOP3.LUT R60, R60, 0xff, R61, 0xf8, !PT ;  /* 0x000000ff3c3c7812 */ /* 0x000fe400078ef83d */
[----:B------:R-:W-:Y:S01]  /*72d0*/  LOP3.LUT R61, R41, R43, R39, 0xfe, !PT ;  /* 0x0000002b293d7212 */ /* 0x000fe200078efe27 */
[----:B------:R-:W-:Y:S01]  /*72e0*/  IMAD.WIDE.U32 R38, R38, 0x1000000, RZ ;  /* 0x0100000026267825 */ /* 0x000fe200078e00ff */
[----:B------:R-:W-:Y:S02]  /*72f0*/  PRMT R9, R46, 0x7772, RZ ;  /* 0x000077722e097816 */ /* 0x000fe400000000ff */
[----:B------:R-:W-:Y:S01]  /*7300*/  LOP3.LUT R63, R63, 0xff, R44, 0xf8, !PT ;  /* 0x000000ff3f3f7812 */ /* 0x000fe200078ef82c */
[----:B------:R-:W-:Y:S01]  /*7310*/  IMAD.WIDE.U32 R40, R40, 0x10000, RZ ;  /* 0x0001000028287825 */ /* 0x000fe200078e00ff */
[----:B------:R-:W-:-:S03]  /*7320*/  PRMT R11, R46, 0x7770, RZ ;  /* 0x000077702e0b7816 */ /* 0x000fc600000000ff */
[----:B------:R-:W-:Y:S01]  /*7330*/  IMAD.WIDE.U32 R42, R42, 0x100, RZ ;  /* 0x000001002a2a7825 */ /* 0x000fe200078e00ff */
[----:B------:R-:W-:Y:S02]  /*7340*/  LOP3.LUT R44, R57, 0xff0000, RZ, 0xc0, !PT ;  /* 0x00ff0000392c7812 */ /* 0x000fe400078ec0ff */
[----:B------:R-:W-:Y:S01]  /*7350*/  LOP3.LUT R63, R41, R63, R39, 0xfe, !PT ;  /* 0x0000003f293f7212 */ /* 0x000fe200078efe27 */
[----:B------:R-:W-:Y:S01]  /*7360*/  IMAD.SHL.U32 R9, R9, 0x100, RZ ;  /* 0x0000010009097824 */ /* 0x000fe200078e00ff */
[----:B------:R-:W-:Y:S02]  /*7370*/  LOP3.LUT R62, R42, R38, R40, 0xfe, !PT ;  /* 0x000000262a3e7212 */ /* 0x000fe400078efe28 */
[----:B------:R-:W-:Y:S02]  /*7380*/  PRMT R38, R44, 0x4210, R11 ;  /* 0x000042102c267816 */ /* 0x000fe4000000000b */
[----:B------:R-:W-:Y:S02]  /*7390*/  LOP3.LUT R63, R63, R43, RZ, 0xfc, !PT ;  /* 0x0000002b3f3f7212 */ /* 0x000fe400078efcff */
[----:B------:R-:W-:-:S02]  /*73a0*/  LOP3.LUT R43, R38, 0xff00, R9, 0xf8, !PT ;  /* 0x0000ff00262b7812 */ /* 0x000fc400078ef809 */
[----:B----4-:R-:W-:Y:S02]  /*73b0*/  PRMT R9, R36, 0x7771, RZ ;  /* 0x0000777124097816 */ /* 0x010fe400000000ff */
[C---:B------:R-:W-:Y:S02]  /*73c0*/  PRMT R38, R47.reuse, 0x7770, RZ ;  /* 0x000077702f267816 */ /* 0x040fe400000000ff */
[----:B------:R-:W-:Y:S01]  /*73d0*/  PRMT R40, R47, 0x7771, RZ ;  /* 0x000077712f287816 */ /* 0x000fe200000000ff */
[----:B------:R-:W-:Y:S01]  /*73e0*/  IMAD.U32 R41, R9, 0x10000, RZ ;  /* 0x0001000009297824 */ /* 0x000fe200078e00ff */
[----:B------:R-:W-:Y:S02]  /*73f0*/  PRMT R58, R47, 0x7772, RZ ;  /* 0x000077722f3a7816 */ /* 0x000fe400000000ff */
[----:B------:R-:W-:Y:S02]  /*7400*/  PRMT R46, R46, 0x7773, RZ ;  /* 0x000077732e2e7816 */ /* 0x000fe400000000ff */
[----:B------:R-:W-:Y:S01]  /*7410*/  PRMT R9, R36, 0x7772, RZ ;  /* 0x0000777224097816 */ /* 0x000fe200000000ff */
[----:B------:R-:W-:Y:S01]  /*7420*/  IMAD.WIDE.U32 R38, R38, 0x1000000, RZ ;  /* 0x0100000026267825 */ /* 0x000fe200078e00ff */
[----:B------:R-:W-:-:S02]  /*7430*/  LOP3.LUT R61, R61, R59, RZ, 0xfc, !PT ;  /* 0x0000003b3d3d7212 */ /* 0x000fc400078efcff */
[----:B------:R-:W-:Y:S01]  /*7440*/  PRMT R11, R36, 0x7770, RZ ;  /* 0x00007770240b7816 */ /* 0x000fe200000000ff */
[----:B------:R-:W-:Y:S01]  /*7450*/  IMAD.WIDE.U32 R58, R58, 0x100, RZ ;  /* 0x000001003a3a7825 */ /* 0x000fe200078e00ff */
[----:B------:R-:W-:Y:S02]  /*7460*/  LOP3.LUT R42, R41, 0xff0000, RZ, 0xc0, !PT ;  /* 0x00ff0000292a7812 */ /* 0x000fe400078ec0ff */
[----:B------:R-:W-:Y:S01]  /*7470*/  LOP3.LUT R43, R43, 0xff, R46, 0xf8, !PT ;  /* 0x000000ff2b2b7812 */ /* 0x000fe200078ef82e */
[----:B------:R-:W-:Y:S01]  /*7480*/  IMAD.WIDE.U32 R40, R40, 0x10000, RZ ;  /* 0x0001000028287825 */ /* 0x000fe200078e00ff */
[----:B------:R-:W-:Y:S02]  /*7490*/  PRMT R45, R45, 0x7773, RZ ;  /* 0x000077732d2d7816 */ /* 0x000fe400000000ff */
[----:B------:R-:W-:Y:S01]  /*74a0*/  PRMT R42, R42, 0x4210, R11 ;  /* 0x000042102a2a7816 */ /* 0x000fe2000000000b */
[----:B------:R-:W-:Y:S01]  /*74b0*/  IMAD.SHL.U32 R9, R9, 0x100, RZ ;  /* 0x0000010009097824 */ /* 0x000fe200078e00ff */
[----:B------:R-:W-:-:S02]  /*74c0*/  PRMT R44, R47, 0x7773, RZ ;  /* 0x000077732f2c7816 */ /* 0x000fc400000000ff */
[----:B------:R-:W-:Y:S02]  /*74d0*/  LOP3.LUT R11, R58, R38, R40, 0xfe, !PT ;  /* 0x000000263a0b7212 */ /* 0x000fe400078efe28 */
[----:B------:R-:W-:Y:S02]  /*74e0*/  LOP3.LUT R46, R41, R43, R39, 0xfe, !PT ;  /* 0x0000002b292e7212 */ /* 0x000fe400078efe27 */
[----:B------:R-:W-:Y:S02]  /*74f0*/  LOP3.LUT R62, R62, 0xff, R45, 0xf8, !PT ;  /* 0x000000ff3e3e7812 */ /* 0x000fe400078ef82d */
[----:B-----5:R-:W-:Y:S02]  /*7500*/  PRMT R43, R34, 0x7771, RZ ;  /* 0x00007771222b7816 */ /* 0x020fe400000000ff */
[----:B------:R-:W-:Y:S02]  /*7510*/  LOP3.LUT R45, R42, 0xff00, R9, 0xf8, !PT ;  /* 0x0000ff002a2d7812 */ /* 0x000fe400078ef809 */
[----:B------:R-:W-:-:S02]  /*7520*/  PRMT R9, R37, 0x7770, RZ ;  /* 0x0000777025097816 */ /* 0x000fc400000000ff */
[----:B------:R-:W-:Y:S01]  /*7530*/  LOP3.LUT R44, R11, 0xff, R44, 0xf8, !PT ;  /* 0x000000ff0b2c7812 */ /* 0x000fe200078ef82c */
[----:B------:R-:W-:Y:S01]  /*7540*/  IMAD.U32 R43, R43, 0x10000, RZ ;  /* 0x000100002b2b7824 */ /* 0x000fe200078e00ff */
[----:B------:R-:W-:Y:S02]  /*7550*/  PRMT R11, R37, 0x7771, RZ ;  /* 0x00007771250b7816 */ /* 0x000fe400000000ff */
[----:B------:R-:W-:Y:S01]  /*7560*/  PRMT R36, R36, 0x7773, RZ ;  /* 0x0000777324247816 */ /* 0x000fe200000000ff */
[----:B------:R-:W-:Y:S01]  /*7570*/  IMAD.WIDE.U32 R38, R9, 0x1000000, RZ ;  /* 0x0100000009267825 */ /* 0x000fe200078e00ff */
[----:B------:R-:W-:Y:S02]  /*7580*/  PRMT R9, R34, 0x7772, RZ ;  /* 0x0000777222097816 */ /* 0x000fe400000000ff */
[----:B------:R-:W-:Y:S01]  /*7590*/  PRMT R42, R37, 0x7772, RZ ;  /* 0x00007772252a7816 */ /* 0x000fe200000000ff */
[----:B------:R-:W-:Y:S01]  /*75a0*/  IMAD.WIDE.U32 R40, R11, 0x10000, RZ ;  /* 0x000100000b287825 */ /* 0x000fe200078e00ff */
[----:B------:R-:W-:-:S02]  /*75b0*/  LOP3.LUT R45, R45, 0xff, R36, 0xf8, !PT ;  /* 0x000000ff2d2d7812 */ /* 0x000fc400078ef824 */
[----:B------:R-:W-:Y:S02]  /*75c0*/  PRMT R11, R34, 0x7770, RZ ;  /* 0x00007770220b7816 */ /* 0x000fe400000000ff */
[----:B------:R-:W-:Y:S01]  /*75d0*/  LOP3.LUT R36, R43, 0xff0000, RZ, 0xc0, !PT ;  /* 0x00ff00002b247812 */ /* 0x000fe200078ec0ff */
[----:B------:R0:W-:Y:S01]  /*75e0*/  STL.128 [R1+0x20], R60 ;  /* 0x0000203c01007387 */ /* 0x0001e20000100c00 */
[----:B------:R-:W-:Y:S02]  /*75f0*/  IMAD.SHL.U32 R9, R9, 0x100, RZ ;  /* 0x0000010009097824 */ /* 0x000fe400078e00ff */
[----:B------:R-:W-:Y:S02]  /*7600*/  PRMT R36, R36, 0x4210, R11 ;  /* 0x0000421024247816 */ /* 0x000fe4000000000b */
[----:B------:R-:W-:Y:S02]  /*7610*/  LOP3.LUT R47, R41, R45, R39, 0xfe, !PT ;  /* 0x0000002d292f7212 */ /* 0x000fe400078efe27 */
[----:B------:R-:W-:-:S02]  /*7620*/  LOP3.LUT R39, R36, 0xff00, R9, 0xf8, !PT ;  /* 0x0000ff0024277812 */ /* 0x000fc400078ef809 */
[----:B------:R-:W-:Y:S02]  /*7630*/  PRMT R37, R37, 0x7773, RZ ;  /* 0x0000777325257816 */ /* 0x000fe400000000ff */
[----:B------:R-:W-:Y:S01]  /*7640*/  PRMT R9, R32, 0x7771, RZ ;  /* 0x0000777120097816 */ /* 0x000fe200000000ff */
[----:B0-----:R-:W-:Y:S01]  /*7650*/  IMAD.WIDE.U32 R60, R42, 0x100, RZ ;  /* 0x000001002a3c7825 */ /* 0x001fe200078e00ff */
[----:B------:R-:W-:Y:S02]  /*7660*/  LOP3.LUT R45, R46, R59, RZ, 0xfc, !PT ;  /* 0x0000003b2e2d7212 */ /* 0x000fe400078efcff */
[----:B------:R-:W-:Y:S02]  /*7670*/  LOP3.LUT R38, R60, R38, R40, 0xfe, !PT ;  /* 0x000000263c267212 */ /* 0x000fe400078efe28 */
[----:B------:R-:W-:Y:S02]  /*7680*/  PRMT R42, R35, 0x7770, RZ ;  /* 0x00007770232a7816 */ /* 0x000fe400000000ff */
[----:B------:R-:W-:Y:S01]  /*7690*/  LOP3.LUT R46, R38, 0xff, R37, 0xf8, !PT ;  /* 0x000000ff262e7812 */ /* 0x000fe200078ef825 */
[----:B------:R-:W-:Y:S01]  /*76a0*/  IMAD.U32 R37, R9, 0x10000, RZ ;  /* 0x0001000009257824 */ /* 0x000fe200078e00ff */
[----:B------:R-:W-:-:S02]  /*76b0*/  PRMT R36, R35, 0x7771, RZ ;  /* 0x0000777123247816 */ /* 0x000fc400000000ff */
[----:B------:R-:W-:Y:S02]  /*76c0*/  PRMT R58, R35, 0x7772, RZ ;  /* 0x00007772233a7816 */ /* 0x000fe400000000ff */
[----:B------:R-:W-:Y:S02]  /*76d0*/  PRMT R34, R34, 0x7773, RZ ;  /* 0x0000777322227816 */ /* 0x000fe400000000ff */
[----:B------:R-:W-:Y:S01]  /*76e0*/  PRMT R9, R32, 0x7772, RZ ;  /* 0x0000777220097816 */ /* 0x000fe200000000ff */
[----:B------:R-:W-:Y:S01]  /*76f0*/  IMAD.WIDE.U32 R42, R42, 0x1000000, RZ ;  /* 0x010000002a2a7825 */ /* 0x000fe200078e00ff */
[----:B------:R-:W-:Y:S02]  /*7700*/  LOP3.LUT R38, R37, 0xff0000, RZ, 0xc0, !PT ;  /* 0x00ff000025267812 */ /* 0x000fe400078ec0ff */
[----:B------:R-:W-:Y:S01]  /*7710*/  PRMT R11, R32, 0x7770, RZ ;  /* 0x00007770200b7816 */ /* 0x000fe200000000ff */
[----:B------:R-:W-:Y:S01]  /*7720*/  IMAD.WIDE.U32 R36, R36, 0x10000, RZ ;  /* 0x0001000024247825 */ /* 0x000fe200078e00ff */
[----:B------:R-:W-:-:S03]  /*7730*/  LOP3.LUT R39, R39, 0xff, R34, 0xf8, !PT ;  /* 0x000000ff27277812 */ /* 0x000fc600078ef822 */
[----:B------:R-:W-:Y:S01]  /*7740*/  IMAD.WIDE.U32 R58, R58, 0x100, RZ ;  /* 0x000001003a3a7825 */ /* 0x000fe200078e00ff */
[----:B------:R-:W-:-:S03]  /*7750*/  PRMT R34, R38, 0x4210, R11 ;  /* 0x0000421026227816 */ /* 0x000fc6000000000b */
[----:B------:R-:W-:Y:S01]  /*7760*/  IMAD.SHL.U32 R9, R9, 0x100, RZ ;  /* 0x0000010009097824 */ /* 0x000fe200078e00ff */
[----:B------:R-:W-:Y:S02]  /*7770*/  LOP3.LUT R11, R58, R42, R36, 0xfe, !PT ;  /* 0x0000002a3a0b7212 */ /* 0x000fe400078efe24 */
[----:B------:R-:W-:Y:S02]  /*7780*/  PRMT R40, R35, 0x7773, RZ ;  /* 0x0000777323287816 */ /* 0x000fe400000000ff */
[----:B------:R-:W-:Y:S02]  /*7790*/  LOP3.LUT R42, R37, R39, R43, 0xfe, !PT ;  /* 0x00000027252a7212 */ /* 0x000fe400078efe2b */
[----:B------:R-:W-:Y:S02]  /*77a0*/  PRMT R39, R30, 0x7771, RZ ;  /* 0x000077711e277816 */ /* 0x000fe400000000ff */
[----:B------:R-:W-:Y:S02]  /*77b0*/  LOP3.LUT R41, R34, 0xff00, R9, 0xf8, !PT ;  /* 0x0000ff0022297812 */ /* 0x000fe400078ef809 */
[----:B------:R-:W-:-:S02]  /*77c0*/  PRMT R9, R33, 0x7770, RZ ;  /* 0x0000777021097816 */ /* 0x000fc400000000ff */
[----:B------:R-:W-:Y:S01]  /*77d0*/  LOP3.LUT R40, R11, 0xff, R40, 0xf8, !PT ;  /* 0x000000ff0b287812 */ /* 0x000fe200078ef828 */
[----:B------:R-:W-:Y:S01]  /*77e0*/  IMAD.U32 R39, R39, 0x10000, RZ ;  /* 0x0001000027277824 */ /* 0x000fe200078e00ff */
[----:B------:R-:W-:Y:S02]  /*77f0*/  PRMT R11, R33, 0x7771, RZ ;  /* 0x00007771210b7816 */ /* 0x000fe400000000ff */
[----:B------:R-:W-:Y:S01]  /*7800*/  PRMT R32, R32, 0x7773, RZ ;  /* 0x0000777320207816 */ /* 0x000fe200000000ff */
[----:B------:R-:W-:Y:S01]  /*7810*/  IMAD.WIDE.U32 R34, R9, 0x1000000, RZ ;  /* 0x0100000009227825 */ /* 0x000fe200078e00ff */
[----:B------:R-:W-:Y:S02]  /*7820*/  LOP3.LUT R47, R47, R61, RZ, 0xfc, !PT ;  /* 0x0000003d2f2f7212 */ /* 0x000fe400078efcff */
[----:B------:R-:W-:Y:S01]  /*7830*/  PRMT R9, R30, 0x7772, RZ ;  /* 0x000077721e097816 */ /* 0x000fe200000000ff */
[----:B------:R-:W-:Y:S01]  /*7840*/  IMAD.WIDE.U32 R36, R11, 0x10000, RZ ;  /* 0x000100000b247825 */ /* 0x000fe200078e00ff */
[----:B------:R-:W-:-:S02]  /*7850*/  PRMT R38, R33, 0x7772, RZ ;  /* 0x0000777221267816 */ /* 0x000fc400000000ff */
[----:B------:R-:W-:Y:S02]  /*7860*/  LOP3.LUT R41, R41, 0xff, R32, 0xf8, !PT ;  /* 0x000000ff29297812 */ /* 0x000fe400078ef820 */
[----:B------:R-:W-:Y:S02]  /*7870*/  PRMT R11, R30, 0x7770, RZ ;  /* 0x000077701e0b7816 */ /* 0x000fe400000000ff */
[----:B------:R-:W-:Y:S01]  /*7880*/  LOP3.LUT R32, R39, 0xff0000, RZ, 0xc0, !PT ;  /* 0x00ff000027207812 */ /* 0x000fe200078ec0ff */
[----:B------:R0:W-:Y:S01]  /*7890*/  STL.128 [R1+0x30], R44 ;  /* 0x0000302c01007387 */ /* 0x0001e20000100c00 */
[----:B------:R-:W-:Y:S02]  /*78a0*/  IMAD.SHL.U32 R9, R9, 0x100, RZ ;  /* 0x0000010009097824 */ /* 0x000fe400078e00ff */
[----:B------:R-:W-:Y:S02]  /*78b0*/  PRMT R32, R32, 0x4210, R11 ;  /* 0x0000421020207816 */ /* 0x000fe4000000000b */
[----:B------:R-:W-:-:S02]  /*78c0*/  LOP3.LUT R43, R37, R41, R35, 0xfe, !PT ;  /* 0x00000029252b7212 */ /* 0x000fc400078efe23 */
[----:B------:R-:W-:Y:S02]  /*78d0*/  LOP3.LUT R35, R32, 0xff00, R9, 0xf8, !PT ;  /* 0x0000ff0020237812 */ /* 0x000fe400078ef809 */
[----:B------:R-:W-:Y:S02]  /*78e0*/  PRMT R33, R33, 0x7773, RZ ;  /* 0x0000777321217816 */ /* 0x000fe400000000ff */
[----:B------:R-:W-:Y:S01]  /*78f0*/  PRMT R9, R28, 0x7771, RZ ;  /* 0x000077711c097816 */ /* 0x000fe200000000ff */
[----:B0-----:R-:W-:Y:S01]  /*7900*/  IMAD.WIDE.U32 R44, R38, 0x100, RZ ;  /* 0x00000100262c7825 */ /* 0x001fe200078e00ff */
[----:B------:R-:W-:Y:S02]  /*7910*/  LOP3.LUT R41, R42, R59, RZ, 0xfc, !PT ;  /* 0x0000003b2a297212 */ /* 0x000fe400078efcff */
[----:B------:R-:W-:Y:S02]  /*7920*/  LOP3.LUT R34, R44, R34, R36, 0xfe, !PT ;  /* 0x000000222c227212 */ /* 0x000fe400078efe24 */
[----:B------:R-:W-:-:S02]  /*7930*/  PRMT R38, R31, 0x7770, RZ ;  /* 0x000077701f267816 */ /* 0x000fc400000000ff */
[----:B------:R-:W-:Y:S01]  /*7940*/  LOP3.LUT R42, R34, 0xff, R33, 0xf8, !PT ;  /* 0x000000ff222a7812 */ /* 0x000fe200078ef821 */
[----:B------:R-:W-:Y:S01]  /*7950*/  IMAD.U32 R33, R9, 0x10000, RZ ;  /* 0x0001000009217824 */ /* 0x000fe200078e00ff */
[C---:B------:R-:W-:Y:S02]  /*7960*/  PRMT R32, R31.reuse, 0x7771, RZ ;  /* 0x000077711f207816 */ /* 0x040fe400000000ff */
[----:B------:R-:W-:Y:S02]  /*7970*/  PRMT R44, R31, 0x7772, RZ ;  /* 0x000077721f2c7816 */ /* 0x000fe400000000ff */
[----:B------:R-:W-:Y:S02]  /*7980*/  PRMT R30, R30, 0x7773, RZ ;  /* 0x000077731e1e7816 */ /* 0x000fe400000000ff */
[----:B------:R-:W-:Y:S01]  /*7990*/  PRMT R9, R28, 0x7772, RZ ;  /* 0x000077721c097816 */ /* 0x000fe200000000ff */
[----:B------:R-:W-:Y:S01]  /*79a0*/  IMAD.WIDE.U32 R38, R38, 0x1000000, RZ ;  /* 0x0100000026267825 */ /* 0x000fe200078e00ff */
[----:B------:R-:W-:-:S02]  /*79b0*/  LOP3.LUT R43, R43, R45, RZ, 0xfc, !PT ;  /* 0x0000002d2b2b7212 */ /* 0x000fc400078efcff */
[----:B------:R-:W-:Y:S01]  /*79c0*/  LOP3.LUT R34, R33, 0xff0000, RZ, 0xc0, !PT ;  /* 0x00ff000021227812 */ /* 0x000fe200078ec0ff */
[----:B------:R-:W-:Y:S01]  /*79d0*/  IMAD.WIDE.U32 R32, R32, 0x10000, RZ ;  /* 0x0001000020207825 */ /* 0x000fe200078e00ff */
[----:B------:R-:W-:-:S03]  /*79e0*/  PRMT R11, R28, 0x7770, RZ ;  /* 0x000077701c0b7816 */ /* 0x000fc600000000ff */
[----:B------:R-:W-:Y:S01]  /*79f0*/  IMAD.WIDE.U32 R44, R44, 0x100, RZ ;  /* 0x000001002c2c7825 */ /* 0x000fe200078e00ff */
[----:B------:R-:W-:Y:S02]  /*7a00*/  LOP3.LUT R35, R35, 0xff, R30, 0xf8, !PT ;  /* 0x000000ff23237812 */ /* 0x000fe400078ef81e */
[----:B------:R-:W-:Y:S01]  /*7a10*/  PRMT R30, R34, 0x4210, R11 ;  /* 0x00004210221e7816 */ /* 0x000fe2000000000b */
[----:B------:R-:W-:Y:S01]  /*7a20*/  IMAD.SHL.U32 R9, R9, 0x100, RZ ;  /* 0x0000010009097824 */ /* 0x000fe200078e00ff */
[----:B------:R-:W-:Y:S02]  /*7a30*/  LOP3.LUT R11, R44, R38, R32, 0xfe, !PT ;  /* 0x000000262c0b7212 */ /* 0x000fe400078efe20 */
[----:B------:R-:W-:Y:S02]  /*7a40*/  PRMT R36, R31, 0x7773, RZ ;  /* 0x000077731f247816 */ /* 0x000fe400000000ff */
[----:B------:R-:W-:Y:S02]  /*7a50*/  LOP3.LUT R38, R33, R35, R39, 0xfe, !PT ;  /* 0x0000002321267212 */ /* 0x000fe400078efe27 */
[----:B------:R-:W-:-:S02]  /*7a60*/  PRMT R35, R26, 0x7771, RZ ;  /* 0x000077711a237816 */ /* 0x000fc400000000ff */
[----:B------:R-:W-:Y:S02]  /*7a70*/  LOP3.LUT R37, R30, 0xff00, R9, 0xf8, !PT ;  /* 0x0000ff001e257812 */ /* 0x000fe400078ef809 */
[----:B------:R-:W-:Y:S02]  /*7a80*/  PRMT R9, R29, 0x7770, RZ ;  /* 0x000077701d097816 */ /* 0x000fe400000000ff */
[----:B------:R-:W-:Y:S01]  /*7a90*/  LOP3.LUT R36, R11, 0xff, R36, 0xf8, !PT ;  /* 0x000000ff0b247812 */ /* 0x000fe200078ef824 */
[----:B------:R-:W-:Y:S01]  /*7aa0*/  IMAD.U32 R35, R35, 0x10000, RZ ;  /* 0x0001000023237824 */ /* 0x000fe200078e00ff */
[----:B------:R-:W-:Y:S02]  /*7ab0*/  PRMT R11, R29, 0x7771, RZ ;  /* 0x000077711d0b7816 */ /* 0x000fe400000000ff */
[----:B------:R-:W-:Y:S01]  /*7ac0*/  PRMT R28, R28, 0x7773, RZ ;  /* 0x000077731c1c7816 */ /* 0x000fe200000000ff */
[----:B------:R-:W-:Y:S01]  /*7ad0*/  IMAD.WIDE.U32 R30, R9, 0x1000000, RZ ;  /* 0x01000000091e7825 */ /* 0x000fe200078e00ff */
[----:B------:R-:W-:-:S02]  /*7ae0*/  PRMT R9, R26, 0x7772, RZ ;  /* 0x000077721a097816 */ /* 0x000fc400000000ff */
[----:B------:R-:W-:Y:S01]  /*7af0*/  PRMT R34, R29, 0x7772, RZ ;  /* 0x000077721d227816 */ /* 0x000fe200000000ff */
[----:B------:R-:W-:Y:S01]  /*7b00*/  IMAD.WIDE.U32 R32, R11, 0x10000, RZ ;  /* 0x000100000b207825 */ /* 0x000fe200078e00ff */
[----:B------:R-:W-:Y:S02]  /*7b10*/  LOP3.LUT R37, R37, 0xff, R28, 0xf8, !PT ;  /* 0x000000ff25257812 */ /* 0x000fe400078ef81c */
[----:B------:R-:W-:Y:S02]  /*7b20*/  PRMT R11, R26, 0x7770, RZ ;  /* 0x000077701a0b7816 */ /* 0x000fe400000000ff */
[----:B------:R-:W-:Y:S01]  /*7b30*/  LOP3.LUT R28, R35, 0xff0000, RZ, 0xc0, !PT ;  /* 0x00ff0000231c7812 */ /* 0x000fe200078ec0ff */
[----:B------:R0:W-:Y:S01]  /*7b40*/  STL.128 [R1+0x40], R40 ;  /* 0x0000402801007387 */ /* 0x0001e20000100c00 */
[----:B------:R-:W-:Y:S02]  /*7b50*/  IMAD.SHL.U32 R9, R9, 0x100, RZ ;  /* 0x0000010009097824 */ /* 0x000fe400078e00ff */
[----:B------:R-:W-:-:S02]  /*7b60*/  PRMT R28, R28, 0x4210, R11 ;  /* 0x000042101c1c7816 */ /* 0x000fc4000000000b */
[----:B------:R-:W-:Y:S02]  /*7b70*/  LOP3.LUT R39, R33, R37, R31, 0xfe, !PT ;  /* 0x0000002521277212 */ /* 0x000fe400078efe1f */
[----:B------:R-:W-:Y:S02]  /*7b80*/  LOP3.LUT R31, R28, 0xff00, R9, 0xf8, !PT ;  /* 0x0000ff001c1f7812 */ /* 0x000fe400078ef809 */
[----:B------:R-:W-:Y:S02]  /*7b90*/  PRMT R29, R29, 0x7773, RZ ;  /* 0x000077731d1d7816 */ /* 0x000fe400000000ff */
[----:B------:R-:W-:Y:S01]  /*7ba0*/  PRMT R9, R24, 0x7771, RZ ;  /* 0x0000777118097816 */ /* 0x000fe200000000ff */
[----:B0-----:R-:W-:Y:S01]  /*7bb0*/  IMAD.WIDE.U32 R40, R34, 0x100, RZ ;  /* 0x0000010022287825 */ /* 0x001fe200078e00ff */
[----:B------:R-:W-:Y:S02]  /*7bc0*/  LOP3.LUT R37, R38, R45, RZ, 0xfc, !PT ;  /* 0x0000002d26257212 */ /* 0x000fe400078efcff */
[----:B------:R-:W-:-:S02]  /*7bd0*/  LOP3.LUT R30, R40, R30, R32, 0xfe, !PT ;  /* 0x0000001e281e7212 */ /* 0x000fc400078efe20 */
[----:B------:R-:W-:Y:S02]  /*7be0*/  PRMT R34, R27, 0x7770, RZ ;  /* 0x000077701b227816 */ /* 0x000fe400000000ff */
        /* <DEDUP_REMOVED lines=27> */
[----:B------:R-:W-:Y:S01]  /*7da0*/  LOP3.LUT R33, R33, 0xff, R24, 0xf8, !PT ;  /* 0x000000ff21217812 */ /* 0x000fe200078ef818 */
[----:B------:R-:W-:Y:S01]  /*7db0*/  IMAD.WIDE.U32 R28, R11, 0x10000, RZ ;  /* 0x000100000b1c7825 */ /* 0x000fe200078e00ff */
[----:B------:R-:W-:Y:S02]  /*7dc0*/  PRMT R11, R22, 0x7770, RZ ;  /* 0x00007770160b7816 */ /* 0x000fe400000000ff */
[----:B------:R-:W-:Y:S01]  /*7dd0*/  LOP3.LUT R24, R31, 0xff0000, RZ, 0xc0, !PT ;  /* 0x00ff00001f187812 */ /* 0x000fe200078ec0ff */
[----:B------:R-:W-:Y:S01]  /*7de0*/  IMAD.SHL.U32 R9, R9, 0x100, RZ ;  /* 0x0000010009097824 */ /* 0x000fe200078e00ff */
[----:B------:R-:W-:Y:S02]  /*7df0*/  PRMT R30, R25, 0x7772, RZ ;  /* 0x00007772191e7816 */ /* 0x000fe400000000ff */
[----:B------:R-:W-:Y:S01]  /*7e00*/  PRMT R24, R24, 0x4210, R11 ;  /* 0x0000421018187816 */ /* 0x000fe2000000000b */
[----:B------:R0:W-:Y:S03]  /*7e10*/  STL.128 [R1+0x50], R36 ;  /* 0x0000502401007387 */ /* 0x0001e60000100c00 */
[----:B------:R-:W-:-:S02]  /*7e20*/  LOP3.LUT R31, R24, 0xff00, R9, 0xf8, !PT ;  /* 0x0000ff00181f7812 */ /* 0x000fc400078ef809 */
[----:B------:R-:W-:Y:S02]  /*7e30*/  PRMT R9, R20, 0x7771, RZ ;  /* 0x0000777114097816 */ /* 0x000fe400000000ff */
[----:B------:R-:W-:Y:S02]  /*7e40*/  LOP3.LUT R35, R29, R33, R27, 0xfe, !PT ;  /* 0x000000211d237212 */ /* 0x000fe400078efe1b */
[----:B------:R-:W-:Y:S01]  /*7e50*/  PRMT R25, R25, 0x7773, RZ ;  /* 0x0000777319197816 */ /* 0x000fe200000000ff */
[----:B------:R-:W-:Y:S02]  /*7e60*/  IMAD.U32 R27, R9, 0x10000, RZ ;  /* 0x00010000091b7824 */ /* 0x000fe400078e00ff */
[----:B0-----:R-:W-:Y:S01]  /*7e70*/  IMAD.WIDE.U32 R36, R30, 0x100, RZ ;  /* 0x000001001e247825 */ /* 0x001fe200078e00ff */
[----:B------:R-:W-:Y:S02]  /*7e80*/  LOP3.LUT R33, R34, R41, RZ, 0xfc, !PT ;  /* 0x0000002922217212 */ /* 0x000fe400078efcff */
[----:B------:R-:W-:-:S02]  /*7e90*/  LOP3.LUT R26, R36, R26, R28, 0xfe, !PT ;  /* 0x0000001a241a7212 */ /* 0x000fc400078efe1c */
[----:B------:R-:W-:Y:S02]  /*7ea0*/  PRMT R22, R22, 0x7773, RZ ;  /* 0x0000777316167816 */ /* 0x000fe400000000ff */
[----:B------:R-:W-:Y:S02]  /*7eb0*/  LOP3.LUT R34, R26, 0xff, R25, 0xf8, !PT ;  /* 0x000000ff1a227812 */ /* 0x000fe400078ef819 */
[C---:B------:R-:W-:Y:S02]  /*7ec0*/  PRMT R24, R23.reuse, 0x7770, RZ ;  /* 0x0000777017187816 */ /* 0x040fe400000000ff */
[C---:B------:R-:W-:Y:S02]  /*7ed0*/  PRMT R26, R23.reuse, 0x7771, RZ ;  /* 0x00007771171a7816 */ /* 0x040fe400000000ff */
[----:B------:R-:W-:Y:S02]  /*7ee0*/  PRMT R28, R23, 0x7772, RZ ;  /* 0x00007772171c7816 */ /* 0x000fe400000000ff */
[----:B------:R-:W-:-:S02]  /*7ef0*/  PRMT R11, R20, 0x7770, RZ ;  /* 0x00007770140b7816 */ /* 0x000fc400000000ff */
[----:B------:R-:W-:Y:S02]  /*7f00*/  LOP3.LUT R30, R27, 0xff0000, RZ, 0xc0, !PT ;  /* 0x00ff00001b1e7812 */ /* 0x000fe400078ec0ff */
[----:B------:R-:W-:Y:S01]  /*7f10*/  PRMT R9, R20, 0x7772, RZ ;  /* 0x0000777214097816 */ /* 0x000fe200000000ff */
[----:B------:R-:W-:Y:S01]  /*7f20*/  IMAD.WIDE.U32 R24, R24, 0x1000000, RZ ;  /* 0x0100000018187825 */ /* 0x000fe200078e00ff */
[----:B------:R-:W-:Y:S02]  /*7f30*/  LOP3.LUT R31, R31, 0xff, R22, 0xf8, !PT ;  /* 0x000000ff1f1f7812 */ /* 0x000fe400078ef816 */
[----:B------:R-:W-:Y:S01]  /*7f40*/  PRMT R22, R30, 0x4210, R11 ;  /* 0x000042101e167816 */ /* 0x000fe2000000000b */
[----:B------:R-:W-:Y:S01]  /*7f50*/  IMAD.WIDE.U32 R26, R26, 0x10000, RZ ;  /* 0x000100001a1a7825 */ /* 0x000fe200078e00ff */
[----:B------:R-:W-:-:S03]  /*7f60*/  PRMT R11, R14, 0x7771, RZ ;  /* 0x000077710e0b7816 */ /* 0x000fc600000000ff */
[----:B------:R-:W-:Y:S01]  /*7f70*/  IMAD.WIDE.U32 R28, R28, 0x100, RZ ;  /* 0x000001001c1c7825 */ /* 0x000fe200078e00ff */
[----:B------:R-:W-:-:S03]  /*7f80*/  PRMT R23, R23, 0x7773, RZ ;  /* 0x0000777317177816 */ /* 0x000fc600000000ff */
[----:B------:R-:W-:Y:S01]  /*7f90*/  IMAD.SHL.U32 R9, R9, 0x100, RZ ;  /* 0x0000010009097824 */ /* 0x000fe200078e00ff */
[----:B------:R-:W-:Y:S01]  /*7fa0*/  LOP3.LUT R26, R28, R24, R26, 0xfe, !PT ;  /* 0x000000181c1a7212 */ /* 0x000fe200078efe1a */
[----:B------:R-:W-:Y:S01]  /*7fb0*/  IMAD.U32 R11, R11, 0x10000, RZ ;  /* 0x000100000b0b7824 */ /* 0x000fe200078e00ff */
[----:B------:R-:W-:Y:S02]  /*7fc0*/  LOP3.LUT R27, R27, R31, R25, 0xfe, !PT ;  /* 0x0000001f1b1b7212 */ /* 0x000fe400078efe19 */
[----:B------:R-:W-:Y:S02]  /*7fd0*/  LOP3.LUT R25, R22, 0xff00, R9, 0xf8, !PT ;  /* 0x0000ff0016197812 */ /* 0x000fe400078ef809 */
[----:B------:R-:W-:Y:S02]  /*7fe0*/  LOP3.LUT R26, R26, 0xff, R23, 0xf8, !PT ;  /* 0x000000ff1a1a7812 */ /* 0x000fe400078ef817 */
[C---:B------:R-:W-:Y:S02]  /*7ff0*/  PRMT R22, R21.reuse, 0x7770, RZ ;  /* 0x0000777015167816 */ /* 0x040fe400000000ff */
[----:B------:R-:W-:-:S02]  /*8000*/  PRMT R23, R21, 0x7771, RZ ;  /* 0x0000777115177816 */ /* 0x000fc400000000ff */
[C---:B------:R-:W-:Y:S02]  /*8010*/  PRMT R9, R14.reuse, 0x7772, RZ ;  /* 0x000077720e097816 */ /* 0x040fe400000000ff */
[----:B------:R-:W-:Y:S02]  /*8020*/  PRMT R28, R14, 0x7770, RZ ;  /* 0x000077700e1c7816 */ /* 0x000fe400000000ff */
[----:B------:R-:W-:Y:S02]  /*8030*/  LOP3.LUT R11, R11, 0xff0000, RZ, 0xc0, !PT ;  /* 0x00ff00000b0b7812 */ /* 0x000fe400078ec0ff */
[----:B------:R-:W-:Y:S01]  /*8040*/  PRMT R20, R20, 0x7773, RZ ;  /* 0x0000777314147816 */ /* 0x000fe200000000ff */
[----:B------:R-:W-:Y:S01]  /*8050*/  IMAD.WIDE.U32 R30, R22, 0x1000000, RZ ;  /* 0x01000000161e7825 */ /* 0x000fe200078e00ff */
[----:B------:R-:W-:Y:S02]  /*8060*/  PRMT R28, R11, 0x4210, R28 ;  /* 0x000042100b1c7816 */ /* 0x000fe4000000001c */
[----:B------:R-:W-:Y:S01]  /*8070*/  LOP3.LUT R25, R25, 0xff, R20, 0xf8, !PT ;  /* 0x000000ff19197812 */ /* 0x000fe200078ef814 */
[----:B------:R-:W-:Y:S01]  /*8080*/  IMAD.WIDE.U32 R22, R23, 0x10000, RZ ;  /* 0x0001000017167825 */ /* 0x000fe200078e00ff */
[----:B------:R-:W-:-:S03]  /*8090*/  LOP3.LUT R35, R35, R37, RZ, 0xfc, !PT ;  /* 0x0000002523237212 */ /* 0x000fc600078efcff */
[----:B------:R-:W-:Y:S01]  /*80a0*/  IMAD.SHL.U32 R11, R9, 0x100, RZ ;  /* 0x00000100090b7824 */ /* 0x000fe200078e00ff */
[----:B------:R-:W-:Y:S02]  /*80b0*/  PRMT R9, R12, 0x7771, RZ ;  /* 0x000077710c097816 */ /* 0x000fe400000000ff */
[----:B------:R-:W-:Y:S02]  /*80c0*/  PRMT R24, R21, 0x7772, RZ ;  /* 0x0000777215187816 */ /* 0x000fe400000000ff */
[----:B------:R-:W-:Y:S01]  /*80d0*/  LOP3.LUT R31, R23, R25, R31, 0xfe, !PT ;  /* 0x00000019171f7212 */ /* 0x000fe200078efe1f */
[----:B------:R0:W-:Y:S01]  /*80e0*/  STL.128 [R1+0x60], R32 ;  /* 0x0000602001007387 */ /* 0x0001e20000100c00 */
[----:B------:R-:W-:Y:S01]  /*80f0*/  LOP3.LUT R23, R28, 0xff00, R11, 0xf8, !PT ;  /* 0x0000ff001c177812 */ /* 0x000fe200078ef80b */
[----:B------:R-:W-:Y:S01]  /*8100*/  IMAD.U32 R11, R9, 0x10000, RZ ;  /* 0x00010000090b7824 */ /* 0x000fe200078e00ff */
[----:B------:R-:W-:Y:S02]  /*8110*/  PRMT R14, R14, 0x7773, RZ ;  /* 0x000077730e0e7816 */ /* 0x000fe400000000ff */
[----:B------:R-:W-:-:S02]  /*8120*/  PRMT R9, R12, 0x7770, RZ ;  /* 0x000077700c097816 */ /* 0x000fc400000000ff */
[----:B------:R-:W-:Y:S02]  /*8130*/  LOP3.LUT R23, R23, 0xff, R14, 0xf8, !PT ;  /* 0x000000ff17177812 */ /* 0x000fe400078ef80e */
[----:B------:R-:W-:Y:S01]  /*8140*/  LOP3.LUT R14, R11, 0xff0000, RZ, 0xc0, !PT ;  /* 0x00ff00000b0e7812 */ /* 0x000fe200078ec0ff */
[----:B0-----:R-:W-:Y:S01]  /*8150*/  IMAD.WIDE.U32 R32, R24, 0x100, RZ ;  /* 0x0000010018207825 */ /* 0x001fe200078e00ff */
[----:B------:R-:W-:Y:S02]  /*8160*/  PRMT R21, R21, 0x7773, RZ ;  /* 0x0000777315157816 */ /* 0x000fe400000000ff */
[C---:B------:R-:W-:Y:S02]  /*8170*/  PRMT R24, R15.reuse, 0x7770, RZ ;  /* 0x000077700f187816 */ /* 0x040fe400000000ff */
[----:B------:R-:W-:Y:S02]  /*8180*/  LOP3.LUT R30, R32, R30, R22, 0xfe, !PT ;  /* 0x0000001e201e7212 */ /* 0x000fe400078efe16 */
[----:B------:R-:W-:-:S02]  /*8190*/  PRMT R20, R15, 0x7771, RZ ;  /* 0x000077710f147816 */ /* 0x000fc400000000ff */
[----:B------:R-:W-:Y:S02]  /*81a0*/  PRMT R32, R15, 0x7772, RZ ;  /* 0x000077720f207816 */ /* 0x000fe400000000ff */
[----:B------:R-:W-:Y:S02]  /*81b0*/  PRMT R14, R14, 0x4210, R9 ;  /* 0x000042100e0e7816 */ /* 0x000fe40000000009 */
[----:B------:R-:W-:Y:S01]  /*81c0*/  PRMT R9, R12, 0x7772, RZ ;  /* 0x000077720c097816 */ /* 0x000fe200000000ff */
[----:B------:R-:W-:Y:S01]  /*81d0*/  IMAD.WIDE.U32 R24, R24, 0x1000000, RZ ;  /* 0x0100000018187825 */ /* 0x000fe200078e00ff */
[----:B------:R-:W-:Y:S02]  /*81e0*/  LOP3.LUT R30, R30, 0xff, R21, 0xf8, !PT ;  /* 0x000000ff1e1e7812 */ /* 0x000fe400078ef815 */
[----:B------:R-:W-:Y:S01]  /*81f0*/  LOP3.LUT R31, R31, R33, RZ, 0xfc, !PT ;  /* 0x000000211f1f7212 */ /* 0x000fe200078efcff */
[----:B------:R-:W-:-:S04]  /*8200*/  IMAD.WIDE.U32 R20, R20, 0x10000, RZ ;  /* 0x0001000014147825 */ /* 0x000fc800078e00ff */
[----:B------:R-:W-:-:S04]  /*8210*/  IMAD.WIDE.U32 R32, R32, 0x100, RZ ;  /* 0x0000010020207825 */ /* 0x000fc800078e00ff */
[----:B------:R-:W-:Y:S01]  /*8220*/  IMAD.SHL.U32 R9, R9, 0x100, RZ ;  /* 0x0000010009097824 */ /* 0x000fe200078e00ff */
[----:B------:R-:W-:Y:S02]  /*8230*/  LOP3.LUT R22, R32, R24, R20, 0xfe, !PT ;  /* 0x0000001820167212 */ /* 0x000fe400078efe14 */
[----:B------:R-:W-:Y:S02]  /*8240*/  LOP3.LUT R24, R21, R23, R25, 0xfe, !PT ;  /* 0x0000001715187212 */ /* 0x000fe400078efe19 */
[----:B------:R-:W-:Y:S02]  /*8250*/  PRMT R21, R16, 0x7771, RZ ;  /* 0x0000777110157816 */ /* 0x000fe400000000ff */
[----:B------:R-:W-:Y:S02]  /*8260*/  PRMT R32, R18, 0x7771, RZ ;  /* 0x0000777112207816 */ /* 0x000fe400000000ff */
[----:B------:R-:W-:Y:S01]  /*8270*/  LOP3.LUT R23, R14, 0xff00, R9, 0xf8, !PT ;  /* 0x0000ff000e177812 */ /* 0x000fe200078ef809 */
[----:B------:R-:W-:Y:S01]  /*8280*/  IMAD.MOV.U32 R28, RZ, RZ, R26 ;  /* 0x000000ffff1c7224 */ /* 0x000fe200078e001a */
[----:B------:R-:W-:-:S02]  /*8290*/  PRMT R9, R13, 0x7770, RZ ;  /* 0x000077700d097816 */ /* 0x000fc400000000ff */
[----:B------:R-:W-:Y:S01]  /*82a0*/  LOP3.LUT R29, R27, R29, RZ, 0xfc, !PT ;  /* 0x0000001d1b1d7212 */ /* 0x000fe200078efcff */
[----:B------:R-:W-:Y:S01]  /*82b0*/  IMAD.U32 R21, R21, 0x10000, RZ ;  /* 0x0001000015157824 */ /* 0x000fe200078e00ff */
[----:B------:R-:W-:Y:S01]  /*82c0*/  PRMT R11, R13, 0x7771, RZ ;  /* 0x000077710d0b7816 */ /* 0x000fe200000000ff */
[----:B------:R-:W-:Y:S01]  /*82d0*/  IMAD.U32 R32, R32, 0x10000, RZ ;  /* 0x0001000020207824 */ /* 0x000fe200078e00ff */
[----:B------:R-:W-:Y:S01]  /*82e0*/  PRMT R12, R12, 0x7773, RZ ;  /* 0x000077730c0c7816 */ /* 0x000fe200000000ff */
[----:B------:R-:W-:Y:S01]  /*82f0*/  IMAD.WIDE.U32 R26, R9, 0x1000000, RZ ;  /* 0x01000000091a7825 */ /* 0x000fe200078e00ff */
[----:B------:R0:W-:Y:S01]  /*8300*/  STL.128 [R1+0x70], R28 ;  /* 0x0000701c01007387 */ /* 0x0001e20000100c00 */
[----:B------:R-:W-:Y:S02]  /*8310*/  PRMT R14, R13, 0x7772, RZ ;  /* 0x000077720d0e7816 */ /* 0x000fe400000000ff */
[----:B------:R-:W-:Y:S02]  /*8320*/  PRMT R20, R16, 0x7772, RZ ;  /* 0x0000777210147816 */ /* 0x000fe400000000ff */
[----:B------:R-:W-:-:S02]  /*8330*/  PRMT R9, R18, 0x7772, RZ ;  /* 0x0000777212097816 */ /* 0x000fc400000000ff */
[----:B------:R-:W-:Y:S02]  /*8340*/  LOP3.LUT R23, R23, 0xff, R12, 0xf8, !PT ;  /* 0x000000ff17177812 */ /* 0x000fe400078ef80c */
[----:B------:R-:W-:Y:S02]  /*8350*/  PRMT R25, R16, 0x7770, RZ ;  /* 0x0000777010197816 */ /* 0x000fe400000000ff */
[----:B------:R-:W-:Y:S02]  /*8360*/  LOP3.LUT R34, R21, 0xff0000, RZ, 0xc0, !PT ;  /* 0x00ff000015227812 */ /* 0x000fe400078ec0ff */
[----:B------:R-:W-:Y:S01]  /*8370*/  LOP3.LUT R12, R32, 0xff0000, RZ, 0xc0, !PT ;  /* 0x00ff0000200c7812 */ /* 0x000fe200078ec0ff */
[----:B0-----:R-:W-:Y:S01]  /*8380*/  IMAD.WIDE.U32 R28, R11, 0x10000, RZ ;  /* 0x000100000b1c7825 */ /* 0x001fe200078e00ff */
[----:B------:R-:W-:Y:S02]  /*8390*/  PRMT R11, R18, 0x7770, RZ ;  /* 0x00007770120b7816 */ /* 0x000fe400000000ff */
[----:B------:R-:W-:Y:S01]  /*83a0*/  PRMT R21, R34, 0x4210, R25 ;  /* 0x0000421022157816 */ /* 0x000fe20000000019 */
[----:B------:R-:W-:Y:S01]  /*83b0*/  IMAD.WIDE.U32 R30, R14, 0x100, RZ ;  /* 0x000001000e1e7825 */ /* 0x000fe200078e00ff */
[----:B------:R-:W-:-:S03]  /*83c0*/  PRMT R12, R12, 0x4210, R11 ;  /* 0x000042100c0c7816 */ /* 0x000fc6000000000b */
[----:B------:R-:W-:Y:S02]  /*83d0*/  IMAD.SHL.U32 R20, R20, 0x100, RZ ;  /* 0x0000010014147824 */ /* 0x000fe400078e00ff */
[----:B------:R-:W-:Y:S01]  /*83e0*/  IMAD.SHL.U32 R9, R9, 0x100, RZ ;  /* 0x0000010009097824 */ /* 0x000fe200078e00ff */
[----:B------:R-:W-:Y:S02]  /*83f0*/  LOP3.LUT R14, R30, R26, R28, 0xfe, !PT ;  /* 0x0000001a1e0e7212 */ /* 0x000fe400078efe1c */
[----:B------:R-:W-:Y:S02]  /*8400*/  LOP3.LUT R21, R21, 0xff00, R20, 0xf8, !PT ;  /* 0x0000ff0015157812 */ /* 0x000fe400078ef814 */
[----:B------:R-:W-:Y:S02]  /*8410*/  LOP3.LUT R9, R12, 0xff00, R9, 0xf8, !PT ;  /* 0x0000ff000c097812 */ /* 0x000fe400078ef809 */
[----:B------:R-:W-:Y:S02]  /*8420*/  PRMT R13, R13, 0x7773, RZ ;  /* 0x000077730d0d7816 */ /* 0x000fe400000000ff */
[----:B------:R-:W-:-:S02]  /*8430*/  PRMT R16, R16, 0x7773, RZ ;  /* 0x0000777310107816 */ /* 0x000fc400000000ff */
[C---:B------:R-:W-:Y:S02]  /*8440*/  PRMT R12, R17.reuse, 0x7770, RZ ;  /* 0x00007770110c7816 */ /* 0x040fe400000000ff */
[C---:B------:R-:W-:Y:S02]  /*8450*/  PRMT R20, R17.reuse, 0x7771, RZ ;  /* 0x0000777111147816 */ /* 0x040fe400000000ff */
[----:B------:R-:W-:Y:S02]  /*8460*/  PRMT R26, R17, 0x7772, RZ ;  /* 0x00007772111a7816 */ /* 0x000fe400000000ff */
[----:B------:R-:W-:Y:S02]  /*8470*/  LOP3.LUT R25, R29, R23, R27, 0xfe, !PT ;  /* 0x000000171d197212 */ /* 0x000fe400078efe1b */
[C---:B------:R-:W-:Y:S02]  /*8480*/  PRMT R28, R19.reuse, 0x7770, RZ ;  /* 0x00007770131c7816 */ /* 0x040fe400000000ff */
[----:B------:R-:W-:-:S02]  /*8490*/  PRMT R30, R19, 0x7771, RZ ;  /* 0x00007771131e7816 */ /* 0x000fc400000000ff */
[----:B------:R-:W-:Y:S01]  /*84a0*/  PRMT R34, R19, 0x7772, RZ ;  /* 0x0000777213227816 */ /* 0x000fe200000000ff */
[----:B------:R-:W-:Y:S01]  /*84b0*/  IMAD.WIDE.U32 R26, R26, 0x100, RZ ;  /* 0x000001001a1a7825 */ /* 0x000fe200078e00ff */
[----:B------:R-:W-:Y:S02]  /*84c0*/  LOP3.LUT R14, R14, 0xff, R13, 0xf8, !PT ;  /* 0x000000ff0e0e7812 */ /* 0x000fe400078ef80d */
[----:B------:R-:W-:Y:S01]  /*84d0*/  LOP3.LUT R11, R21, 0xff, R16, 0xf8, !PT ;  /* 0x000000ff150b7812 */ /* 0x000fe200078ef810 */
[----:B------:R-:W-:Y:S01]  /*84e0*/  IMAD.WIDE.U32 R12, R12, 0x1000000, RZ ;  /* 0x010000000c0c7825 */ /* 0x000fe200078e00ff */
[----:B------:R-:W-:Y:S02]  /*84f0*/  PRMT R18, R18, 0x7773, RZ ;  /* 0x0000777312127816 */ /* 0x000fe400000000ff */
[----:B------:R-:W-:Y:S01]  /*8500*/  LOP3.LUT R25, R25, R31, RZ, 0xfc, !PT ;  /* 0x0000001f19197212 */ /* 0x000fe200078efcff */
[----:B------:R-:W-:Y:S01]  /*8510*/  IMAD.WIDE.U32 R20, R20, 0x10000, RZ ;  /* 0x0001000014147825 */ /* 0x000fe200078e00ff */
[----:B------:R-:W-:-:S02]  /*8520*/  PRMT R15, R15, 0x7773, RZ ;  /* 0x000077730f0f7816 */ /* 0x000fc400000000ff */
[----:B------:R-:W-:Y:S01]  /*8530*/  LOP3.LUT R9, R9, 0xff, R18, 0xf8, !PT ;  /* 0x000000ff09097812 */ /* 0x000fe200078ef812 */
[----:B------:R-:W-:Y:S01]  /*8540*/  IMAD.WIDE.U32 R28, R28, 0x1000000, RZ ;  /* 0x010000001c1c7825 */ /* 0x000fe200078e00ff */
[----:B------:R-:W-:-:S03]  /*8550*/  LOP3.LUT R12, R26, R12, R20, 0xfe, !PT ;  /* 0x0000000c1a0c7212 */ /* 0x000fc600078efe14 */
[----:B------:R-:W-:Y:S01]  /*8560*/  IMAD.WIDE.U32 R30, R30, 0x10000, RZ ;  /* 0x000100001e1e7825 */ /* 0x000fe200078e00ff */
[----:B------:R-:W-:-:S03]  /*8570*/  LOP3.LUT R13, R21, R11, R13, 0xfe, !PT ;  /* 0x0000000b150d7212 */ /* 0x000fc600078efe0d */
[----:B------:R-:W-:Y:S01]  /*8580*/  IMAD.WIDE.U32 R34, R34, 0x100, RZ ;  /* 0x0000010022227825 */ /* 0x000fe200078e00ff */
[----:B------:R-:W-:Y:S02]  /*8590*/  PRMT R17, R17, 0x7773, RZ ;  /* 0x0000777311117816 */ /* 0x000fe400000000ff */
[----:B------:R-:W-:Y:S02]  /*85a0*/  LOP3.LUT R22, R22, 0xff, R15, 0xf8, !PT ;  /* 0x000000ff16167812 */ /* 0x000fe400078ef80f */
[----:B------:R-:W-:Y:S02]  /*85b0*/  LOP3.LUT R23, R24, R33, RZ, 0xfc, !PT ;  /* 0x0000002118177212 */ /* 0x000fe400078efcff */
[----:B------:R-:W-:Y:S02]  /*85c0*/  LOP3.LUT R46, R34, R28, R30, 0xfe, !PT ;  /* 0x0000001c222e7212 */ /* 0x000fe400078efe1e */
[----:B------:R-:W-:Y:S02]  /*85d0*/  LOP3.LUT R29, R31, R9, R29, 0xfe, !PT ;  /* 0x000000091f1d7212 */ /* 0x000fe400078efe1d */
[----:B------:R-:W-:Y:S01]  /*85e0*/  PRMT R19, R19, 0x7773, RZ ;  /* 0x0000777313137816 */ /* 0x000fe200000000ff */
[----:B------:R-:W-:Y:S01]  /*85f0*/  IMAD.MOV.U32 R15, RZ, RZ, R25 ;  /* 0x000000ffff0f7224 */ /* 0x000fe200078e0019 */
[----:B------:R-:W-:Y:S01]  /*8600*/  LOP3.LUT R41, R12, 0xff, R17, 0xf8, !PT ;  /* 0x000000ff0c297812 */ /* 0x000fe200078ef811 */
[----:B------:R-:W-:Y:S01]  /*8610*/  IMAD.MOV.U32 R12, RZ, RZ, R22 ;  /* 0x000000ffff0c7224 */ /* 0x000fe200078e0016 */
[----:B------:R-:W-:Y:S01]  /*8620*/  LOP3.LUT R20, R13, R27, RZ, 0xfc, !PT ;  /* 0x0000001b0d147212 */ /* 0x000fe200078efcff */
[----:B------:R-:W-:Y:S01]  /*8630*/  IMAD.MOV.U32 R13, RZ, RZ, R23 ;  /* 0x000000ffff0d7224 */ /* 0x000fe200078e0017 */
[----:B------:R-:W-:-:S02]  /*8640*/  LOP3.LUT R46, R46, 0xff, R19, 0xf8, !PT ;  /* 0x000000ff2e2e7812 */ /* 0x000fc400078ef813 */
[----:B------:R-:W-:Y:S02]  /*8650*/  LOP3.LUT R47, R29, R35, RZ, 0xfc, !PT ;  /* 0x000000231d2f7212 */ /* 0x000fe400078efcff */
[----:B------:R0:W-:Y:S02]  /*8660*/  STL.128 [R1+0x10], R12 ;  /* 0x0000100c01007387 */ /* 0x0001e40000100c00 */
[----:B0-----:R-:W-:Y:S02]  /*8670*/  IMAD.MOV.U32 R12, RZ, RZ, R41 ;  /* 0x000000ffff0c7224 */ /* 0x001fe400078e0029 */
[----:B------:R-:W-:Y:S02]  /*8680*/  IMAD.MOV.U32 R13, RZ, RZ, R20 ;  /* 0x000000ffff0d7224 */ /* 0x000fe400078e0014 */
[----:B------:R-:W-:Y:S02]  /*8690*/  IMAD.MOV.U32 R14, RZ, RZ, R46 ;  /* 0x000000ffff0e7224 */ /* 0x000fe400078e002e */
[----:B------:R-:W-:-:S05]  /*86a0*/  IMAD.MOV.U32 R15, RZ, RZ, R47 ;  /* 0x000000ffff0f7224 */ /* 0x000fca00078e002f */
[----:B------:R0:W-:Y:S01]  /*86b0*/  STL.128 [R1+0x80], R12 ;  /* 0x0000800c01007387 */ /* 0x0001e20000100c00 */
[----:B------:R-:W-:Y:S01]  /*86c0*/  BSSY.RECONVERGENT B1, `(.L_x_77) ;  /* 0x00000c7000017945 */ /* 0x000fe20003800200 */
[----:B------:R-:W-:-:S07]  /*86d0*/  IMAD.MOV.U32 R9, RZ, RZ, RZ ;  /* 0x000000ffff097224 */ /* 0x000fce00078e00ff */
.L_x_78:
[----:B0-----:R-:W2:Y:S04]  /*86e0*/  LDL.64 R14, [R0] ;  /* 0x00000000000e7983 */ /* 0x001ea80000100a00 */
[----:B------:R-:W3:Y:S04]  /*86f0*/  LDL.64 R16, [R0+-0x40] ;  /* 0xffffc00000107983 */ /* 0x000ee80000100a00 */
[----:B------:R-:W4:Y:S04]  /*8700*/  LDL.64 R30, [R0+-0x38] ;  /* 0xffffc800001e7983 */ /* 0x000f280000100a00 */
[----:B------:R-:W5:Y:S04]  /*8710*/  LDL.64 R24, [R0+0x8] ;  /* 0x0000080000187983 */ /* 0x000f680000100a00 */
[----:B------:R-:W5:Y:S04]  /*8720*/  LDL.64 R34, [R0+-0x30] ;  /* 0xffffd00000227983 */ /* 0x000f680000100a00 */
[----:B------:R-:W5:Y:S04]  /*8730*/  LDL.64 R32, [R0+0x10] ;  /* 0x0000100000207983 */ /* 0x000f680000100a00 */
[----:B------:R-:W5:Y:S04]  /*8740*/  LDL.64 R26, [R0+-0x28] ;  /* 0xffffd800001a7983 */ /* 0x000f680000100a00 */
[----:B------:R-:W5:Y:S01]  /*8750*/  LDL.64 R36, [R0+0x18] ;  /* 0x0000180000247983 */ /* 0x000f620000100a00 */
[----:B------:R-:W-:-:S02]  /*8760*/  SHF.R.U64 R44, R41, 0x6, R20 ;  /* 0x00000006292c7819 */ /* 0x000fc40000001214 */
[----:B------:R-:W-:Y:S01]  /*8770*/  SHF.L.W.U32.HI R38, R41, 0xd, R20 ;  /* 0x0000000d29267819 */ /* 0x000fe20000010e14 */
[----:B------:R-:W5:Y:S01]  /*8780*/  LDL.64 R18, [R0+-0x20] ;  /* 0xffffe00000127983 */ /* 0x000f620000100a00 */
[----:B------:R-:W-:-:S03]  /*8790*/  SHF.L.W.U32.HI R39, R20, 0x3, R41 ;  /* 0x0000000314277819 */ /* 0x000fc60000010e29 */
[----:B------:R-:W5:Y:S01]  /*87a0*/  LDL.64 R28, [R0+0x20] ;  /* 0x00002000001c7983 */ /* 0x000f620000100a00 */
[----:B------:R-:W-:Y:S02]  /*87b0*/  SHF.L.W.U32.HI R11, R20, 0xd, R41 ;  /* 0x0000000d140b7819 */ /* 0x000fe40000010e29 */
[--C-:B------:R-:W-:Y:S01]  /*87c0*/  SHF.L.W.U32.HI R40, R41, 0x3, R20.reuse ;  /* 0x0000000329287819 */ /* 0x100fe20000010e14 */
[----:B------:R-:W5:Y:S01]  /*87d0*/  LDL.64 R12, [R0+-0x18] ;  /* 0xffffe800000c7983 */ /* 0x000f620000100a00 */
[----:B------:R-:W-:Y:S02]  /*87e0*/  SHF.R.U32.HI R45, RZ, 0x6, R20 ;  /* 0x00000006ff2d7819 */ /* 0x000fe40000011614 */
[C-C-:B------:R-:W-:Y:S01]  /*87f0*/  SHF.R.U64 R43, R46.reuse, 0x6, R47.reuse ;  /* 0x000000062e2b7819 */ /* 0x140fe2000000122f */
[----:B------:R-:W5:Y:S01]  /*8800*/  LDL.64 R20, [R0+0x28] ;  /* 0x0000280000147983 */ /* 0x000f620000100a00 */
[----:B------:R-:W-:Y:S02]  /*8810*/  SHF.L.W.U32.HI R41, R46, 0xd, R47 ;  /* 0x0000000d2e297819 */ /* 0x000fe40000010e2f */
[----:B------:R-:W-:-:S02]  /*8820*/  SHF.L.W.U32.HI R42, R47, 0x3, R46 ;  /* 0x000000032f2a7819 */ /* 0x000fc40000010e2e */
[----:B------:R-:W-:Y:S02]  /*8830*/  LOP3.LUT R39, R44, R38, R39, 0x96, !PT ;  /* 0x000000262c277212 */ /* 0x000fe400078e9627 */
[----:B------:R-:W-:Y:S02]  /*8840*/  LOP3.LUT R45, R45, R11, R40, 0x96, !PT ;  /* 0x0000000b2d2d7212 */ /* 0x000fe400078e9628 */
[----:B------:R-:W-:Y:S02]  /*8850*/  LOP3.LUT R43, R43, R41, R42, 0x96, !PT ;  /* 0x000000292b2b7212 */ /* 0x000fe400078e962a */
[----:B------:R-:W-:Y:S02]  /*8860*/  SHF.L.W.U32.HI R38, R47, 0xd, R46 ;  /* 0x0000000d2f267819 */ /* 0x000fe40000010e2e */
[--C-:B------:R-:W-:Y:S02]  /*8870*/  SHF.L.W.U32.HI R41, R46, 0x3, R47.reuse ;  /* 0x000000032e297819 */ /* 0x100fe40000010e2f */
[----:B------:R-:W-:-:S04]  /*8880*/  SHF.R.U32.HI R40, RZ, 0x6, R47 ;  /* 0x00000006ff287819 */ /* 0x000fc8000001162f */
[----:B------:R-:W-:Y:S02]  /*8890*/  LOP3.LUT R41, R40, R38, R41, 0x96, !PT ;  /* 0x0000002628297212 */ /* 0x000fe400078e9629 */
[----:B--2---:R-:W-:Y:S02]  /*88a0*/  IADD3 R44, P0, P1, R22, R39, R14 ;  /* 0x00000027162c7210 */ /* 0x004fe4000791e00e */
[C-C-:B---3--:R-:W-:Y:S02]  /*88b0*/  SHF.L.W.U32.HI R14, R16.reuse, 0x1f, R17.reuse ;  /* 0x0000001f100e7819 */ /* 0x148fe40000010e11 */
[C-C-:B------:R-:W-:Y:S02]  /*88c0*/  SHF.L.W.U32.HI R39, R16.reuse, 0x18, R17.reuse ;  /* 0x0000001810277819 */ /* 0x140fe40000010e11 */
[----:B------:R-:W-:Y:S02]  /*88d0*/  SHF.R.U64 R47, R16, 0x7, R17 ;  /* 0x00000007102f7819 */ /* 0x000fe40000001211 */
[----:B------:R-:W-:-:S02]  /*88e0*/  SHF.L.W.U32.HI R11, R17, 0x1f, R16 ;  /* 0x0000001f110b7819 */ /* 0x000fc40000010e10 */
[----:B------:R-:W-:Y:S02]  /*88f0*/  SHF.L.W.U32.HI R22, R17, 0x18, R16 ;  /* 0x0000001811167819 */ /* 0x000fe40000010e10 */
[----:B------:R-:W-:Y:S02]  /*8900*/  SHF.R.U32.HI R46, RZ, 0x7, R17 ;  /* 0x00000007ff2e7819 */ /* 0x000fe40000011611 */
[----:B------:R-:W-:Y:S02]  /*8910*/  IADD3.X R45, PT, PT, R23, R45, R15, P0, P1 ;  /* 0x0000002d172d7210 */ /* 0x000fe400007e240f */
[----:B------:R-:W-:Y:S02]  /*8920*/  LOP3.LUT R47, R47, R14, R39, 0x96, !PT ;  /* 0x0000000e2f2f7212 */ /* 0x000fe400078e9627 */
[----:B------:R-:W-:Y:S01]  /*8930*/  LOP3.LUT R46, R46, R11, R22, 0x96, !PT ;  /* 0x0000000b2e2e7212 */ /* 0x000fe200078e9616 */
[----:B------:R-:W2:Y:S01]  /*8940*/  LDL.64 R14, [R0+-0x10] ;  /* 0xfffff000000e7983 */ /* 0x000ea20000100a00 */
[----:B----4-:R-:W-:-:S02]  /*8950*/  SHF.L.W.U32.HI R22, R30, 0x1f, R31 ;  /* 0x0000001f1e167819 */ /* 0x010fc40000010e1f */
[C-C-:B------:R-:W-:Y:S02]  /*8960*/  SHF.L.W.U32.HI R23, R30.reuse, 0x18, R31.reuse ;  /* 0x000000181e177819 */ /* 0x140fe40000010e1f */
[--C-:B------:R-:W-:Y:S02]  /*8970*/  SHF.R.U64 R39, R30, 0x7, R31.reuse ;  /* 0x000000071e277819 */ /* 0x100fe4000000121f */
[----:B-----5:R-:W-:Y:S02]  /*8980*/  IADD3 R42, P1, P2, R16, R43, R24 ;  /* 0x0000002b102a7210 */ /* 0x020fe40007a3e018 */
[C-C-:B------:R-:W-:Y:S02]  /*8990*/  SHF.L.W.U32.HI R11, R31.reuse, 0x1f, R30.reuse ;  /* 0x0000001f1f0b7819 */ /* 0x140fe40000010e1e */
[----:B------:R-:W-:Y:S02]  /*89a0*/  SHF.L.W.U32.HI R38, R31, 0x18, R30 ;  /* 0x000000181f267819 */ /* 0x000fe40000010e1e */
[----:B------:R-:W-:-:S02]  /*89b0*/  SHF.R.U32.HI R16, RZ, 0x7, R31 ;  /* 0x00000007ff107819 */ /* 0x000fc4000001161f */
[----:B------:R-:W-:Y:S02]  /*89c0*/  LOP3.LUT R23, R39, R22, R23, 0x96, !PT ;  /* 0x0000001627177212 */ /* 0x000fe400078e9617 */
[----:B------:R-:W-:Y:S02]  /*89d0*/  IADD3.X R59, PT, PT, R17, R41, R25, P1, P2 ;  /* 0x00000029113b7210 */ /* 0x000fe40000fe4419 */
[----:B------:R-:W-:Y:S01]  /*89e0*/  LOP3.LUT R38, R16, R11, R38, 0x96, !PT ;  /* 0x0000000b10267212 */ /* 0x000fe200078e9626 */
[----:B------:R-:W3:Y:S01]  /*89f0*/  LDL.64 R24, [R0+0x30] ;  /* 0x0000300000187983 */ /* 0x000ee20000100a00 */
[----:B------:R-:W-:Y:S02]  /*8a00*/  IADD3 R42, P1, PT, R42, R23, RZ ;  /* 0x000000172a2a7210 */ /* 0x000fe40007f3e0ff */
[----:B------:R-:W-:Y:S01]  /*8a10*/  IADD3 R40, P0, PT, R44, R47, RZ ;  /* 0x0000002f2c287210 */ /* 0x000fe20007f1e0ff */
[----:B------:R-:W4:Y:S02]  /*8a20*/  LDL.64 R22, [R0+-0x8] ;  /* 0xfffff80000167983 */ /* 0x000f240000100a00 */
[----:B------:R-:W-:-:S02]  /*8a30*/  IMAD.X R59, R59, 0x1, R38, P1 ;  /* 0x000000013b3b7824 */ /* 0x000fc400008e0626 */
[----:B------:R-:W-:Y:S02]  /*8a40*/  IMAD.X R41, R45, 0x1, R46, P0 ;  /* 0x000000012d297824 */ /* 0x000fe400000e062e */
        /* <DEDUP_REMOVED lines=9> */
[----:B0-----:R-:W-:Y:S02]  /*8ae0*/  LOP3.LUT R43, R57, R38, R39, 0x96, !PT ;  /* 0x00000026392b7212 */ /* 0x001fe400078e9627 */
[C-C-:B------:R-:W-:Y:S02]  /*8af0*/  SHF.L.W.U32.HI R45, R42.reuse, 0xd, R59.reuse ;  /* 0x0000000d2a2d7819 */ /* 0x140fe40000010e3b */
[----:B------:R-:W-:Y:S02]  /*8b00*/  SHF.L.W.U32.HI R46, R59, 0x3, R42 ;  /* 0x000000033b2e7819 */ /* 0x000fe40000010e2a */
[----:B------:R-:W-:-:S02]  /*8b10*/  SHF.R.U64 R47, R42, 0x6, R59 ;  /* 0x000000062a2f7819 */ /* 0x000fc4000000123b */
[----:B------:R-:W-:Y:S02]  /*8b20*/  SHF.L.W.U32.HI R40, R59, 0xd, R42 ;  /* 0x0000000d3b287819 */ /* 0x000fe40000010e2a */
[--C-:B------:R-:W-:Y:S02]  /*8b30*/  SHF.L.W.U32.HI R41, R42, 0x3, R59.reuse ;  /* 0x000000032a297819 */ /* 0x100fe40000010e3b */
[----:B------:R-:W-:Y:S02]  /*8b40*/  LOP3.LUT R57, R58, R11, R44, 0x96, !PT ;  /* 0x0000000b3a397212 */ /* 0x000fe400078e962c */
[----:B------:R-:W-:Y:S02]  /*8b50*/  SHF.R.U32.HI R42, RZ, 0x6, R59 ;  /* 0x00000006ff2a7819 */ /* 0x000fe4000001163b */
        /* <DEDUP_REMOVED lines=8> */
[----:B------:R-:W-:Y:S02]  /*8be0*/  LOP3.LUT R40, R44, R38, R39, 0x96, !PT ;  /* 0x000000262c287212 */ /* 0x000fe400078e9627 */
[----:B------:R-:W-:Y:S02]  /*8bf0*/  LOP3.LUT R45, R47, R45, R46, 0x96, !PT ;  /* 0x0000002d2f2d7212 */ /* 0x000fe400078e962e */
[----:B------:R-:W-:Y:S02]  /*8c00*/  IADD3.X R42, PT, PT, R31, R57, R33, P0, P1 ;  /* 0x000000391f2a7210 */ /* 0x000fe400007e2421 */
        /* <DEDUP_REMOVED lines=16> */
[C-C-:B------:R-:W-:Y:S02]  /*8d10*/  SHF.L.W.U32.HI R31, R45.reuse, 0x3, R40.reuse ;  /* 0x000000032d1f7819 */ /* 0x140fe40000010e28 */
[C-C-:B------:R-:W-:Y:S02]  /*8d20*/  SHF.R.U64 R39, R40.reuse, 0x6, R45.reuse ;  /* 0x0000000628277819 */ /* 0x140fe4000000122d */
[----:B------:R-:W-:Y:S02]  /*8d30*/  SHF.L.W.U32.HI R11, R45, 0xd, R40 ;  /* 0x0000000d2d0b7819 */ /* 0x000fe40000010e28 */
[--C-:B------:R-:W-:Y:S02]  /*8d40*/  SHF.L.W.U32.HI R32, R40, 0x3, R45.reuse ;  /* 0x0000000328207819 */ /* 0x100fe40000010e2d */
[----:B------:R-:W-:-:S02]  /*8d50*/  SHF.R.U32.HI R41, RZ, 0x6, R45 ;  /* 0x00000006ff297819 */ /* 0x000fc4000001162d */
[C-C-:B------:R-:W-:Y:S02]  /*8d60*/  SHF.L.W.U32.HI R33, R38.reuse, 0xd, R43.reuse ;  /* 0x0000000d26217819 */ /* 0x140fe40000010e2b */
[----:B------:R-:W-:Y:S02]  /*8d70*/  SHF.L.W.U32.HI R34, R43, 0x3, R38 ;  /* 0x000000032b227819 */ /* 0x000fe40000010e26 */
[----:B------:R-:W-:Y:S02]  /*8d80*/  SHF.R.U64 R35, R38, 0x6, R43 ;  /* 0x0000000626237819 */ /* 0x000fe4000000122b */
[----:B------:R-:W-:Y:S02]  /*8d90*/  LOP3.LUT R39, R39, R30, R31, 0x96, !PT ;  /* 0x0000001e27277212 */ /* 0x000fe400078e961f */
[----:B------:R-:W-:Y:S02]  /*8da0*/  LOP3.LUT R41, R41, R11, R32, 0x96, !PT ;  /* 0x0000000b29297212 */ /* 0x000fe400078e9620 */
[----:B------:R-:W-:-:S02]  /*8db0*/  LOP3.LUT R35, R35, R33, R34, 0x96, !PT ;  /* 0x0000002123237212 */ /* 0x000fc400078e9622 */
[C-C-:B------:R-:W-:Y:S02]  /*8dc0*/  SHF.L.W.U32.HI R30, R18.reuse, 0x1f, R19.reuse ;  /* 0x0000001f121e7819 */ /* 0x140fe40000010e13 */
[C-C-:B------:R-:W-:Y:S02]  /*8dd0*/  SHF.L.W.U32.HI R31, R18.reuse, 0x18, R19.reuse ;  /* 0x00000018121f7819 */ /* 0x140fe40000010e13 */
[----:B------:R-:W-:Y:S02]  /*8de0*/  SHF.R.U64 R37, R18, 0x7, R19 ;  /* 0x0000000712257819 */ /* 0x000fe40000001213 */
[----:B------:R-:W-:Y:S02]  /*8df0*/  SHF.L.W.U32.HI R32, R43, 0xd, R38 ;  /* 0x0000000d2b207819 */ /* 0x000fe40000010e26 */
[--C-:B------:R-:W-:Y:S02]  /*8e00*/  SHF.L.W.U32.HI R33, R38, 0x3, R43.reuse ;  /* 0x0000000326217819 */ /* 0x100fe40000010e2b */
[----:B------:R-:W-:-:S02]  /*8e10*/  SHF.R.U32.HI R34, RZ, 0x6, R43 ;  /* 0x00000006ff227819 */ /* 0x000fc4000001162b */
[----:B------:R-:W-:Y:S02]  /*8e20*/  IADD3 R36, P0, P1, R26, R39, R28 ;  /* 0x000000271a247210 */ /* 0x000fe4000791e01c */
[C-C-:B------:R-:W-:Y:S02]  /*8e30*/  SHF.L.W.U32.HI R11, R19.reuse, 0x1f, R18.reuse ;  /* 0x0000001f130b7819 */ /* 0x140fe40000010e12 */
[----:B------:R-:W-:Y:S02]  /*8e40*/  SHF.L.W.U32.HI R26, R19, 0x18, R18 ;  /* 0x00000018131a7819 */ /* 0x000fe40000010e12 */
[----:B------:R-:W-:Y:S02]  /*8e50*/  SHF.R.U32.HI R28, RZ, 0x7, R19 ;  /* 0x00000007ff1c7819 */ /* 0x000fe40000011613 */
[----:B------:R-:W-:Y:S02]  /*8e60*/  LOP3.LUT R33, R34, R32, R33, 0x96, !PT ;  /* 0x0000002022217212 */ /* 0x000fe400078e9621 */
[----:B------:R-:W-:-:S02]  /*8e70*/  LOP3.LUT R31, R37, R30, R31, 0x96, !PT ;  /* 0x0000001e251f7212 */ /* 0x000fc400078e961f */
[----:B------:R-:W-:Y:S02]  /*8e80*/  IADD3.X R32, PT, PT, R27, R41, R29, P0, P1 ;  /* 0x000000291b207210 */ /* 0x000fe400007e241d */
[----:B------:R-:W-:Y:S02]  /*8e90*/  LOP3.LUT R37, R28, R11, R26, 0x96, !PT ;  /* 0x0000000b1c257212 */ /* 0x000fe400078e961a */
[C-C-:B------:R-:W-:Y:S02]  /*8ea0*/  SHF.L.W.U32.HI R26, R12.reuse, 0x1f, R13.reuse ;  /* 0x0000001f0c1a7819 */ /* 0x140fe40000010e0d */
[C-C-:B------:R-:W-:Y:S02]  /*8eb0*/  SHF.L.W.U32.HI R27, R12.reuse, 0x18, R13.reuse ;  /* 0x000000180c1b7819 */ /* 0x140fe40000010e0d */
[----:B------:R-:W-:Y:S02]  /*8ec0*/  SHF.R.U64 R29, R12, 0x7, R13 ;  /* 0x000000070c1d7819 */ /* 0x000fe4000000120d */
[----:B------:R-:W-:-:S02]  /*8ed0*/  IADD3 R18, P1, P2, R18, R35, R20 ;  /* 0x0000002312127210 */ /* 0x000fc40007a3e014 */
[C-C-:B------:R-:W-:Y:S02]  /*8ee0*/  SHF.L.W.U32.HI R11, R13.reuse, 0x1f, R12.reuse ;  /* 0x0000001f0d0b7819 */ /* 0x140fe40000010e0c */
[----:B------:R-:W-:Y:S02]  /*8ef0*/  SHF.L.W.U32.HI R28, R13, 0x18, R12 ;  /* 0x000000180d1c7819 */ /* 0x000fe40000010e0c */
[----:B------:R-:W-:Y:S02]  /*8f00*/  SHF.R.U32.HI R20, RZ, 0x7, R13 ;  /* 0x00000007ff147819 */ /* 0x000fe4000001160d */
[----:B------:R-:W-:Y:S02]  /*8f10*/  LOP3.LUT R27, R29, R26, R27, 0x96, !PT ;  /* 0x0000001a1d1b7212 */ /* 0x000fe400078e961b */
[----:B------:R-:W-:Y:S02]  /*8f20*/  IADD3 R29, P0, PT, R36, R31, RZ ;  /* 0x0000001f241d7210 */ /* 0x000fe40007f1e0ff */
[----:B------:R-:W-:-:S02]  /*8f30*/  IADD3.X R19, PT, PT, R19, R33, R21, P1, P2 ;  /* 0x0000002113137210 */ /* 0x000fc40000fe4415 */
        /* <DEDUP_REMOVED lines=16> */
[----:B------:R-:W-:Y:S02]  /*9040*/  SHF.L.W.U32.HI R20, R28, 0xd, R27 ;  /* 0x0000000d1c147819 */ /* 0x000fe40000010e1b */
[--C-:B------:R-:W-:Y:S02]  /*9050*/  SHF.L.W.U32.HI R21, R27, 0x3, R28.reuse ;  /* 0x000000031b157819 */ /* 0x100fe40000010e1c */
[----:B------:R-:W-:-:S04]  /*9060*/  SHF.R.U32.HI R26, RZ, 0x6, R28 ;  /* 0x00000006ff1a7819 */ /* 0x000fc8000001161c */
[----:B------:R-:W-:Y:S01]  /*9070*/  LOP3.LUT R21, R26, R20, R21, 0x96, !PT ;  /* 0x000000141a157212 */ /* 0x000fe200078e9615 */
[----:B------:R-:W-:Y:S01]  /*9080*/  VIADD R9, R9, 0x8 ;  /* 0x0000000809097836 */ /* 0x000fe20000000000 */
[C-C-:B--2---:R-:W-:Y:S02]  /*9090*/  SHF.L.W.U32.HI R18, R14.reuse, 0x1f, R15.reuse ;  /* 0x0000001f0e127819 */ /* 0x144fe40000010e0f */
[C-C-:B------:R-:W-:Y:S02]  /*90a0*/  SHF.L.W.U32.HI R19, R14.reuse, 0x18, R15.reuse ;  /* 0x000000180e137819 */ /* 0x140fe40000010e0f */
[--C-:B------:R-:W-:Y:S02]  /*90b0*/  SHF.R.U64 R33, R14, 0x7, R15.reuse ;  /* 0x000000070e217819 */ /* 0x100fe4000000120f */
[----:B------:R-:W-:Y:S02]  /*90c0*/  SHF.L.W.U32.HI R11, R15, 0x1f, R14 ;  /* 0x0000001f0f0b7819 */ /* 0x000fe40000010e0e */
[----:B------:R-:W-:-:S02]  /*90d0*/  SHF.R.U32.HI R32, RZ, 0x7, R15 ;  /* 0x00000007ff207819 */ /* 0x000fc4000001160f */
[----:B------:R-:W-:Y:S02]  /*90e0*/  LOP3.LUT R33, R33, R18, R19, 0x96, !PT ;  /* 0x0000001221217212 */ /* 0x000fe400078e9613 */
[----:B---3--:R-:W-:Y:S02]  /*90f0*/  IADD3 R24, P0, P1, R12, R35, R24 ;  /* 0x000000230c187210 */ /* 0x008fe4000791e018 */
[----:B------:R-:W-:Y:S02]  /*9100*/  SHF.L.W.U32.HI R12, R15, 0x18, R14 ;  /* 0x000000180f0c7819 */ /* 0x000fe40000010e0e */
[----:B------:R-:W-:Y:S02]  /*9110*/  IADD3.X R25, PT, PT, R13, R37, R25, P0, P1 ;  /* 0x000000250d197210 */ /* 0x000fe400007e2419 */
[----:B------:R-:W-:Y:S02]  /*9120*/  LOP3.LUT R26, R32, R11, R12, 0x96, !PT ;  /* 0x0000000b201a7212 */ /* 0x000fe400078e960c */
[----:B----4-:R-:W-:-:S02]  /*9130*/  SHF.L.W.U32.HI R12, R22, 0x1f, R23 ;  /* 0x0000001f160c7819 */ /* 0x010fc40000010e17 */
[C-C-:B------:R-:W-:Y:S02]  /*9140*/  SHF.L.W.U32.HI R13, R22.reuse, 0x18, R23.reuse ;  /* 0x00000018160d7819 */ /* 0x140fe40000010e17 */
[----:B------:R-:W-:Y:S02]  /*9150*/  SHF.R.U64 R19, R22, 0x7, R23 ;  /* 0x0000000716137819 */ /* 0x000fe40000001217 */
[----:B------:R-:W-:Y:S02]  /*9160*/  SHF.L.W.U32.HI R11, R23, 0x1f, R22 ;  /* 0x0000001f170b7819 */ /* 0x000fe40000010e16 */
[----:B------:R-:W-:Y:S02]  /*9170*/  LOP3.LUT R13, R19, R12, R13, 0x96, !PT ;  /* 0x0000000c130d7212 */ /* 0x000fe400078e960d */
[----:B-----5:R-:W-:Y:S02]  /*9180*/  IADD3 R14, P1, P2, R14, R31, R16 ;  /* 0x0000001f0e0e7210 */ /* 0x020fe40007a3e010 */
[----:B------:R-:W-:-:S02]  /*9190*/  SHF.L.W.U32.HI R18, R23, 0x18, R22 ;  /* 0x0000001817127819 */ /* 0x000fc40000010e16 */
[----:B------:R-:W-:Y:S02]  /*91a0*/  SHF.R.U32.HI R20, RZ, 0x7, R23 ;  /* 0x00000007ff147819 */ /* 0x000fe40000011617 */
[----:B------:R-:W-:Y:S02]  /*91b0*/  IADD3 R41, P0, PT, R24, R33, RZ ;  /* 0x0000002118297210 */ /* 0x000fe40007f1e0ff */
[----:B------:R-:W-:Y:S01]  /*91c0*/  IADD3.X R16, PT, PT, R15, R21, R17, P1, P2 ;  /* 0x000000150f107210 */ /* 0x000fe20000fe4411 */
[----:B------:R-:W-:Y:S01]  /*91d0*/  IMAD.MOV.U32 R12, RZ, RZ, R40 ;  /* 0x000000ffff0c7224 */ /* 0x000fe200078e0028 */
[----:B------:R-:W-:Y:S01]  /*91e0*/  IADD3 R46, P1, PT, R14, R13, RZ ;  /* 0x0000000d0e2e7210 */ /* 0x000fe20007f3e0ff */
[----:B------:R-:W-:Y:S01]  /*91f0*/  IMAD.MOV.U32 R13, RZ, RZ, R45 ;  /* 0x000000ffff0d7224 */ /* 0x000fe200078e002d */
[----:B------:R-:W-:Y:S01]  /*9200*/  LOP3.LUT R11, R20, R11, R18, 0x96, !PT ;  /* 0x0000000b140b7212 */ /* 0x000fe200078e9612 */
[----:B------:R-:W-:Y:S02]  /*9210*/  IMAD.MOV.U32 R14, RZ, RZ, R38 ;  /* 0x000000ffff0e7224 */ /* 0x000fe400078e0026 */
[----:B------:R-:W-:-:S02]  /*9220*/  IMAD.MOV.U32 R15, RZ, RZ, R43 ;  /* 0x000000ffff0f7224 */ /* 0x000fc400078e002b */
[----:B------:R-:W-:Y:S01]  /*9230*/  IMAD.X R20, R25, 0x1, R26, P0 ;  /* 0x0000000119147824 */ /* 0x000fe200000e061a */
[----:B------:R-:W-:Y:S02]  /*9240*/  ISETP.NE.AND P0, PT, R9, 0x40, PT ;  /* 0x000000400900780c */ /* 0x000fe40003f05270 */
[----:B------:R0:W-:Y:S01]  /*9250*/  STL.128 [R0+0x48], R12 ;  /* 0x0000480c00007387 */ /* 0x0001e20000100c00 */
[----:B------:R-:W-:Y:S02]  /*9260*/  IMAD.X R47, R16, 0x1, R11, P1 ;  /* 0x00000001102f7824 */ /* 0x000fe400008e060b */
[----:B0-----:R-:W-:Y:S02]  /*9270*/  IMAD.MOV.U32 R12, RZ, RZ, R29 ;  /* 0x000000ffff0c7224 */ /* 0x001fe400078e001d */
[----:B------:R-:W-:Y:S02]  /*9280*/  IMAD.MOV.U32 R13, RZ, RZ, R30 ;  /* 0x000000ffff0d7224 */ /* 0x000fe400078e001e */
[----:B------:R-:W-:-:S02]  /*9290*/  IMAD.MOV.U32 R14, RZ, RZ, R27 ;  /* 0x000000ffff0e7224 */ /* 0x000fc400078e001b */
        /* <DEDUP_REMOVED lines=10> */
.L_x_77:
[----:B------:R-:W0:Y:S01]  /*9340*/  LDCU.64 UR4, c[0x4][0x18] ;  /* 0x01000300ff0477ac */ /* 0x000e220008000a00 */
[----:B------:R-:W-:Y:S01]  /*9350*/  BSSY.RECONVERGENT B1, `(.L_x_79) ;  /* 0x000006a000017945 */ /* 0x000fe20003800200 */
[----:B------:R-:W-:Y:S02]  /*9360*/  IMAD.MOV.U32 R43, RZ, RZ, RZ ;  /* 0x000000ffff2b7224 */ /* 0x000fe400078e00ff */
[----:B------:R-:W-:Y:S02]  /*9370*/  IMAD.MOV.U32 R42, RZ, RZ, R4 ;  /* 0x000000ffff2a7224 */ /* 0x000fe400078e0004 */
[----:B------:R-:W-:Y:S02]  /*9380*/  IMAD.MOV.U32 R41, RZ, RZ, R5 ;  /* 0x000000ffff297224 */ /* 0x000fe400078e0005 */
[----:B------:R-:W-:Y:S02]  /*9390*/  IMAD.MOV.U32 R39, RZ, RZ, R6 ;  /* 0x000000ffff277224 */ /* 0x000fe400078e0006 */
[----:B------:R-:W-:-:S02]  /*93a0*/  IMAD.MOV.U32 R40, RZ, RZ, R7 ;  /* 0x000000ffff287224 */ /* 0x000fc400078e0007 */
[----:B------:R-:W-:Y:S02]  /*93b0*/  IMAD.MOV.U32 R37, RZ, RZ, R8 ;  /* 0x000000ffff257224 */ /* 0x000fe400078e0008 */
[----:B------:R-:W-:Y:S02]  /*93c0*/  IMAD.MOV.U32 R38, RZ, RZ, R3 ;  /* 0x000000ffff267224 */ /* 0x000fe400078e0003 */
[----:B------:R-:W-:Y:S01]  /*93d0*/  IMAD.MOV.U32 R32, RZ, RZ, R10 ;  /* 0x000000ffff207224 */ /* 0x000fe200078e000a */
[----:B0-----:R-:W-:Y:S01]  /*93e0*/  UIADD3 UR4, UP0, UPT, UR4, 0x8, URZ ;  /* 0x0000000804047890 */ /* 0x001fe2000ff1e0ff */
[----:B------:R-:W-:Y:S02]  /*93f0*/  IMAD.MOV.U32 R31, RZ, RZ, R53 ;  /* 0x000000ffff1f7224 */ /* 0x000fe400078e0035 */
[----:B------:R-:W-:Y:S01]  /*9400*/  IMAD.MOV.U32 R36, RZ, RZ, R54 ;  /* 0x000000ffff247224 */ /* 0x000fe200078e0036 */
[----:B------:R-:W-:Y:S01]  /*9410*/  UIADD3.X UR5, UPT, UPT, URZ, UR5, URZ, UP0, !UPT ;  /* 0x00000005ff057290 */ /* 0x000fe200087fe4ff */
[----:B------:R-:W-:-:S02]  /*9420*/  IMAD.MOV.U32 R35, RZ, RZ, R55 ;  /* 0x000000ffff237224 */ /* 0x000fc400078e0037 */
[----:B------:R-:W-:Y:S02]  /*9430*/  IMAD.MOV.U32 R33, RZ, RZ, R50 ;  /* 0x000000ffff217224 */ /* 0x000fe400078e0032 */
[----:B------:R-:W-:Y:S02]  /*9440*/  IMAD.MOV.U32 R34, RZ, RZ, R51 ;  /* 0x000000ffff227224 */ /* 0x000fe400078e0033 */
[----:B------:R-:W-:Y:S02]  /*9450*/  IMAD.MOV.U32 R26, RZ, RZ, R56 ;  /* 0x000000ffff1a7224 */ /* 0x000fe400078e0038 */
[----:B------:R-:W-:Y:S02]  /*9460*/  IMAD.MOV.U32 R28, RZ, RZ, R75 ;  /* 0x000000ffff1c7224 */ /* 0x000fe400078e004b */
[----:B------:R-:W-:Y:S02]  /*9470*/  IMAD.MOV.U32 R29, RZ, RZ, R52 ;  /* 0x000000ffff1d7224 */ /* 0x000fe400078e0034 */
[----:B------:R-:W-:-:S02]  /*9480*/  IMAD.MOV.U32 R30, RZ, RZ, R49 ;  /* 0x000000ffff1e7224 */ /* 0x000fc400078e0031 */
[----:B------:R-:W-:Y:S02]  /*9490*/  IMAD.U32 R20, RZ, RZ, UR4 ;  /* 0x00000004ff147e24 */ /* 0x000fe4000f8e00ff */
[----:B------:R-:W-:-:S07]  /*94a0*/  IMAD.U32 R27, RZ, RZ, UR5 ;  /* 0x00000005ff1b7e24 */ /* 0x000fce000f8e00ff */
.L_x_80:
[----:B------:R-:W-:Y:S01]  /*94b0*/  IMAD.MOV.U32 R21, RZ, RZ, R27 ;  /* 0x000000ffff157224 */ /* 0x000fe200078e001b */
[----:B------:R0:W2:Y:S04]  /*94c0*/  LDL.128 R12, [R48] ;  /* 0x00000000300c7983 */ /* 0x0000a80000100c00 */
[----:B------:R-:W2:Y:S04]  /*94d0*/  LDG.E.64.CONSTANT R16, desc[UR36][R20.64+-0x8] ;  /* 0xfffff82414107981 */ /* 0x000ea8000c1e9b00 */
[----:B------:R1:W3:Y:S01]  /*94e0*/  LDG.E.64.CONSTANT R18, desc[UR36][R20.64] ;  /* 0x0000002414127981 */ /* 0x0002e2000c1e9b00 */
[C-C-:B------:R-:W-:Y:S01]  /*94f0*/  SHF.L.W.U32.HI R0, R36.reuse, 0x12, R35.reuse ;  /* 0x0000001224007819 */ /* 0x140fe20000010e23 */
[----:B------:R-:W-:Y:S01]  /*9500*/  VIADD R43, R43, 0x2 ;  /* 0x000000022b2b7836 */ /* 0x000fe20000000000 */
[--C-:B------:R-:W-:Y:S01]  /*9510*/  SHF.L.W.U32.HI R9, R36, 0xe, R35.reuse ;  /* 0x0000000e24097819 */ /* 0x100fe20000010e23 */
[----:B------:R-:W-:Y:S01]  /*9520*/  IMAD.MOV.U32 R68, RZ, RZ, R35 ;  /* 0x000000ffff447224 */ /* 0x000fe200078e0023 */
[----:B------:R-:W-:Y:S01]  /*9530*/  SHF.L.W.U32.HI R11, R35, 0x17, R36 ;  /* 0x00000017230b7819 */ /* 0x000fe20000010e24 */
[----:B------:R-:W-:Y:S01]  /*9540*/  IMAD.MOV.U32 R44, RZ, RZ, R41 ;  /* 0x000000ffff2c7224 */ /* 0x000fe200078e0029 */
[----:B------:R-:W-:Y:S01]  /*9550*/  LOP3.LUT R27, R29, R36, R33, 0xb8, !PT ;  /* 0x000000241d1b7212 */ /* 0x000fe200078eb821 */
[----:B------:R-:W-:Y:S01]  /*9560*/  IMAD.MOV.U32 R46, RZ, RZ, R34 ;  /* 0x000000ffff2e7224 */ /* 0x000fe200078e0022 */
[----:B------:R-:W-:Y:S01]  /*9570*/  LOP3.LUT R22, R11, R0, R9, 0x96, !PT ;  /* 0x000000000b167212 */ /* 0x000fe200078e9609 */
[----:B0-----:R-:W-:Y:S01]  /*9580*/  VIADD R48, R48, 0x10 ;  /* 0x0000001030307836 */ /* 0x001fe20000000000 */
[----:B------:R-:W-:-:S02]  /*9590*/  SHF.L.W.U32.HI R0, R35, 0x12, R36 ;  /* 0x0000001223007819 */ /* 0x000fc40000010e24 */
[----:B------:R-:W-:Y:S02]  /*95a0*/  SHF.L.W.U32.HI R9, R35, 0xe, R36 ;  /* 0x0000000e23097819 */ /* 0x000fe40000010e24 */
[----:B------:R-:W-:Y:S02]  /*95b0*/  SHF.L.W.U32.HI R11, R36, 0x17, R35 ;  /* 0x00000017240b7819 */ /* 0x000fe40000010e23 */
[----:B------:R-:W-:Y:S02]  /*95c0*/  IADD3 R27, P0, P1, R27, R26, R22 ;  /* 0x0000001a1b1b7210 */ /* 0x000fe4000791e016 */
[----:B------:R-:W-:Y:S02]  /*95d0*/  LOP3.LUT R0, R11, R0, R9, 0x96, !PT ;  /* 0x000000000b007212 */ /* 0x000fe400078e9609 */
[----:B------:R-:W-:Y:S02]  /*95e0*/  LOP3.LUT R11, R30, R35, R34, 0xb8, !PT ;  /* 0x000000231e0b7212 */ /* 0x000fe400078eb822 */
[----:B------:R-:W-:-:S02]  /*95f0*/  SHF.L.W.U32.HI R9, R42, 0x4, R41 ;  /* 0x000000042a097819 */ /* 0x000fc40000010e29 */
[----:B------:R-:W-:Y:S02]  /*9600*/  IADD3.X R11, PT, PT, R11, R28, R0, P0, P1 ;  /* 0x0000001c0b0b7210 */ /* 0x000fe400007e2400 */
[C---:B------:R-:W-:Y:S02]  /*9610*/  SHF.L.W.U32.HI R0, R41.reuse, 0x4, R42 ;  /* 0x0000000429007819 */ /* 0x040fe40000010e2a */
[----:B------:R-:W-:Y:S02]  /*9620*/  LOP3.LUT R22, R42, R39, R37, 0xe8, !PT ;  /* 0x000000272a167212 */ /* 0x000fe400078ee825 */
[----:B-1----:R-:W-:Y:S02]  /*9630*/  IADD3 R20, P4, PT, R20, 0x10, RZ ;  /* 0x0000001014147810 */ /* 0x002fe40007f9e0ff */
[----:B--2---:R-:W-:Y:S02]  /*9640*/  IADD3 R27, P0, P1, R12, R27, R16 ;  /* 0x0000001b0c1b7210 */ /* 0x004fe4000791e010 */
[----:B------:R-:W-:-:S02]  /*9650*/  SHF.L.W.U32.HI R12, R41, 0x1e, R42 ;  /* 0x0000001e290c7819 */ /* 0x000fc40000010e2a */
[----:B------:R-:W-:Y:S02]  /*9660*/  IADD3.X R28, PT, PT, R13, R11, R17, P0, P1 ;  /* 0x0000000b0d1c7210 */ /* 0x000fe400007e2411 */
[----:B------:R-:W-:Y:S02]  /*9670*/  IADD3 R24, P0, PT, R32, R27, RZ ;  /* 0x0000001b20187210 */ /* 0x000fe40007f1e0ff */
[----:B------:R-:W-:Y:S02]  /*9680*/  SHF.L.W.U32.HI R16, R41, 0x19, R42 ;  /* 0x0000001929107819 */ /* 0x000fe40000010e2a */
[C-C-:B------:R-:W-:Y:S01]  /*9690*/  SHF.L.W.U32.HI R11, R42.reuse, 0x1e, R41.reuse ;  /* 0x0000001e2a0b7819 */ /* 0x140fe20000010e29 */
[----:B------:R-:W-:Y:S01]  /*96a0*/  IMAD.X R25, R31, 0x1, R28, P0 ;  /* 0x000000011f197824 */ /* 0x000fe200000e061c */
[----:B------:R-:W-:Y:S02]  /*96b0*/  SHF.L.W.U32.HI R13, R42, 0x19, R41 ;  /* 0x000000192a0d7819 */ /* 0x000fe40000010e29 */
[----:B------:R-:W-:-:S02]  /*96c0*/  LOP3.LUT R23, R16, R9, R12, 0x96, !PT ;  /* 0x0000000910177212 */ /* 0x000fc400078e960c */
[C-C-:B------:R-:W-:Y:S02]  /*96d0*/  SHF.L.W.U32.HI R9, R24.reuse, 0x12, R25.reuse ;  /* 0x0000001218097819 */ /* 0x140fe40000010e19 */
[----:B------:R-:W-:Y:S02]  /*96e0*/  SHF.L.W.U32.HI R12, R24, 0xe, R25 ;  /* 0x0000000e180c7819 */ /* 0x000fe40000010e19 */
[--C-:B------:R-:W-:Y:S02]  /*96f0*/  SHF.L.W.U32.HI R16, R25, 0x17, R24.reuse ;  /* 0x0000001719107819 */ /* 0x100fe40000010e18 */
[----:B------:R-:W-:Y:S02]  /*9700*/  LOP3.LUT R26, R13, R0, R11, 0x96, !PT ;  /* 0x000000000d1a7212 */ /* 0x000fe400078e960b */
[C-C-:B------:R-:W-:Y:S02]  /*9710*/  SHF.L.W.U32.HI R0, R25.reuse, 0x12, R24.reuse ;  /* 0x0000001219007819 */ /* 0x140fe40000010e18 */
[----:B------:R-:W-:-:S02]  /*9720*/  SHF.L.W.U32.HI R11, R25, 0xe, R24 ;  /* 0x0000000e190b7819 */ /* 0x000fc40000010e18 */
[----:B------:R-:W-:Y:S02]  /*9730*/  SHF.L.W.U32.HI R13, R24, 0x17, R25 ;  /* 0x00000017180d7819 */ /* 0x000fe40000010e19 */
[----:B------:R-:W-:Y:S02]  /*9740*/  LOP3.LUT R12, R16, R9, R12, 0x96, !PT ;  /* 0x00000009100c7212 */ /* 0x000fe400078e960c */
[----:B------:R-:W-:Y:S02]  /*9750*/  LOP3.LUT R17, R33, R24, R36, 0xb8, !PT ;  /* 0x0000001821117212 */ /* 0x000fe400078eb824 */
[----:B------:R-:W-:Y:S01]  /*9760*/  IADD3 R22, P0, P1, R27, R23, R22 ;  /* 0x000000171b167210 */ /* 0x000fe2000791e016 */
[----:B------:R-:W-:Y:S01]  /*9770*/  IMAD.X R27, RZ, RZ, R21, P4 ;  /* 0x000000ffff1b7224 */ /* 0x000fe200020e0615 */
[----:B------:R-:W-:Y:S02]  /*9780*/  LOP3.LUT R11, R13, R0, R11, 0x96, !PT ;  /* 0x000000000d0b7212 */ /* 0x000fe400078e960b */
[----:B------:R-:W-:-:S02]  /*9790*/  LOP3.LUT R23, R41, R40, R38, 0xe8, !PT ;  /* 0x0000002829177212 */ /* 0x000fc400078ee826 */
[----:B------:R-:W-:Y:S01]  /*97a0*/  IADD3 R17, P2, P3, R17, R29, R12 ;  /* 0x0000001d11117210 */ /* 0x000fe20007b5e00c */
[----:B------:R-:W-:Y:S01]  /*97b0*/  IMAD.MOV.U32 R29, RZ, RZ, R36 ;  /* 0x000000ffff1d7224 */ /* 0x000fe200078e0024 */
[----:B------:R-:W-:Y:S01]  /*97c0*/  LOP3.LUT R0, R34, R25, R35, 0xb8, !PT ;  /* 0x0000001922007212 */ /* 0x000fe200078eb823 */
[----:B------:R-:W-:Y:S01]  /*97d0*/  IMAD.MOV.U32 R34, RZ, RZ, R25 ;  /* 0x000000ffff227224 */ /* 0x000fe200078e0019 */
[----:B------:R-:W-:Y:S01]  /*97e0*/  IADD3.X R23, PT, PT, R28, R26, R23, P0, P1 ;  /* 0x0000001a1c177210 */ /* 0x000fe200007e2417 */
[----:B------:R-:W-:Y:S01]  /*97f0*/  IMAD.MOV.U32 R26, RZ, RZ, R33 ;  /* 0x000000ffff1a7224 */ /* 0x000fe200078e0021 */
[----:B------:R-:W-:Y:S01]  /*9800*/  IADD3.X R21, PT, PT, R0, R30, R11, P2, P3 ;  /* 0x0000001e00157210 */ /* 0x000fe200017e640b */
[----:B------:R-:W-:Y:S01]  /*9810*/  IMAD.MOV.U32 R28, RZ, RZ, R46 ;  /* 0x000000ffff1c7224 */ /* 0x000fe200078e002e */
[----:B---3--:R-:W-:Y:S01]  /*9820*/  IADD3 R14, P0, P1, R14, R17, R18 ;  /* 0x000000110e0e7210 */ /* 0x008fe2000791e012 */
[----:B------:R-:W-:Y:S01]  /*9830*/  IMAD.MOV.U32 R33, RZ, RZ, R24 ;  /* 0x000000ffff217224 */ /* 0x000fe200078e0018 */
[----:B------:R-:W-:Y:S01]  /*9840*/  SHF.L.W.U32.HI R9, R22, 0x4, R23 ;  /* 0x0000000416097819 */ /* 0x000fe20000010e17 */
[----:B------:R-:W-:Y:S01]  /*9850*/  IMAD.MOV.U32 R30, RZ, RZ, R68 ;  /* 0x000000ffff1e7224 */ /* 0x000fe200078e0044 */
[----:B------:R-:W-:-:S02]  /*9860*/  IADD3.X R15, PT, PT, R15, R21, R19, P0, P1 ;  /* 0x000000150f0f7210 */ /* 0x000fc400007e2413 */
[----:B------:R-:W-:Y:S02]  /*9870*/  IADD3 R36, P0, PT, R37, R14, RZ ;  /* 0x0000000e25247210 */ /* 0x000fe40007f1e0ff */
[C-C-:B------:R-:W-:Y:S02]  /*9880*/  SHF.L.W.U32.HI R12, R23.reuse, 0x1e, R22.reuse ;  /* 0x0000001e170c7819 */ /* 0x140fe40000010e16 */
[C-C-:B------:R-:W-:Y:S01]  /*9890*/  SHF.L.W.U32.HI R16, R23.reuse, 0x19, R22.reuse ;  /* 0x0000001917107819 */ /* 0x140fe20000010e16 */
[----:B------:R-:W-:Y:S01]  /*98a0*/  IMAD.X R35, R38, 0x1, R15, P0 ;  /* 0x0000000126237824 */ /* 0x000fe200000e060f */
[----:B------:R-:W-:Y:S01]  /*98b0*/  SHF.L.W.U32.HI R0, R23, 0x4, R22 ;  /* 0x0000000417007819 */ /* 0x000fe20000010e16 */
[----:B------:R-:W-:Y:S01]  /*98c0*/  IMAD.MOV.U32 R38, RZ, RZ, R44 ;  /* 0x000000ffff267224 */ /* 0x000fe200078e002c */
[C-C-:B------:R-:W-:Y:S02]  /*98d0*/  SHF.L.W.U32.HI R11, R22.reuse, 0x1e, R23.reuse ;  /* 0x0000001e160b7819 */ /* 0x140fe40000010e17 */
[----:B------:R-:W-:-:S02]  /*98e0*/  SHF.L.W.U32.HI R13, R22, 0x19, R23 ;  /* 0x00000019160d7819 */ /* 0x000fc40000010e17 */
[----:B------:R-:W-:Y:S02]  /*98f0*/  ISETP.NE.AND P0, PT, R43, 0x50, PT ;  /* 0x000000502b00780c */ /* 0x000fe40003f05270 */
[----:B------:R-:W-:Y:S02]  /*9900*/  LOP3.LUT R12, R16, R9, R12, 0x96, !PT ;  /* 0x00000009100c7212 */ /* 0x000fe400078e960c */
[----:B------:R-:W-:Y:S02]  /*9910*/  LOP3.LUT R9, R22, R42, R39, 0xe8, !PT ;  /* 0x0000002a16097212 */ /* 0x000fe400078ee827 */
[----:B------:R-:W-:Y:S01]  /*9920*/  LOP3.LUT R11, R13, R0, R11, 0x96, !PT ;  /* 0x000000000d0b7212 */ /* 0x000fe200078e960b */
[----:B------:R-:W-:Y:S01]  /*9930*/  IMAD.MOV.U32 R13, RZ, RZ, R42 ;  /* 0x000000ffff0d7224 */ /* 0x000fe200078e002a */
[----:B------:R-:W-:Y:S01]  /*9940*/  IADD3 R42, P1, P2, R14, R12, R9 ;  /* 0x0000000c0e2a7210 */ /* 0x000fe20007a3e009 */
[----:B------:R-:W-:Y:S01]  /*9950*/  IMAD.MOV.U32 R9, RZ, RZ, R39 ;  /* 0x000000ffff097224 */ /* 0x000fe200078e0027 */
[----:B------:R-:W-:Y:S01]  /*9960*/  LOP3.LUT R0, R23, R41, R40, 0xe8, !PT ;  /* 0x0000002917007212 */ /* 0x000fe200078ee828 */
[----:B------:R-:W-:-:S02]  /*9970*/  IMAD.MOV.U32 R39, RZ, RZ, R22 ;  /* 0x000000ffff277224 */ /* 0x000fc400078e0016 */
[----:B------:R-:W-:Y:S01]  /*9980*/  IMAD.MOV.U32 R32, RZ, RZ, R9 ;  /* 0x000000ffff207224 */ /* 0x000fe200078e0009 */
[----:B------:R-:W-:Y:S01]  /*9990*/  IADD3.X R41, PT, PT, R15, R11, R0, P1, P2 ;  /* 0x0000000b0f297210 */ /* 0x000fe20000fe4400 */
[----:B------:R-:W-:Y:S02]  /*99a0*/  IMAD.MOV.U32 R0, RZ, RZ, R40 ;  /* 0x000000ffff007224 */ /* 0x000fe400078e0028 */
[----:B------:R-:W-:Y:S02]  /*99b0*/  IMAD.MOV.U32 R40, RZ, RZ, R23 ;  /* 0x000000ffff287224 */ /* 0x000fe400078e0017 */
[----:B------:R-:W-:Y:S02]  /*99c0*/  IMAD.MOV.U32 R31, RZ, RZ, R0 ;  /* 0x000000ffff1f7224 */ /* 0x000fe400078e0000 */
[----:B------:R-:W-:Y:S01]  /*99d0*/  IMAD.MOV.U32 R37, RZ, RZ, R13 ;  /* 0x000000ffff257224 */ /* 0x000fe200078e000d */
[----:B------:R-:W-:Y:S06]  /*99e0*/  @P0 BRA `(.L_x_80) ;  /* 0xfffffff800b00947 */ /* 0x000fec000383ffff */
[----:B------:R-:W-:Y:S05]  /*99f0*/  BSYNC.RECONVERGENT B1 ;  /* 0x0000000000017941 */ /* 0x000fea0003800200 */
.L_x_79:
[----:B------:R-:W-:Y:S01]  /*9a00*/  IADD3 R31, P6, PT, R42, R4, RZ ;  /* 0x000000042a1f7210 */ /* 0x000fe20007fde0ff */
[----:B------:R-:W-:Y:S01]  /*9a10*/  IMAD.MOV.U32 R22, RZ, RZ, -0xc4336f8 ;  /* 0xf3bcc908ff167424 */ /* 0x000fe200078e00ff */
[----:B------:R-:W-:Y:S01]  /*9a20*/  IADD3 R32, P5, PT, R39, R6, RZ ;  /* 0x0000000627207210 */ /* 0x000fe20007fbe0ff */
[----:B------:R-:W-:Y:S01]  /*9a30*/  IMAD.MOV.U32 R23, RZ, RZ, 0x6a09e667 ;  /* 0x6a09e667ff177424 */ /* 0x000fe200078e00ff */
[----:B------:R-:W-:Y:S01]  /*9a40*/  IADD3 R38, P3, PT, R9, R10, RZ ;  /* 0x0000000a09267210 */ /* 0x000fe20007f7e0ff */
[----:B------:R-:W-:Y:S01]  /*9a50*/  IMAD.X R124, R41, 0x1, R5, P6 ;  /* 0x00000001297c7824 */ /* 0x000fe200030e0605 */
[----:B------:R-:W-:Y:S02]  /*9a60*/  IADD3 R30, P4, PT, R13, R8, RZ ;  /* 0x000000080d1e7210 */ /* 0x000fe40007f9e0ff */
[----:B------:R-:W-:Y:S01]  /*9a70*/  CS2R R20, SRZ ;  /* 0x0000000000147805 */ /* 0x000fe2000001ff00 */
[----:B------:R-:W-:Y:S01]  /*9a80*/  IMAD.X R119, R40, 0x1, R7, P5 ;  /* 0x0000000128777824 */ /* 0x000fe200028e0607 */
[----:B------:R-:W-:Y:S01]  /*9a90*/  IADD3 R28, P1, PT, R33, R50, RZ ;  /* 0x00000032211c7210 */ /* 0x000fe20007f3e0ff */
[----:B------:R-:W-:Y:S01]  /*9aa0*/  IMAD.MOV.U32 R8, RZ, RZ, -0x7b3558c5 ;  /* 0x84caa73bff087424 */ /* 0x000fe200078e00ff */
[C-C-:B------:R-:W-:Y:S01]  /*9ab0*/  SHF.R.U64 R123, R31.reuse, 0x18, R124.reuse ;  /* 0x000000181f7b7819 */ /* 0x140fe2000000127c */
[----:B------:R-:W-:Y:S01]  /*9ac0*/  IMAD.MOV.U32 R9, RZ, RZ, -0x4498517b ;  /* 0xbb67ae85ff097424 */ /* 0x000fe200078e00ff */
[C-C-:B------:R-:W-:Y:S01]  /*9ad0*/  SHF.R.U64 R122, R31.reuse, 0x10, R124.reuse ;  /* 0x000000101f7a7819 */ /* 0x140fe2000000127c */
[----:B------:R-:W-:Y:S01]  /*9ae0*/  IMAD.MOV.U32 R10, RZ, RZ, -0x16b07d5 ;  /* 0xfe94f82bff0a7424 */ /* 0x000fe200078e00ff */
[--C-:B------:R-:W-:Y:S01]  /*9af0*/  SHF.R.U64 R121, R31, 0x8, R124.reuse ;  /* 0x000000081f797819 */ /* 0x100fe2000000127c */
[----:B------:R-:W-:Y:S01]  /*9b00*/  IMAD.MOV.U32 R11, RZ, RZ, 0x3c6ef372 ;  /* 0x3c6ef372ff0b7424 */ /* 0x000fe200078e00ff */
[----:B------:R-:W-:Y:S01]  /*9b10*/  IADD3 R29, P0, PT, R29, R52, RZ ;  /* 0x000000341d1d7210 */ /* 0x000fe20007f1e0ff */
[----:B------:R-:W-:Y:S01]  /*9b20*/  IMAD.X R53, R0, 0x1, R53, P3 ;  /* 0x0000000100357824 */ /* 0x000fe200018e0635 */
[--C-:B------:R-:W-:Y:S01]  /*9b30*/  SHF.R.U32.HI R126, RZ, 0x18, R124.reuse ;  /* 0x00000018ff7e7819 */ /* 0x100fe2000001167c */
[----:B------:R0:W-:Y:S01]  /*9b40*/  STL.128 [R1+0x390], R20 ;  /* 0x0003901401007387 */ /* 0x0001e20000100c00 */
[--C-:B------:R-:W-:Y:S01]  /*9b50*/  SHF.R.U32.HI R91, RZ, 0x10, R124.reuse ;  /* 0x00000010ff5b7819 */ /* 0x100fe2000001167c */
[----:B------:R-:W-:Y:S01]  /*9b60*/  IMAD.X R3, R44, 0x1, R3, P4 ;  /* 0x000000012c037824 */ /* 0x000fe200020e0603 */
[----:B------:R-:W-:Y:S01]  /*9b70*/  SHF.R.U32.HI R125, RZ, 0x8, R124 ;  /* 0x00000008ff7d7819 */ /* 0x000fe2000001167c */
[----:B------:R1:W-:Y:S01]  /*9b80*/  STL.128 [R1+0x3a0], R8 ;  /* 0x0003a00801007387 */ /* 0x0003e20000100c00 */
[----:B------:R-:W-:Y:S01]  /*9b90*/  SHF.R.U64 R118, R32, 0x18, R119 ;  /* 0x0000001820767819 */ /* 0x000fe20000001277 */
[----:B------:R-:W-:Y:S01]  /*9ba0*/  IMAD.X R63, R34, 0x1, R51, P1 ;  /* 0x00000001223f7824 */ /* 0x000fe200008e0633 */
[----:B------:R-:W-:Y:S01]  /*9bb0*/  SHF.R.U64 R117, R32, 0x10, R119 ;  /* 0x0000001020757819 */ /* 0x000fe20000001277 */
[----:B------:R-:W-:Y:S01]  /*9bc0*/  IMAD.X R68, R68, 0x1, R49, P0 ;  /* 0x0000000144447824 */ /* 0x000fe200000e0631 */
[--C-:B------:R-:W-:Y:S01]  /*9bd0*/  SHF.R.U64 R0, R32, 0x8, R119.reuse ;  /* 0x0000000820007819 */ /* 0x100fe20000001277 */
[----:B------:R-:W-:Y:S01]  /*9be0*/  IMAD.MOV.U32 R12, RZ, RZ, 0x5f1d36f1 ;  /* 0x5f1d36f1ff0c7424 */ /* 0x000fe200078e00ff */
[----:B------:R-:W-:Y:S01]  /*9bf0*/  IADD3 R39, P2, PT, R36, R54, RZ ;  /* 0x0000003624277210 */ /* 0x000fe20007f5e0ff */
[----:B------:R-:W-:Y:S01]  /*9c00*/  IMAD.MOV.U32 R13, RZ, RZ, -0x5ab00ac6 ;  /* 0xa54ff53aff0d7424 */ /* 0x000fe200078e00ff */
[--C-:B------:R-:W-:Y:S01]  /*9c10*/  SHF.R.U32.HI R40, RZ, 0x10, R119.reuse ;  /* 0x00000010ff287819 */ /* 0x100fe20000011677 */
[----:B------:R-:W-:Y:S01]  /*9c20*/  IMAD.MOV.U32 R14, RZ, RZ, -0x52197d2f ;  /* 0xade682d1ff0e7424 */ /* 0x000fe200078e00ff */
[--C-:B------:R-:W-:Y:S01]  /*9c30*/  SHF.R.U32.HI R120, RZ, 0x8, R119.reuse ;  /* 0x00000008ff787819 */ /* 0x100fe20000011677 */
[----:B------:R-:W-:Y:S01]  /*9c40*/  IMAD.MOV.U32 R15, RZ, RZ, 0x510e527f ;  /* 0x510e527fff0f7424 */ /* 0x000fe200078e00ff */
[----:B0-----:R-:W-:Y:S01]  /*9c50*/  SHF.R.U32.HI R23, RZ, 0x18, R119 ;  /* 0x00000018ff177819 */ /* 0x001fe20000011677 */
[----:B------:R-:W-:Y:S01]  /*9c60*/  IMAD.X R58, R35, 0x1, R55, P2 ;  /* 0x00000001233a7824 */ /* 0x000fe200010e0637 */
[----:B------:R-:W-:Y:S01]  /*9c70*/  PRMT R5, R121, 0x3340, R31 ;  /* 0x0000334079057816 */ /* 0x000fe2000000001f */
[----:B------:R-:W-:Y:S01]  /*9c80*/  IMAD.MOV.U32 R16, RZ, RZ, 0x2b3e6c1f ;  /* 0x2b3e6c1fff107424 */ /* 0x000fe200078e00ff */
[----:B------:R-:W-:Y:S01]  /*9c90*/  PRMT R4, R123, 0x3340, R122 ;  /* 0x000033407b047816 */ /* 0x000fe2000000007a */
[----:B------:R0:W-:Y:S01]  /*9ca0*/  STL.128 [R1+0x3b0], R12 ;  /* 0x0003b00c01007387 */ /* 0x0001e20000100c00 */
[----:B------:R-:W-:Y:S01]  /*9cb0*/  PRMT R6, R125, 0x3340, R124 ;  /* 0x000033407d067816 */ /* 0x000fe2000000007c */
[----:B------:R-:W-:Y:S01]  /*9cc0*/  IMAD.MOV.U32 R17, RZ, RZ, -0x64fa9774 ;  /* 0x9b05688cff117424 */ /* 0x000fe200078e00ff */
[----:B------:R-:W-:Y:S01]  /*9cd0*/  PRMT R7, R126, 0x3340, R91 ;  /* 0x000033407e077816 */ /* 0x000fe2000000005b */
[----:B------:R-:W-:Y:S01]  /*9ce0*/  IMAD.MOV.U32 R18, RZ, RZ, -0x4be4295 ;  /* 0xfb41bd6bff127424 */ /* 0x000fe200078e00ff */
[----:B-1----:R-:W-:Y:S01]  /*9cf0*/  PRMT R8, R0, 0x3340, R32 ;  /* 0x0000334000087816 */ /* 0x002fe20000000020 */
[----:B------:R-:W-:Y:S01]  /*9d00*/  IMAD.MOV.U32 R19, RZ, RZ, 0x1f83d9ab ;  /* 0x1f83d9abff137424 */ /* 0x000fe200078e00ff */
[----:B------:R-:W-:Y:S01]  /*9d10*/  PRMT R9, R118, 0x3340, R117 ;  /* 0x0000334076097816 */ /* 0x000fe20000000075 */
[----:B------:R-:W-:Y:S01]  /*9d20*/  STL.U16 [R1+0x2da], RZ ;  /* 0x0002daff01007387 */ /* 0x000fe20000100400 */
[----:B------:R-:W-:Y:S01]  /*9d30*/  PRMT R10, R120, 0x3340, R119 ;  /* 0x00003340780a7816 */ /* 0x000fe20000000077 */
[----:B------:R-:W-:Y:S01]  /*9d40*/  IMAD.MOV.U32 R20, RZ, RZ, 0x137e2179 ;  /* 0x137e2179ff147424 */ /* 0x000fe200078e00ff */
[----:B------:R-:W-:Y:S01]  /*9d50*/  PRMT R11, R23, 0x3340, R40 ;  /* 0x00003340170b7816 */ /* 0x000fe20000000028 */
[----:B------:R-:W-:Y:S01]  /*9d60*/  STL.128 [R1+0x3c0], R16 ;  /* 0x0003c01001007387 */ /* 0x000fe20000100c00 */
[C-C-:B------:R-:W-:Y:S01]  /*9d70*/  SHF.R.U64 R49, R30.reuse, 0x18, R3.reuse ;  /* 0x000000181e317819 */ /* 0x140fe20000001203 */
[----:B------:R-:W-:Y:S01]  /*9d80*/  IMAD.MOV.U32 R21, RZ, RZ, 0x5be0cd19 ;  /* 0x5be0cd19ff157424 */ /* 0x000fe200078e00ff */
[C-C-:B------:R-:W-:Y:S01]  /*9d90*/  SHF.R.U64 R50, R30.reuse, 0x10, R3.reuse ;  /* 0x000000101e327819 */ /* 0x140fe20000001203 */
[----:B------:R-:W-:Y:S01]  /*9da0*/  STL [R1+0x2dc], RZ ;  /* 0x0002dcff01007387 */ /* 0x000fe20000100800 */
[----:B------:R-:W-:Y:S01]  /*9db0*/  SHF.R.U64 R51, R30, 0x8, R3 ;  /* 0x000000081e337819 */ /* 0x000fe20000001203 */
[----:B------:R-:W-:Y:S01]  /*9dc0*/  IMAD.MOV.U32 R34, RZ, RZ, 0x5c ;  /* 0x0000005cff227424 */ /* 0x000fe200078e00ff */
[----:B------:R-:W-:Y:S01]  /*9dd0*/  IADD3 R26, P6, PT, R26, R56, RZ ;  /* 0x000000381a1a7210 */ /* 0x000fe20007fde0ff */
[----:B------:R-:W-:Y:S01]  /*9de0*/  STL.64 [R1+0x2e0], RZ ;  /* 0x0002e0ff01007387 */ /* 0x000fe20000100a00 */
[----:B------:R-:W-:Y:S01]  /*9df0*/  PRMT R5, R4, 0x5410, R5 ;  /* 0x0000541004057816 */ /* 0x000fe20000000005 */
[----:B------:R-:W-:Y:S01]  /*9e00*/  IMAD.MOV.U32 R112, RZ, RZ, 0x5c ;  /* 0x0000005cff707424 */ /* 0x000fe200078e00ff */
[----:B------:R-:W-:Y:S01]  /*9e10*/  SHF.R.U32.HI R42, RZ, 0x18, R3 ;  /* 0x00000018ff2a7819 */ /* 0x000fe20000011603 */
[----:B------:R-:W-:Y:S01]  /*9e20*/  IMAD.X R75, R46, 0x1, R75, P6 ;  /* 0x000000012e4b7824 */ /* 0x000fe200030e064b */
[--C-:B------:R-:W-:Y:S01]  /*9e30*/  SHF.R.U32.HI R43, RZ, 0x10, R3.reuse ;  /* 0x00000010ff2b7819 */ /* 0x100fe20000011603 */
[----:B------:R-:W-:Y:S01]  /*9e40*/  STL.64 [R1+0x2e8], RZ ;  /* 0x0002e8ff01007387 */ /* 0x000fe20000100a00 */
[----:B------:R-:W-:Y:S01]  /*9e50*/  SHF.R.U32.HI R90, RZ, 0x8, R3 ;  /* 0x00000008ff5a7819 */ /* 0x000fe20000011603 */
[----:B------:R-:W-:Y:S01]  /*9e60*/  IMAD.MOV.U32 R114, RZ, RZ, 0x5c ;  /* 0x0000005cff727424 */ /* 0x000fe200078e00ff */
[----:B------:R-:W-:Y:S01]  /*9e70*/  PRMT R4, R7, 0x5410, R6 ;  /* 0x0000541007047816 */ /* 0x000fe20000000006 */
[----:B------:R-:W-:Y:S01]  /*9e80*/  STL.64 [R1+0x2f0], RZ ;  /* 0x0002f0ff01007387 */ /* 0x000fe20000100a00 */
[C-C-:B------:R-:W-:Y:S01]  /*9e90*/  SHF.R.U64 R54, R38.reuse, 0x18, R53.reuse ;  /* 0x0000001826367819 */ /* 0x140fe20000001235 */
[----:B------:R-:W-:Y:S01]  /*9ea0*/  IMAD.MOV.U32 R113, RZ, RZ, 0x5c ;  /* 0x0000005cff717424 */ /* 0x000fe200078e00ff */
[C-C-:B------:R-:W-:Y:S01]  /*9eb0*/  SHF.R.U64 R55, R38.reuse, 0x10, R53.reuse ;  /* 0x0000001026377819 */ /* 0x140fe20000001235 */
[----:B------:R-:W-:Y:S01]  /*9ec0*/  STL.64 [R1+0x2f8], RZ ;  /* 0x0002f8ff01007387 */ /* 0x000fe20000100a00 */
[--C-:B------:R-:W-:Y:S01]  /*9ed0*/  SHF.R.U64 R56, R38, 0x8, R53.reuse ;  /* 0x0000000826387819 */ /* 0x100fe20000001235 */
[----:B------:R-:W-:Y:S01]  /*9ee0*/  IMAD.MOV.U32 R115, RZ, RZ, 0x5c ;  /* 0x0000005cff737424 */ /* 0x000fe200078e00ff */
[----:B------:R-:W-:Y:S01]  /*9ef0*/  PRMT R7, R9, 0x5410, R8 ;  /* 0x0000541009077816 */ /* 0x000fe20000000008 */
[----:B------:R-:W-:Y:S01]  /*9f00*/  STL.64 [R1+0x300], RZ ;  /* 0x000300ff01007387 */ /* 0x000fe20000100a00 */
[--C-:B------:R-:W-:Y:S01]  /*9f10*/  SHF.R.U32.HI R44, RZ, 0x18, R53.reuse ;  /* 0x00000018ff2c7819 */ /* 0x100fe20000011635 */
[----:B------:R-:W-:Y:S01]  /*9f20*/  IMAD.MOV.U32 R116, RZ, RZ, 0x5c ;  /* 0x0000005cff747424 */ /* 0x000fe200078e00ff */
[--C-:B------:R-:W-:Y:S01]  /*9f30*/  SHF.R.U32.HI R45, RZ, 0x10, R53.reuse ;  /* 0x00000010ff2d7819 */ /* 0x100fe20000011635 */
[----:B------:R-:W-:Y:S01]  /*9f40*/  STL.64 [R1+0x308], RZ ;  /* 0x000308ff01007387 */ /* 0x000fe20000100a00 */
[----:B------:R-:W-:Y:S01]  /*9f50*/  SHF.R.U32.HI R52, RZ, 0x8, R53 ;  /* 0x00000008ff347819 */ /* 0x000fe20000011635 */
[----:B------:R-:W-:Y:S01]  /*9f60*/  IMAD.MOV.U32 R155, RZ, RZ, 0x5c ;  /* 0x0000005cff9b7424 */ /* 0x000fe200078e00ff */
[----:B------:R-:W-:Y:S01]  /*9f70*/  PRMT R6, R11, 0x5410, R10 ;  /* 0x000054100b067816 */ /* 0x000fe2000000000a */
[----:B------:R-:W-:Y:S01]  /*9f80*/  STL.64 [R1+0x3d0], R20 ;  /* 0x0003d01401007387 */ /* 0x000fe20000100a00 */
[----:B------:R-:W-:Y:S01]  /*9f90*/  PRMT R9, R51, 0x3340, R30 ;  /* 0x0000334033097816 */ /* 0x000fe2000000001e */
[----:B------:R-:W-:Y:S01]  /*9fa0*/  IMAD.MOV.U32 R154, RZ, RZ, 0x5c ;  /* 0x0000005cff9a7424 */ /* 0x000fe200078e00ff */
[----:B------:R-:W-:Y:S01]  /*9fb0*/  PRMT R8, R49, 0x3340, R50 ;  /* 0x0000334031087816 */ /* 0x000fe20000000032 */
[----:B------:R1:W-:Y:S01]  /*9fc0*/  STL.128 [R1+0x290], R4 ;  /* 0x0002900401007387 */ /* 0x0003e20000100c00 */
[----:B------:R-:W-:Y:S01]  /*9fd0*/  PRMT R10, R90, 0x3340, R3 ;  /* 0x000033405a0a7816 */ /* 0x000fe20000000003 */
[----:B------:R-:W-:Y:S01]  /*9fe0*/  IMAD.MOV.U32 R35, RZ, RZ, 0x5c ;  /* 0x0000005cff237424 */ /* 0x000fe200078e00ff */
[----:B------:R-:W-:Y:S01]  /*9ff0*/  PRMT R11, R42, 0x3340, R43 ;  /* 0x000033402a0b7816 */ /* 0x000fe2000000002b */
[----:B------:R-:W-:Y:S01]  /*a000*/  IMAD.MOV.U32 R107, RZ, RZ, 0x5c ;  /* 0x0000005cff6b7424 */ /* 0x000fe200078e00ff */
[----:B0-----:R-:W-:Y:S01]  /*a010*/  PRMT R12, R56, 0x3340, R38 ;  /* 0x00003340380c7816 */ /* 0x001fe20000000026 */
[----:B------:R-:W-:Y:S01]  /*a020*/  IMAD.MOV.U32 R109, RZ, RZ, 0x5c ;  /* 0x0000005cff6d7424 */ /* 0x000fe200078e00ff */
[----:B------:R-:W-:Y:S01]  /*a030*/  PRMT R13, R54, 0x3340, R55 ;  /* 0x00003340360d7816 */ /* 0x000fe20000000037 */
[----:B------:R-:W-:Y:S01]  /*a040*/  IMAD.MOV.U32 R108, RZ, RZ, 0x5c ;  /* 0x0000005cff6c7424 */ /* 0x000fe200078e00ff */
[----:B------:R-:W-:Y:S01]  /*a050*/  PRMT R14, R52, 0x3340, R53 ;  /* 0x00003340340e7816 */ /* 0x000fe20000000035 */
[----:B------:R-:W-:Y:S01]  /*a060*/  IMAD.MOV.U32 R110, RZ, RZ, 0x5c ;  /* 0x0000005cff6e7424 */ /* 0x000fe200078e00ff */
[----:B------:R-:W-:Y:S01]  /*a070*/  PRMT R15, R44, 0x3340, R45 ;  /* 0x000033402c0f7816 */ /* 0x000fe2000000002d */
[----:B------:R-:W-:Y:S01]  /*a080*/  IMAD.MOV.U32 R111, RZ, RZ, 0x5c ;  /* 0x0000005cff6f7424 */ /* 0x000fe200078e00ff */
[C-C-:B------:R-:W-:Y:S01]  /*a090*/  SHF.R.U64 R59, R39.reuse, 0x18, R58.reuse ;  /* 0x00000018273b7819 */ /* 0x140fe2000000123a */
[----:B------:R-:W-:Y:S01]  /*a0a0*/  IMAD.MOV.U32 R153, RZ, RZ, 0x5c ;  /* 0x0000005cff997424 */ /* 0x000fe200078e00ff */
[C-C-:B------:R-:W-:Y:S01]  /*a0b0*/  SHF.R.U64 R60, R39.reuse, 0x10, R58.reuse ;  /* 0x00000010273c7819 */ /* 0x140fe2000000123a */
[----:B-1----:R-:W-:Y:S01]  /*a0c0*/  IMAD.MOV.U32 R4, RZ, RZ, 0x5c ;  /* 0x0000005cff047424 */ /* 0x002fe200078e00ff */
[--C-:B------:R-:W-:Y:S01]  /*a0d0*/  SHF.R.U64 R61, R39, 0x8, R58.reuse ;  /* 0x00000008273d7819 */ /* 0x100fe2000000123a */
[----:B------:R-:W-:Y:S01]  /*a0e0*/  IMAD.MOV.U32 R5, RZ, RZ, 0x5c ;  /* 0x0000005cff057424 */ /* 0x000fe200078e00ff */
[----:B------:R-:W-:Y:S01]  /*a0f0*/  PRMT R9, R8, 0x5410, R9 ;  /* 0x0000541008097816 */ /* 0x000fe20000000009 */
[----:B------:R-:W-:Y:S01]  /*a100*/  IMAD.MOV.U32 R6, RZ, RZ, 0x5c ;  /* 0x0000005cff067424 */ /* 0x000fe200078e00ff */
[--C-:B------:R-:W-:Y:S01]  /*a110*/  SHF.R.U32.HI R46, RZ, 0x18, R58.reuse ;  /* 0x00000018ff2e7819 */ /* 0x100fe2000001163a */
[----:B------:R-:W-:Y:S01]  /*a120*/  IMAD.MOV.U32 R7, RZ, RZ, 0x5c ;  /* 0x0000005cff077424 */ /* 0x000fe200078e00ff */
[--C-:B------:R-:W-:Y:S01]  /*a130*/  SHF.R.U32.HI R47, RZ, 0x10, R58.reuse ;  /* 0x00000010ff2f7819 */ /* 0x100fe2000001163a */
[----:B------:R-:W-:Y:S01]  /*a140*/  IMAD.MOV.U32 R152, RZ, RZ, 0x5c ;  /* 0x0000005cff987424 */ /* 0x000fe200078e00ff */
[----:B------:R-:W-:Y:S01]  /*a150*/  SHF.R.U32.HI R57, RZ, 0x8, R58 ;  /* 0x00000008ff397819 */ /* 0x000fe2000001163a */
[----:B------:R-:W-:Y:S01]  /*a160*/  IMAD.MOV.U32 R36, RZ, RZ, 0x5c ;  /* 0x0000005cff247424 */ /* 0x000fe200078e00ff */
[----:B------:R-:W-:Y:S01]  /*a170*/  PRMT R8, R11, 0x5410, R10 ;  /* 0x000054100b087816 */ /* 0x000fe2000000000a */
[----:B------:R-:W-:Y:S01]  /*a180*/  IMAD.MOV.U32 R102, RZ, RZ, 0x5c ;  /* 0x0000005cff667424 */ /* 0x000fe200078e00ff */
[C-C-:B------:R-:W-:Y:S01]  /*a190*/  SHF.R.U64 R64, R28.reuse, 0x18, R63.reuse ;  /* 0x000000181c407819 */ /* 0x140fe2000000123f */
[----:B------:R-:W-:Y:S01]  /*a1a0*/  IMAD.MOV.U32 R104, RZ, RZ, 0x5c ;  /* 0x0000005cff687424 */ /* 0x000fe200078e00ff */
[C-C-:B------:R-:W-:Y:S01]  /*a1b0*/  SHF.R.U64 R65, R28.reuse, 0x10, R63.reuse ;  /* 0x000000101c417819 */ /* 0x140fe2000000123f */
[----:B------:R-:W-:Y:S01]  /*a1c0*/  IMAD.MOV.U32 R103, RZ, RZ, 0x5c ;  /* 0x0000005cff677424 */ /* 0x000fe200078e00ff */
        /* <DEDUP_REMOVED lines=84> */
[----:B------:R-:W-:-:S02]  /*a710*/  PRMT R27, R28, 0x7610, R27 ;  /* 0x000076101c1b7816 */ /* 0x000fc4000000001b */
[----:B------:R-:W-:Y:S01]  /*a720*/  PRMT R28, R29, 0x7610, R28 ;  /* 0x000076101d1c7816 */ /* 0x000fe2000000001c */
[----:B------:R0:W-:Y:S01]  /*a730*/  STL.128 [R1+0x2c0], R16 ;  /* 0x0002c01001007387 */ /* 0x0001e20000100c00 */
        /* <DEDUP_REMOVED lines=11> */
[----:B0-----:R-:W-:-:S07]  /*a7f0*/  PRMT R3, R90, 0x7610, R3 ;  /* 0x000076105a037816 */ /* 0x001fce0000000003 */
.L_x_50:
[----:B------:R-:W-:Y:S05]  /*a800*/  BSYNC.RECONVERGENT B0 ;  /* 0x0000000000007941 */ /* 0x000fea0003800200 */
.L_x_33:
[----:B------:R-:W-:Y:S01]  /*a810*/  IMAD.MOV.U32 R4, RZ, RZ, -0x7b3558c5 ;  /* 0x84caa73bff047424 */ /* 0x000fe200078e00ff */
[----:B------:R-:W-:Y:S01]  /*a820*/  LOP3.LUT R10, R134, 0xffff, RZ, 0xc0, !PT ;  /* 0x0000ffff860a7812 */ /* 0x000fe200078ec0ff */
[----:B------:R-:W-:Y:S01]  /*a830*/  IMAD.MOV.U32 R5, RZ, RZ, -0x4498517b ;  /* 0xbb67ae85ff057424 */ /* 0x000fe200078e00ff */
[----:B------:R-:W-:Y:S01]  /*a840*/  LOP3.LUT R11, R135, 0xffff, RZ, 0xc0, !PT ;  /* 0x0000ffff870b7812 */ /* 0x000fe200078ec0ff */
[----:B------:R-:W-:Y:S01]  /*a850*/  IMAD.MOV.U32 R6, RZ, RZ, -0x16b07d5 ;  /* 0xfe94f82bff067424 */ /* 0x000fe200078e00ff */
[----:B------:R-:W-:Y:S01]  /*a860*/  LOP3.LUT R12, R26, 0xffff, RZ, 0xc0, !PT ;  /* 0x0000ffff1a0c7812 */ /* 0x000fe200078ec0ff */
[----:B------:R-:W-:Y:S01]  /*a870*/  IMAD.MOV.U32 R7, RZ, RZ, 0x3c6ef372 ;  /* 0x3c6ef372ff077424 */ /* 0x000fe200078e00ff */
[----:B------:R-:W-:Y:S01]  /*a880*/  LOP3.LUT R13, R80, 0xffff, RZ, 0xc0, !PT ;  /* 0x0000ffff500d7812 */ /* 0x000fe200078ec0ff */
[----:B------:R-:W-:Y:S01]  /*a890*/  IMAD.MOV.U32 R8, RZ, RZ, -0xc4336f8 ;  /* 0xf3bcc908ff087424 */ /* 0x000fe200078e00ff */
[----:B------:R-:W-:Y:S01]  /*a8a0*/  LOP3.LUT R18, R81, 0xffff, RZ, 0xc0, !PT ;  /* 0x0000ffff51127812 */ /* 0x000fe200078ec0ff */
[----:B------:R-:W-:Y:S01]  /*a8b0*/  IMAD.MOV.U32 R9, RZ, RZ, 0x6a09e667 ;  /* 0x6a09e667ff097424 */ /* 0x000fe200078e00ff */
[----:B------:R0:W-:Y:S01]  /*a8c0*/  STL.128 [R1+0x3a0], R4 ;  /* 0x0003a00401007387 */ /* 0x0001e20000100c00 */
[----:B------:R-:W-:Y:S01]  /*a8d0*/  PRMT R10, R11, 0x3340, R10 ;  /* 0x000033400b0a7816 */ /* 0x000fe2000000000a */
[----:B------:R-:W-:Y:S01]  /*a8e0*/  IMAD.U32 R159, R21, 0x10000, RZ ;  /* 0x00010000159f7824 */ /* 0x000fe200078e00ff */
[----:B------:R-:W-:Y:S01]  /*a8f0*/  PRMT R11, R13, 0x3340, R12 ;  /* 0x000033400d0b7816 */ /* 0x000fe2000000000c */
[----:B------:R1:W-:Y:S01]  /*a900*/  STL.64 [R1+0x398], R8 ;  /* 0x0003980801007387 */ /* 0x0003e20000100a00 */
[----:B------:R-:W-:Y:S01]  /*a910*/  LOP3.LUT R13, R21, 0x5c, RZ, 0x3c, !PT ;  /* 0x0000005c150d7812 */ /* 0x000fe200078e3cff */
[----:B------:R-:W-:Y:S01]  /*a920*/  IMAD.U32 R164, R47, 0x10000, RZ ;  /* 0x000100002fa47824 */ /* 0x000fe200078e00ff */
[----:B------:R-:W-:Y:S01]  /*a930*/  LOP3.LUT R12, R20, 0x5c, RZ, 0x3c, !PT ;  /* 0x0000005c140c7812 */ /* 0x000fe200078e3cff */
[----:B------:R-:W-:Y:S01]  /*a940*/  IMAD.U32 R163, R45, 0x10000, RZ ;  /* 0x000100002da37824 */ /* 0x000fe200078e00ff */
[----:B------:R-:W-:Y:S01]  /*a950*/  LOP3.LUT R13, R13, 0xffff, RZ, 0xc0, !PT ;  /* 0x0000ffff0d0d7812 */ /* 0x000fe200078ec0ff */
[----:B------:R-:W-:Y:S01]  /*a960*/  BSSY.RECONVERGENT B0, `(.L_x_81) ;  /* 0x000035b000007945 */ /* 0x000fe20003800200 */
[----:B------:R-:W-:-:S02]  /*a970*/  LOP3.LUT R12, R12, 0xffff, RZ, 0xc0, !PT ;  /* 0x0000ffff0c0c7812 */ /* 0x000fc400078ec0ff */
[----:B------:R-:W-:Y:S02]  /*a980*/  LOP3.LUT R126, R79, 0xffff, RZ, 0xc0, !PT ;  /* 0x0000ffff4f7e7812 */ /* 0x000fe400078ec0ff */
[----:B------:R-:W-:Y:S02]  /*a990*/  PRMT R167, R12, 0x3340, R13 ;  /* 0x000033400ca77816 */ /* 0x000fe4000000000d */
[----:B0-----:R-:W-:Y:S02]  /*a9a0*/  LOP3.LUT R5, R82, 0xffff, RZ, 0xc0, !PT ;  /* 0x0000ffff52057812 */ /* 0x001fe400078ec0ff */
[----:B------:R-:W-:Y:S02]  /*a9b0*/  LOP3.LUT R4, R23, 0x5c, RZ, 0x3c, !PT ;  /* 0x0000005c17047812 */ /* 0x000fe400078e3cff */
[----:B------:R-:W-:Y:S02]  /*a9c0*/  PRMT R18, R18, 0x3340, R5 ;  /* 0x0000334012127816 */ /* 0x000fe40000000005 */
[----:B------:R-:W-:-:S02]  /*a9d0*/  LOP3.LUT R5, R40, 0x5c, RZ, 0x3c, !PT ;  /* 0x0000005c28057812 */ /* 0x000fc400078e3cff */
[----:B------:R-:W-:Y:S02]  /*a9e0*/  LOP3.LUT R7, R119, 0x5c, RZ, 0x3c, !PT ;  /* 0x0000005c77077812 */ /* 0x000fe400078e3cff */
[----:B------:R-:W-:Y:S02]  /*a9f0*/  LOP3.LUT R6, R120, 0x5c, RZ, 0x3c, !PT ;  /* 0x0000005c78067812 */ /* 0x000fe400078e3cff */
[----:B------:R-:W-:Y:S02]  /*aa00*/  LOP3.LUT R5, R5, 0xffff, RZ, 0xc0, !PT ;  /* 0x0000ffff05057812 */ /* 0x000fe400078ec0ff */
[----:B------:R-:W-:Y:S02]  /*aa10*/  LOP3.LUT R4, R4, 0xffff, RZ, 0xc0, !PT ;  /* 0x0000ffff04047812 */ /* 0x000fe400078ec0ff */
[----:B-1----:R-:W-:Y:S02]  /*aa20*/  LOP3.LUT R9, R117, 0x5c, RZ, 0x3c, !PT ;  /* 0x0000005c75097812 */ /* 0x002fe400078e3cff */
[----:B------:R-:W-:-:S02]  /*aa30*/  LOP3.LUT R8, R118, 0x5c, RZ, 0x3c, !PT ;  /* 0x0000005c76087812 */ /* 0x000fc400078e3cff */
[----:B------:R-:W-:Y:S02]  /*aa40*/  LOP3.LUT R7, R7, 0xffff, RZ, 0xc0, !PT ;  /* 0x0000ffff07077812 */ /* 0x000fe400078ec0ff */
[----:B------:R-:W-:Y:S02]  /*aa50*/  LOP3.LUT R6, R6, 0xffff, RZ, 0xc0, !PT ;  /* 0x0000ffff06067812 */ /* 0x000fe400078ec0ff */
[----:B------:R-:W-:Y:S02]  /*aa60*/  PRMT R232, R4, 0x3340, R5 ;  /* 0x0000334004e87816 */ /* 0x000fe40000000005 */
[----:B------:R-:W-:Y:S02]  /*aa70*/  LOP3.LUT R13, R50, 0x5c, RZ, 0x3c, !PT ;  /* 0x0000005c320d7812 */ /* 0x000fe400078e3cff */
[----:B------:R-:W-:Y:S02]  /*aa80*/  LOP3.LUT R12, R49, 0x5c, RZ, 0x3c, !PT ;  /* 0x0000005c310c7812 */ /* 0x000fe400078e3cff */
[----:B------:R-:W-:-:S02]  /*aa90*/  LOP3.LUT R5, R43, 0x5c, RZ, 0x3c, !PT ;  /* 0x0000005c2b057812 */ /* 0x000fc400078e3cff */
[----:B------:R-:W-:Y:S02]  /*aaa0*/  LOP3.LUT R4, R42, 0x5c, RZ, 0x3c, !PT ;  /* 0x0000005c2a047812 */ /* 0x000fe400078e3cff */
[----:B------:R-:W-:Y:S02]  /*aab0*/  LOP3.LUT R9, R9, 0xffff, RZ, 0xc0, !PT ;  /* 0x0000ffff09097812 */ /* 0x000fe400078ec0ff */
[----:B------:R-:W-:Y:S02]  /*aac0*/  LOP3.LUT R8, R8, 0xffff, RZ, 0xc0, !PT ;  /* 0x0000ffff08087812 */ /* 0x000fe400078ec0ff */
[----:B------:R-:W-:Y:S02]  /*aad0*/  PRMT R231, R6, 0x3340, R7 ;  /* 0x0000334006e77816 */ /* 0x000fe40000000007 */
[----:B------:R-:W-:Y:S02]  /*aae0*/  LOP3.LUT R13, R13, 0xffff, RZ, 0xc0, !PT ;  /* 0x0000ffff0d0d7812 */ /* 0x000fe400078ec0ff */
[----:B------:R-:W-:-:S02]  /*aaf0*/  LOP3.LUT R12, R12, 0xffff, RZ, 0xc0, !PT ;  /* 0x0000ffff0c0c7812 */ /* 0x000fc400078ec0ff */
[----:B------:R-:W-:Y:S02]  /*ab00*/  LOP3.LUT R7, R48, 0x5c, RZ, 0x3c, !PT ;  /* 0x0000005c30077812 */ /* 0x000fe400078e3cff */
[----:B------:R-:W-:Y:S02]  /*ab10*/  LOP3.LUT R6, R3, 0x5c, RZ, 0x3c, !PT ;  /* 0x0000005c03067812 */ /* 0x000fe400078e3cff */
[----:B------:R-:W-:Y:S02]  /*ab20*/  LOP3.LUT R5, R5, 0xffff, RZ, 0xc0, !PT ;  /* 0x0000ffff05057812 */ /* 0x000fe400078ec0ff */
[----:B------:R-:W-:Y:S02]  /*ab30*/  LOP3.LUT R4, R4, 0xffff, RZ, 0xc0, !PT ;  /* 0x0000ffff04047812 */ /* 0x000fe400078ec0ff */
[----:B------:R-:W-:Y:S02]  /*ab40*/  PRMT R165, R8, 0x3340, R9 ;  /* 0x0000334008a57816 */ /* 0x000fe40000000009 */
[----:B------:R-:W-:-:S02]  /*ab50*/  PRMT R228, R12, 0x3340, R13 ;  /* 0x000033400ce47816 */ /* 0x000fc4000000000d */
[----:B------:R-:W-:Y:S02]  /*ab60*/  LOP3.LUT R9, R53, 0x5c, RZ, 0x3c, !PT ;  /* 0x0000005c35097812 */ /* 0x000fe400078e3cff */
[----:B------:R-:W-:Y:S02]  /*ab70*/  LOP3.LUT R8, R52, 0x5c, RZ, 0x3c, !PT ;  /* 0x0000005c34087812 */ /* 0x000fe400078e3cff */
[----:B------:R-:W-:Y:S02]  /*ab80*/  LOP3.LUT R7, R7, 0xffff, RZ, 0xc0, !PT ;  /* 0x0000ffff07077812 */ /* 0x000fe400078ec0ff */
[----:B------:R-:W-:Y:S02]  /*ab90*/  LOP3.LUT R6, R6, 0xffff, RZ, 0xc0, !PT ;  /* 0x0000ffff06067812 */ /* 0x000fe400078ec0ff */
[----:B------:R-:W-:Y:S02]  /*aba0*/  PRMT R227, R4, 0x3340, R5 ;  /* 0x0000334004e37816 */ /* 0x000fe40000000005 */
[----:B------:R-:W-:-:S02]  /*abb0*/  LOP3.LUT R13, R55, 0x5c, RZ, 0x3c, !PT ;  /* 0x0000005c370d7812 */ /* 0x000fc400078e3cff */
[----:B------:R-:W-:Y:S02]  /*abc0*/  LOP3.LUT R12, R54, 0x5c, RZ, 0x3c, !PT ;  /* 0x0000005c360c7812 */ /* 0x000fe400078e3cff */
[----:B------:R-:W-:Y:S02]  /*abd0*/  LOP3.LUT R5, R45, 0x5c, RZ, 0x3c, !PT ;  /* 0x0000005c2d057812 */ /* 0x000fe400078e3cff */
[----:B------:R-:W-:Y:S02]  /*abe0*/  LOP3.LUT R4, R44, 0x5c, RZ, 0x3c, !PT ;  /* 0x0000005c2c047812 */ /* 0x000fe400078e3cff */
[----:B------:R-:W-:Y:S02]  /*abf0*/  LOP3.LUT R9, R9, 0xffff, RZ, 0xc0, !PT ;  /* 0x0000ffff09097812 */ /* 0x000fe400078ec0ff */
[----:B------:R-:W-:Y:S02]  /*ac00*/  LOP3.LUT R8, R8, 0xffff, RZ, 0xc0, !PT ;  /* 0x0000ffff08087812 */ /* 0x000fe400078ec0ff */
[----:B------:R-:W-:-:S02]  /*ac10*/  PRMT R222, R6, 0x3340, R7 ;  /* 0x0000334006de7816 */ /* 0x000fc40000000007 */
        /* <DEDUP_REMOVED lines=8> */
[----:B------:R-:W-:Y:S02]  /*aca0*/  LOP3.LUT R9, R58, 0x5c, RZ, 0x3c, !PT ;  /* 0x0000005c3a097812 */ /* 0x000fe400078e3cff */
[----:B------:R-:W-:Y:S02]  /*acb0*/  LOP3.LUT R8, R57, 0x5c, RZ, 0x3c, !PT ;  /* 0x0000005c39087812 */ /* 0x000fe400078e3cff */
[----:B------:R-:W-:Y:S02]  /*acc0*/  LOP3.LUT R7, R7, 0xffff, RZ, 0xc0, !PT ;  /* 0x0000ffff07077812 */ /* 0x000fe400078ec0ff */
[----:B------:R-:W-:-:S02]  /*acd0*/  LOP3.LUT R6, R6, 0xffff, RZ, 0xc0, !PT ;  /* 0x0000ffff06067812 */ /* 0x000fc400078ec0ff */
[----:B------:R-:W-:Y:S02]  /*ace0*/  PRMT R218, R4, 0x3340, R5 ;  /* 0x0000334004da7816 */ /* 0x000fe40000000005 */
[----:B------:R-:W-:Y:S02]  /*acf0*/  LOP3.LUT R13, R60, 0x5c, RZ, 0x3c, !PT ;  /* 0x0000005c3c0d7812 */ /* 0x000fe400078e3cff */
[----:B------:R-:W-:Y:S02]  /*ad00*/  LOP3.LUT R12, R59, 0x5c, RZ, 0x3c, !PT ;  /* 0x0000005c3b0c7812 */ /* 0x000fe400078e3cff */
[----:B------:R-:W-:Y:S02]  /*ad10*/  LOP3.LUT R5, R129, 0x5c, RZ, 0x3c, !PT ;  /* 0x0000005c81057812 */ /* 0x000fe400078e3cff */
[----:B------:R-:W-:Y:S02]  /*ad20*/  LOP3.LUT R4, R128, 0x5c, RZ, 0x3c, !PT ;  /* 0x0000005c80047812 */ /* 0x000fe400078e3cff */
[----:B------:R-:W-:-:S02]  /*ad30*/  LOP3.LUT R9, R9, 0xffff, RZ, 0xc0, !PT ;  /* 0x0000ffff09097812 */ /* 0x000fc400078ec0ff */
[----:B------:R-:W-:Y:S02]  /*ad40*/  LOP3.LUT R8, R8, 0xffff, RZ, 0xc0, !PT ;  /* 0x0000ffff08087812 */ /* 0x000fe400078ec0ff */
[----:B------:R-:W-:Y:S02]  /*ad50*/  PRMT R183, R6, 0x3340, R7 ;  /* 0x0000334006b77816 */ /* 0x000fe40000000007 */
[----:B------:R-:W-:Y:S02]  /*ad60*/  LOP3.LUT R13, R13, 0xffff, RZ, 0xc0, !PT ;  /* 0x0000ffff0d0d7812 */ /* 0x000fe400078ec0ff */
[----:B------:R-:W-:Y:S02]  /*ad70*/  LOP3.LUT R12, R12, 0xffff, RZ, 0xc0, !PT ;  /* 0x0000ffff0c0c7812 */ /* 0x000fe400078ec0ff */
[----:B------:R-:W-:Y:S02]  /*ad80*/  LOP3.LUT R7, R63, 0x5c, RZ, 0x3c, !PT ;  /* 0x0000005c3f077812 */ /* 0x000fe400078e3cff */
[----:B------:R-:W-:-:S02]  /*ad90*/  LOP3.LUT R6, R62, 0x5c, RZ, 0x3c, !PT ;  /* 0x0000005c3e067812 */ /* 0x000fc400078e3cff */
[----:B------:R-:W-:Y:S02]  /*ada0*/  LOP3.LUT R5, R5, 0xffff, RZ, 0xc0, !PT ;  /* 0x0000ffff05057812 */ /* 0x000fe400078ec0ff */
[----:B------:R-:W-:Y:S02]  /*adb0*/  LOP3.LUT R4, R4, 0xffff, RZ, 0xc0, !PT ;  /* 0x0000ffff04047812 */ /* 0x000fe400078ec0ff */
[----:B------:R-:W-:Y:S02]  /*adc0*/  PRMT R216, R8, 0x3340, R9 ;  /* 0x0000334008d87816 */ /* 0x000fe40000000009 */
[----:B------:R-:W-:Y:S02]  /*add0*/  PRMT R213, R12, 0x3340, R13 ;  /* 0x000033400cd57816 */ /* 0x000fe4000000000d */
[----:B------:R-:W-:Y:S02]  /*ade0*/  LOP3.LUT R9, R65, 0x5c, RZ, 0x3c, !PT ;  /* 0x0000005c41097812 */ /* 0x000fe400078e3cff */
        /* <DEDUP_REMOVED lines=47> */
[----:B------:R-:W-:Y:S02]  /*b0e0*/  PRMT R9, R4, 0x5410, R5 ;  /* 0x0000541004097816 */ /* 0x000fe40000000005 */
[----:B------:R-:W-:-:S02]  /*b0f0*/  PRMT R6, R171, 0x3340, R186 ;  /* 0x00003340ab067816 */ /* 0x000fc400000000ba */
[----:B------:R-:W-:Y:S01]  /*b100*/  PRMT R13, R223, 0x3340, R172 ;  /* 0x00003340df0d7816 */ /* 0x000fe200000000ac */
[----:B------:R-:W-:Y:S01]  /*b110*/  IMAD.U32 R172, R172, 0x10000, RZ ;  /* 0x00010000acac7824 */ /* 0x000fe200078e00ff */
        /* <DEDUP_REMOVED lines=8> */
[----:B------:R-:W-:Y:S02]  /*b1a0*/  PRMT R8, R7, 0x5410, R10 ;  /* 0x0000541007087816 */ /* 0x000fe4000000000a */
[----:B------:R-:W-:Y:S02]  /*b1b0*/  PRMT R10, R13, 0x5410, R6 ;  /* 0x000054100d0a7816 */ /* 0x000fe40000000006 */
[----:B------:R-:W-:-:S02]  /*b1c0*/  LOP3.LUT R5, R5, 0xffff, RZ, 0xc0, !PT ;  /* 0x0000ffff05057812 */ /* 0x000fc400078ec0ff */
[----:B------:R-:W-:Y:S02]  /*b1d0*/  LOP3.LUT R4, R4, 0xffff, RZ, 0xc0, !PT ;  /* 0x0000ffff04047812 */ /* 0x000fe400078ec0ff */
[----:B------:R-:W-:Y:S02]  /*b1e0*/  PRMT R11, R18, 0x5410, R11 ;  /* 0x00005410120b7816 */ /* 0x000fe4000000000b */
[----:B------:R-:W-:Y:S02]  /*b1f0*/  PRMT R6, R212, 0x3340, R187 ;  /* 0x00003340d4067816 */ /* 0x000fe400000000bb */
[----:B------:R-:W-:Y:S01]  /*b200*/  PRMT R7, R211, 0x3340, R210 ;  /* 0x00003340d3077816 */ /* 0x000fe200000000d2 */
[----:B------:R0:W-:Y:S01]  /*b210*/  STL.128 [R1+0x2d0], R8 ;  /* 0x0002d00801007387 */ /* 0x0001e20000100c00 */
        /* <DEDUP_REMOVED lines=15> */
[----:B------:R-:W-:Y:S02]  /*b310*/  PRMT R5, R7, 0x5410, R6 ;  /* 0x0000541007057816 */ /* 0x000fe40000000006 */
[----:B------:R-:W-:Y:S01]  /*b320*/  PRMT R7, R185, 0x3340, R184 ;  /* 0x00003340b9077816 */ /* 0x000fe200000000b8 */
[----:B------:R-:W-:Y:S01]  /*b330*/  IMAD.SHL.U32 R158, R158, 0x1000000, RZ ;  /* 0x010000009e9e7824 */ /* 0x000fe200078e00ff */
[----:B------:R-:W-:Y:S02]  /*b340*/  PRMT R6, R90, 0x3340, R91 ;  /* 0x000033405a067816 */ /* 0x000fe4000000005b */
[----:B------:R-:W-:Y:S02]  /*b350*/  LOP3.LUT R159, R159, 0xff0000, RZ, 0xc0, !PT ;  /* 0x00ff00009f9f7812 */ /* 0x000fe400078ec0ff */
[----:B------:R-:W-:-:S02]  /*b360*/  PRMT R12, R169, 0x3340, R188 ;  /* 0x00003340a90c7816 */ /* 0x000fc400000000bc */
[----:B------:R-:W-:Y:S01]  /*b370*/  PRMT R13, R225, 0x3340, R208 ;  /* 0x00003340e10d7816 */ /* 0x000fe200000000d0 */
[----:B------:R-:W-:Y:S01]  /*b380*/  IMAD.U32 R208, R208, 0x10000, RZ ;  /* 0x00010000d0d07824 */ /* 0x000fe200078e00ff */
[----:B0-----:R-:W-:Y:S02]  /*b390*/  PRMT R8, R160, 0x3340, R177 ;  /* 0x00003340a0087816 */ /* 0x001fe400000000b1 */
[----:B------:R-:W-:Y:S01]  /*b3a0*/  PRMT R9, R16, 0x3340, R17 ;  /* 0x0000334010097816 */ /* 0x000fe20000000011 */
[----:B------:R-:W-:Y:S01]  /*b3b0*/  IMAD.U32 R17, R17, 0x10000, RZ ;  /* 0x0001000011117824 */ /* 0x000fe200078e00ff */
[----:B------:R-:W-:Y:S02]  /*b3c0*/  PRMT R7, R6, 0x5410, R7 ;  /* 0x0000541006077816 */ /* 0x000fe40000000007 */
[----:B------:R-:W-:Y:S01]  /*b3d0*/  LOP3.LUT R161, R159, 0x5c0000, RZ, 0x3c, !PT ;  /* 0x005c00009fa17812 */ /* 0x000fe200078e3cff */
[----:B------:R-:W-:Y:S01]  /*b3e0*/  IMAD.U32 R159, R43, 0x10000, RZ ;  /* 0x000100002b9f7824 */ /* 0x000fe200078e00ff */
[----:B------:R-:W-:-:S02]  /*b3f0*/  PRMT R4, R13, 0x5410, R12 ;  /* 0x000054100d047816 */ /* 0x000fc4000000000c */
[----:B------:R-:W-:Y:S02]  /*b400*/  LOP3.LUT R196, R31, 0xffff, RZ, 0xc0, !PT ;  /* 0x0000ffff1fc47812 */ /* 0x000fe400078ec0ff */
[----:B------:R-:W-:Y:S02]  /*b410*/  LOP3.LUT R209, R97, 0xffff, RZ, 0xc0, !PT ;  /* 0x0000ffff61d17812 */ /* 0x000fe400078ec0ff */
[----:B------:R-:W-:Y:S02]  /*b420*/  LOP3.LUT R206, R98, 0xffff, RZ, 0xc0, !PT ;  /* 0x0000ffff62ce7812 */ /* 0x000fe400078ec0ff */
[----:B------:R-:W-:Y:S02]  /*b430*/  LOP3.LUT R207, R99, 0xffff, RZ, 0xc0, !PT ;  /* 0x0000ffff63cf7812 */ /* 0x000fe400078ec0ff */
[----:B------:R-:W-:Y:S02]  /*b440*/  PRMT R6, R9, 0x5410, R8 ;  /* 0x0000541009067816 */ /* 0x000fe40000000008 */
[----:B------:R-:W-:-:S02]  /*b450*/  LOP3.LUT R195, R100, 0xffff, RZ, 0xc0, !PT ;  /* 0x0000ffff64c37812 */ /* 0x000fc400078ec0ff */
[----:B------:R-:W-:Y:S01]  /*b460*/  LOP3.LUT R168, R101, 0xffff, RZ, 0xc0, !PT ;  /* 0x0000ffff65a87812 */ /* 0x000fe200078ec0ff */
[----:B------:R0:W-:Y:S01]  /*b470*/  STL.128 [R1+0x2e0], R4 ;  /* 0x0002e00401007387 */ /* 0x0001e20000100c00 */
[----:B------:R-:W-:Y:S02]  /*b480*/  LOP3.LUT R220, R149, 0xffff, RZ, 0xc0, !PT ;  /* 0x0000ffff95dc7812 */ /* 0x000fe400078ec0ff */
[----:B------:R-:W-:Y:S02]  /*b490*/  LOP3.LUT R217, R148, 0xffff, RZ, 0xc0, !PT ;  /* 0x0000ffff94d97812 */ /* 0x000fe400078ec0ff */
[----:B------:R-:W-:Y:S02]  /*b4a0*/  LOP3.LUT R161, R161, 0x5c000000, R158, 0xf6, !PT ;  /* 0x5c000000a1a17812 */ /* 0x000fe400078ef69e */
[----:B------:R-:W-:Y:S02]  /*b4b0*/  PRMT R10, R209, 0x3340, R196 ;  /* 0x00003340d10a7816 */ /* 0x000fe400000000c4 */
[----:B------:R-:W-:-:S02]  /*b4c0*/  PRMT R11, R206, 0x3340, R207 ;  /* 0x00003340ce0b7816 */ /* 0x000fc400000000cf */
[----:B------:R-:W-:Y:S02]  /*b4d0*/  LOP3.LUT R158, R42, 0xffff, RZ, 0xc0, !PT ;  /* 0x0000ffff2a9e7812 */ /* 0x000fe400078ec0ff */
[----:B------:R-:W-:Y:S02]  /*b4e0*/  PRMT R12, R168, 0x3340, R195 ;  /* 0x00003340a80c7816 */ /* 0x000fe400000000c3 */
[----:B------:R-:W-:Y:S01]  /*b4f0*/  PRMT R13, R217, 0x3340, R220 ;  /* 0x00003340d90d7816 */ /* 0x000fe200000000dc */
[----:B------:R-:W-:Y:S01]  /*b500*/  IMAD.SHL.U32 R158, R158, 0x1000000, RZ ;  /* 0x010000009e9e7824 */ /* 0x000fe200078e00ff */
[----:B------:R-:W-:Y:S01]  /*b510*/  LOP3.LUT R192, R36, 0xffff, RZ, 0xc0, !PT ;  /* 0x0000ffff24c07812 */ /* 0x000fe200078ec0ff */
[----:B0-----:R-:W-:Y:S01]  /*b520*/  IMAD.U32 R7, R131, 0x10000, RZ ;  /* 0x0001000083077824 */ /* 0x001fe200078e00ff */
[----:B------:R-:W-:Y:S01]  /*b530*/  LOP3.LUT R199, R102, 0xffff, RZ, 0xc0, !PT ;  /* 0x0000ffff66c77812 */ /* 0x000fe200078ec0ff */
[----:B------:R-:W-:Y:S01]  /*b540*/  IMAD.U32 R220, R220, 0x10000, RZ ;  /* 0x00010000dcdc7824 */ /* 0x000fe200078e00ff */
        /* <DEDUP_REMOVED lines=11> */
[----:B------:R-:W-:Y:S02]  /*b600*/  LOP3.LUT R4, R46, 0xffff, RZ, 0xc0, !PT ;  /* 0x0000ffff2e047812 */ /* 0x000fe400078ec0ff */
[----:B------:R-:W-:-:S02]  /*b610*/  PRMT R12, R157, 0x3340, R190 ;  /* 0x000033409d0c7816 */ /* 0x000fc400000000be */
[----:B------:R-:W-:Y:S01]  /*b620*/  PRMT R13, R221, 0x3340, R240 ;  /* 0x00003340dd0d7816 */ /* 0x000fe200000000f0 */
[----:B------:R-:W-:Y:S01]  /*b630*/  IMAD.SHL.U32 R4, R4, 0x1000000, RZ ;  /* 0x0100000004047824 */ /* 0x000fe200078e00ff */
[----:B------:R-:W-:Y:S01]  /*b640*/  LOP3.LUT R5, R5, 0x5c0000, RZ, 0x3c, !PT ;  /* 0x005c000005057812 */ /* 0x000fe200078e3cff */
[----:B------:R-:W-:Y:S01]  /*b650*/  IMAD.U32 R240, R240, 0x10000, RZ ;  /* 0x00010000f0f07824 */ /* 0x000fe200078e00ff */
[----:B------:R-:W-:Y:S02]  /*b660*/  LOP3.LUT R164, R164, 0xff0000, RZ, 0xc0, !PT ;  /* 0x00ff0000a4a47812 */ /* 0x000fe400078ec0ff */
[----:B------:R-:W-:Y:S02]  /*b670*/  PRMT R11, R10, 0x5410, R11 ;  /* 0x000054100a0b7816 */ /* 0x000fe4000000000b */
[----:B------:R-:W-:Y:S02]  /*b680*/  PRMT R10, R13, 0x5410, R12 ;  /* 0x000054100d0a7816 */ /* 0x000fe4000000000c */
[----:B------:R-:W-:Y:S01]  /*b690*/  LOP3.LUT R234, R5, 0x5c000000, R158, 0xf6, !PT ;  /* 0x5c00000005ea7812 */ /* 0x000fe200078ef69e */
[----:B------:R-:W-:Y:S01]  /*b6a0*/  IMAD.U32 R5, R129, 0x10000, RZ ;  /* 0x0001000081057824 */ /* 0x000fe200078e00ff */
[----:B------:R-:W-:Y:S01]  /*b6b0*/  LOP3.LUT R235, R164, 0x5c0000, RZ, 0x3c, !PT ;  /* 0x005c0000a4eb7812 */ /* 0x000fe200078e3cff */
[----:B------:R0:W-:Y:S01]  /*b6c0*/  STL.128 [R1+0x2f0], R8 ;  /* 0x0002f00801007387 */ /* 0x0001e20000100c00 */
[----:B------:R-:W-:-:S02]  /*b6d0*/  LOP3.LUT R6, R130, 0xffff, RZ, 0xc0, !PT ;  /* 0x0000ffff82067812 */ /* 0x000fc400078ec0ff */
[----:B------:R-:W-:Y:S02]  /*b6e0*/  LOP3.LUT R235, R235, 0x5c000000, R4, 0xf6, !PT ;  /* 0x5c000000ebeb7812 */ /* 0x000fe400078ef604 */
[----:B------:R-:W-:Y:S01]  /*b6f0*/  LOP3.LUT R4, R128, 0xffff, RZ, 0xc0, !PT ;  /* 0x0000ffff80047812 */ /* 0x000fe200078ec0ff */
[----:B------:R-:W-:Y:S01]  /*b700*/  IMAD.SHL.U32 R6, R6, 0x1000000, RZ ;  /* 0x0100000006067824 */ /* 0x000fe200078e00ff */
[----:B------:R-:W-:Y:S02]  /*b710*/  LOP3.LUT R15, R124, 0x5c, RZ, 0x3c, !PT ;  /* 0x0000005c7c0f7812 */ /* 0x000fe400078e3cff */
[----:B------:R-:W-:Y:S01]  /*b720*/  LOP3.LUT R14, R125, 0x5c, RZ, 0x3c, !PT ;  /* 0x0000005c7d0e7812 */ /* 0x000fe200078e3cff */
[----:B------:R-:W-:Y:S01]  /*b730*/  IMAD.SHL.U32 R4, R4, 0x1000000, RZ ;  /* 0x0100000004047824 */ /* 0x000fe200078e00ff */
[----:B------:R-:W-:Y:S02]  /*b740*/  LOP3.LUT R172, R172, 0xff0000, RZ, 0xc0, !PT ;  /* 0x00ff0000acac7812 */ /* 0x000fe400078ec0ff */
[----:B------:R-:W-:-:S02]  /*b750*/  LOP3.LUT R15, R15, 0xffff, RZ, 0xc0, !PT ;  /* 0x0000ffff0f0f7812 */ /* 0x000fc400078ec0ff */
[----:B------:R-:W-:Y:S01]  /*b760*/  LOP3.LUT R14, R14, 0xffff, RZ, 0xc0, !PT ;  /* 0x0000ffff0e0e7812 */ /* 0x000fe200078ec0ff */
[----:B0-----:R-:W-:Y:S01]  /*b770*/  IMAD.U32 R9, R133, 0x10000, RZ ;  /* 0x0001000085097824 */ /* 0x001fe200078e00ff */
        /* <DEDUP_REMOVED lines=12> */
[----:B------:R-:W-:Y:S02]  /*b840*/  LOP3.LUT R230, R5, 0x5c000000, R6, 0xf6, !PT ;  /* 0x5c00000005e67812 */ /* 0x000fe400078ef606 */
[----:B------:R-:W-:Y:S02]  /*b850*/  PRMT R223, R172, 0x4210, R223 ;  /* 0x00004210acdf7816 */ /* 0x000fe400000000df */
[----:B------:R-:W-:Y:S02]  /*b860*/  PRMT R170, R14, 0x3340, R15 ;  /* 0x000033400eaa7816 */ /* 0x000fe4000000000f */
[----:B------:R-:W-:Y:S02]  /*b870*/  LOP3.LUT R236, R7, 0x5c000000, R4, 0xf6, !PT ;  /* 0x5c00000007ec7812 */ /* 0x000fe400078ef604 */
[----:B------:R-:W-:-:S02]  /*b880*/  LOP3.LUT R172, R41, 0x5c, RZ, 0x3c, !PT ;  /* 0x0000005c29ac7812 */ /* 0x000fc400078e3cff */
[----:B------:R-:W-:Y:S02]  /*b890*/  LOP3.LUT R6, R0, 0x5c, RZ, 0x3c, !PT ;  /* 0x0000005c00067812 */ /* 0x000fe400078e3cff */
[----:B------:R-:W-:Y:S02]  /*b8a0*/  PRMT R14, R197, 0x3340, R194 ;  /* 0x00003340c50e7816 */ /* 0x000fe400000000c2 */
[----:B------:R-:W-:Y:S02]  /*b8b0*/  PRMT R15, R204, 0x3340, R191 ;  /* 0x00003340cc0f7816 */ /* 0x000fe400000000bf */
[----:B------:R-:W-:Y:S02]  /*b8c0*/  LOP3.LUT R8, R132, 0xffff, RZ, 0xc0, !PT ;  /* 0x0000ffff84087812 */ /* 0x000fe400078ec0ff */
[----:B------:R-:W-:Y:S02]  /*b8d0*/  LOP3.LUT R4, R220, 0xff0000, RZ, 0xc0, !PT ;  /* 0x00ff0000dc047812 */ /* 0x000fe400078ec0ff */
[----:B------:R-:W-:Y:S01]  /*b8e0*/  PRMT R18, R156, 0x3340, R205 ;  /* 0x000033409c127816 */ /* 0x000fe200000000cd */
[----:B------:R-:W-:Y:S01]  /*b8f0*/  IMAD.SHL.U32 R8, R8, 0x1000000, RZ ;  /* 0x0100000008087824 */ /* 0x000fe200078e00ff */
[----:B------:R-:W-:Y:S01]  /*b900*/  PRMT R19, R226, 0x3340, R241 ;  /* 0x00003340e2137816 */ /* 0x000fe200000000f1 */
        /* <DEDUP_REMOVED lines=16> */
[----:B------:R-:W-:Y:S02]  /*ba10*/  PRMT R15, R198, 0x3340, R189 ;  /* 0x00003340c60f7816 */ /* 0x000fe400000000bd */
[----:B------:R-:W-:Y:S02]  /*ba20*/  PRMT R14, R202, 0x3340, R193 ;  /* 0x00003340ca0e7816 */ /* 0x000fe400000000c1 */
[----:B------:R-:W-:Y:S02]  /*ba30*/  LOP3.LUT R4, R121, 0x5c, RZ, 0x3c, !PT ;  /* 0x0000005c79047812 */ /* 0x000fe400078e3cff */
[----:B------:R-:W-:-:S02]  /*ba40*/  PRMT R18, R214, 0x3340, R203 ;  /* 0x00003340d6127816 */ /* 0x000fc400000000cb */
[----:B------:R-:W-:Y:S01]  /*ba50*/  PRMT R19, R224, 0x3340, R239 ;  /* 0x00003340e0137816 */ /* 0x000fe200000000ef */
[----:B------:R-:W-:Y:S01]  /*ba60*/  IMAD.U32 R239, R239, 0x10000, RZ ;  /* 0x00010000efef7824 */ /* 0x000fe200078e00ff */
[----:B------:R-:W-:Y:S02]  /*ba70*/  LOP3.LUT R229, R9, 0x5c0000, RZ, 0x3c, !PT ;  /* 0x005c000009e57812 */ /* 0x000fe400078e3cff */
[----:B------:R-:W-:Y:S02]  /*ba80*/  PRMT R225, R208, 0x4210, R225 ;  /* 0x00004210d0e17816 */ /* 0x000fe400000000e1 */
[----:B------:R-:W-:Y:S02]  /*ba90*/  PRMT R6, R7, 0x3340, R172 ;  /* 0x0000334007067816 */ /* 0x000fe400000000ac */
[----:B------:R-:W-:Y:S02]  /*baa0*/  LOP3.LUT R208, R22, 0x5c, RZ, 0x3c, !PT ;  /* 0x0000005c16d07812 */ /* 0x000fe400078e3cff */
[----:B------:R-:W-:-:S02]  /*bab0*/  PRMT R15, R14, 0x5410, R15 ;  /* 0x000054100e0f7816 */ /* 0x000fc4000000000f */
[----:B------:R-:W-:Y:S02]  /*bac0*/  LOP3.LUT R5, R4, 0xffff, RZ, 0xc0, !PT ;  /* 0x0000ffff04057812 */ /* 0x000fe400078ec0ff */
[----:B------:R-:W-:Y:S01]  /*bad0*/  PRMT R14, R19, 0x5410, R18 ;  /* 0x00005410130e7816 */ /* 0x000fe20000000012 */
[----:B------:R-:W-:Y:S01]  /*bae0*/  IMAD.U32 R19, R40, 0x10000, RZ ;  /* 0x0001000028137824 */ /* 0x000fe200078e00ff */
[----:B------:R-:W-:Y:S02]  /*baf0*/  LOP3.LUT R229, R229, 0x5c000000, R8, 0xf6, !PT ;  /* 0x5c000000e5e57812 */ /* 0x000fe400078ef608 */
        /* <DEDUP_REMOVED lines=10> */
[----:B------:R-:W-:Y:S01]  /*bba0*/  LOP3.LUT R167, R167, 0xffff, RZ, 0xc0, !PT ;  /* 0x0000ffffa7a77812 */ /* 0x000fe200078ec0ff */
[----:B------:R-:W-:Y:S01]  /*bbb0*/  IMAD.SHL.U32 R18, R18, 0x1000000, RZ ;  /* 0x0100000012127824 */ /* 0x000fe200078e00ff */
[----:B------:R-:W-:Y:S02]  /*bbc0*/  LOP3.LUT R8, R8, 0xffff, RZ, 0xc0, !PT ;  /* 0x0000ffff08087812 */ /* 0x000fe400078ec0ff */
[----:B------:R-:W-:Y:S02]  /*bbd0*/  LOP3.LUT R19, R19, 0xff0000, RZ, 0xc0, !PT ;  /* 0x00ff000013137812 */ /* 0x000fe400078ec0ff */
[----:B------:R-:W-:Y:S02]  /*bbe0*/  LOP3.LUT R17, R17, 0xff0000, RZ, 0xc0, !PT ;  /* 0x00ff000011117812 */ /* 0x000fe400078ec0ff */
[----:B------:R-:W-:Y:S02]  /*bbf0*/  PRMT R5, R5, 0x3340, R208 ;  /* 0x0000334005057816 */ /* 0x000fe400000000d0 */
[----:B------:R-:W-:-:S02]  /*bc00*/  LOP3.LUT R170, R170, 0xffff, RZ, 0xc0, !PT ;  /* 0x0000ffffaaaa7812 */ /* 0x000fc400078ec0ff */
[----:B------:R-:W-:Y:S02]  /*bc10*/  LOP3.LUT R9, R6, 0xffff, RZ, 0xc0, !PT ;  /* 0x0000ffff06097812 */ /* 0x000fe400078ec0ff */
[----:B0-----:R-:W-:Y:S02]  /*bc20*/  LOP3.LUT R12, R10, 0xffff, RZ, 0xc0, !PT ;  /* 0x0000ffff0a0c7812 */ /* 0x001fe400078ec0ff */
[----:B------:R-:W-:Y:S02]  /*bc30*/  PRMT R10, R8, 0x3340, R167 ;  /* 0x00003340080a7816 */ /* 0x000fe400000000a7 */
[----:B------:R-:W-:Y:S02]  /*bc40*/  LOP3.LUT R162, R44, 0xffff, RZ, 0xc0, !PT ;  /* 0x0000ffff2ca27812 */ /* 0x000fe400078ec0ff */
[----:B------:R-:W-:Y:S02]  /*bc50*/  LOP3.LUT R19, R19, 0x5c0000, RZ, 0x3c, !PT ;  /* 0x005c000013137812 */ /* 0x000fe400078e3cff */
[----:B------:R-:W-:Y:S01]  /*bc60*/  PRMT R220, R17, 0x4210, R16 ;  /* 0x0000421011dc7816 */ /* 0x000fe20000000010 */
[----:B------:R-:W-:Y:S01]  /*bc70*/  IMAD.SHL.U32 R162, R162, 0x1000000, RZ ;  /* 0x01000000a2a27824 */ /* 0x000fe200078e00ff */
[----:B------:R-:W-:-:S02]  /*bc80*/  PRMT R5, R238, 0x5410, R5 ;  /* 0x00005410ee057816 */ /* 0x000fc40000000005 */
[----:B------:R-:W-:Y:S02]  /*bc90*/  PRMT R9, R9, 0x3340, R170 ;  /* 0x0000334009097816 */ /* 0x000fe400000000aa */
[----:B------:R-:W-:Y:S02]  /*bca0*/  PRMT R6, R232, 0x5410, R231 ;  /* 0x00005410e8067816 */ /* 0x000fe400000000e7 */
[----:B------:R-:W-:Y:S02]  /*bcb0*/  LOP3.LUT R158, R29, 0x5c, RZ, 0x3c, !PT ;  /* 0x0000005c1d9e7812 */ /* 0x000fe400078e3cff */
[----:B------:R-:W-:Y:S01]  /*bcc0*/  LOP3.LUT R16, R78, 0x5c, RZ, 0x3c, !PT ;  /* 0x0000005c4e107812 */ /* 0x000fe200078e3cff */
[----:B------:R0:W-:Y:S01]  /*bcd0*/  STL.128 [R1+0x290], R4 ;  /* 0x0002900401007387 */ /* 0x0001e20000100c00 */
[----:B------:R-:W-:Y:S02]  /*bce0*/  LOP3.LUT R163, R163, 0xff0000, RZ, 0xc0, !PT ;  /* 0x00ff0000a3a37812 */ /* 0x000fe400078ec0ff */
[----:B------:R-:W-:-:S02]  /*bcf0*/  LOP3.LUT R165, R39, 0x5c, RZ, 0x3c, !PT ;  /* 0x0000005c27a57812 */ /* 0x000fc400078e3cff */
[----:B------:R-:W-:Y:S02]  /*bd00*/  LOP3.LUT R159, R28, 0x5c, RZ, 0x3c, !PT ;  /* 0x0000005c1c9f7812 */ /* 0x000fe400078e3cff */
[----:B------:R-:W-:Y:S02]  /*bd10*/  LOP3.LUT R14, R71, 0x5c, RZ, 0x3c, !PT ;  /* 0x0000005c470e7812 */ /* 0x000fe400078e3cff */
[----:B------:R-:W-:Y:S02]  /*bd20*/  PRMT R11, R219, 0x5410, R10 ;  /* 0x00005410db0b7816 */ /* 0x000fe4000000000a */
[----:B------:R-:W-:Y:S02]  /*bd30*/  LOP3.LUT R237, R19, 0x5c000000, R18, 0xf6, !PT ;  /* 0x5c00000013ed7812 */ /* 0x000fe400078ef612 */
[----:B------:R-:W-:Y:S02]  /*bd40*/  PRMT R9, R228, 0x5410, R9 ;  /* 0x00005410e4097816 */ /* 0x000fe40000000009 */
[----:B------:R-:W-:-:S02]  /*bd50*/  PRMT R8, R227, 0x5410, R222 ;  /* 0x00005410e3087816 */ /* 0x000fc400000000de */
[----:B------:R-:W-:Y:S02]  /*bd60*/  PRMT R10, R218, 0x5410, R215 ;  /* 0x00005410da0a7816 */ /* 0x000fe400000000d7 */
[----:B------:R-:W-:Y:S02]  /*bd70*/  LOP3.LUT R158, R158, 0xffff, RZ, 0xc0, !PT ;  /* 0x0000ffff9e9e7812 */ /* 0x000fe400078ec0ff */
[----:B------:R-:W-:Y:S01]  /*bd80*/  LOP3.LUT R19, R16, 0xffff, RZ, 0xc0, !PT ;  /* 0x0000ffff10137812 */ /* 0x000fe200078ec0ff */
[----:B------:R1:W-:Y:S01]  /*bd90*/  STL.128 [R1+0x2a0], R8 ;  /* 0x0002a00801007387 */ /* 0x0003e20000100c00 */
[----:B------:R-:W-:Y:S02]  /*bda0*/  LOP3.LUT R233, R163, 0x5c0000, RZ, 0x3c, !PT ;  /* 0x005c0000a3e97812 */ /* 0x000fe400078e3cff */
[----:B------:R-:W-:Y:S02]  /*bdb0*/  LOP3.LUT R165, R165, 0xffff, RZ, 0xc0, !PT ;  /* 0x0000ffffa5a57812 */ /* 0x000fe400078ec0ff */
[----:B------:R-:W-:-:S02]  /*bdc0*/  LOP3.LUT R159, R159, 0xffff, RZ, 0xc0, !PT ;  /* 0x0000ffff9f9f7812 */ /* 0x000fc400078ec0ff */
[----:B------:R-:W-:Y:S02]  /*bdd0*/  LOP3.LUT R14, R14, 0xffff, RZ, 0xc0, !PT ;  /* 0x0000ffff0e0e7812 */ /* 0x000fe400078ec0ff */
[----:B0-----:R-:W-:Y:S02]  /*bde0*/  PRMT R4, R57, 0x7104, RZ ;  /* 0x0000710439047816 */ /* 0x001fe400000000ff */
[----:B------:R-:W-:Y:S02]  /*bdf0*/  PRMT R18, R19, 0x3340, R158 ;  /* 0x0000334013127816 */ /* 0x000fe4000000009e */
[----:B------:R-:W-:Y:S02]  /*be00*/  LOP3.LUT R233, R233, 0x5c000000, R162, 0xf6, !PT ;  /* 0x5c000000e9e97812 */ /* 0x000fe400078ef6a2 */
[----:B------:R-:W-:Y:S02]  /*be10*/  PRMT R12, R12, 0x3340, R165 ;  /* 0x000033400c0c7816 */ /* 0x000fe400000000a5 */
[----:B------:R-:W-:-:S02]  /*be20*/  PRMT R17, R14, 0x3340, R159 ;  /* 0x000033400e117816 */ /* 0x000fc4000000009f */
[----:B-1----:R-:W-:Y:S02]  /*be30*/  LOP3.LUT R10, R4, 0xff00, RZ, 0xc0, !PT ;  /* 0x0000ff00040a7812 */ /* 0x002fe400078ec0ff */
[----:B------:R-:W-:Y:S02]  /*be40*/  PRMT R6, R72, 0x7104, RZ ;  /* 0x0000710448067816 */ /* 0x000fe400000000ff */
[----:B------:R-:W-:Y:S02]  /*be50*/  PRMT R162, R125, 0x7104, RZ ;  /* 0x000071047da27816 */ /* 0x000fe400000000ff */
[----:B------:R-:W-:Y:S02]  /*be60*/  PRMT R4, R62, 0x7104, RZ ;  /* 0x000071043e047816 */ /* 0x000fe400000000ff */
[----:B------:R-:W-:Y:S02]  /*be70*/  PRMT R19, R173, 0x5410, R18 ;  /* 0x00005410ad137816 */ /* 0x000fe40000000012 */
[----:B------:R-:W-:-:S02]  /*be80*/  PRMT R13, R213, 0x5410, R12 ;  /* 0x00005410d50d7816 */ /* 0x000fc4000000000c */
[----:B------:R-:W-:Y:S02]  /*be90*/  PRMT R17, R178, 0x5410, R17 ;  /* 0x00005410b2117816 */ /* 0x000fe40000000011 */
[----:B------:R-:W-:Y:S02]  /*bea0*/  PRMT R16, R175, 0x5410, R174 ;  /* 0x00005410af107816 */ /* 0x000fe400000000ae */
[----:B------:R-:W-:Y:S02]  /*beb0*/  PRMT R18, R179, 0x5410, R166 ;  /* 0x00005410b3127816 */ /* 0x000fe400000000a6 */
[----:B------:R-:W-:Y:S02]  /*bec0*/  LOP3.LUT R6, R6, 0xff00, RZ, 0xc0, !PT ;  /* 0x0000ff0006067812 */ /* 0x000fe400078ec0ff */
[----:B------:R-:W-:Y:S01]  /*bed0*/  LOP3.LUT R227, R27, 0x5c, RZ, 0x3c, !PT ;  /* 0x0000005c1be37812 */ /* 0x000fe200078e3cff */
[----:B------:R0:W-:Y:S01]  /*bee0*/  STL.128 [R1+0x2c0], R16 ;  /* 0x0002c01001007387 */ /* 0x0001e20000100c00 */
[----:B------:R-:W-:-:S02]  /*bef0*/  LOP3.LUT R12, R66, 0x5c, RZ, 0x3c, !PT ;  /* 0x0000005c420c7812 */ /* 0x000fc400078e3cff */
[----:B------:R-:W-:Y:S02]  /*bf00*/  LOP3.LUT R166, R162, 0xff00, RZ, 0xc0, !PT ;  /* 0x0000ff00a2a67812 */ /* 0x000fe400078ec0ff */
[----:B------:R-:W-:Y:S01]  /*bf10*/  LOP3.LUT R7, R4, 0xff00, RZ, 0xc0, !PT ;  /* 0x0000ff0004077812 */ /* 0x000fe200078ec0ff */
[----:B------:R-:W-:Y:S01]  /*bf20*/  IMAD.SHL.U32 R4, R171, 0x100, RZ ;  /* 0x00000100ab047824 */ /* 0x000fe200078e00ff */
[----:B------:R-:W-:Y:S02]  /*bf30*/  PRMT R5, R67, 0x7104, RZ ;  /* 0x0000710443057816 */ /* 0x000fe400000000ff */
[----:B------:R-:W-:Y:S02]  /*bf40*/  LOP3.LUT R218, R229, 0x5c00, R6, 0xf6, !PT ;  /* 0x00005c00e5da7812 */ /* 0x000fe400078ef606 */
[----:B------:R-:W-:Y:S02]  /*bf50*/  LOP3.LUT R227, R227, 0xffff, RZ, 0xc0, !PT ;  /* 0x0000ffffe3e37812 */ /* 0x000fe400078ec0ff */
[----:B------:R-:W-:-:S02]  /*bf60*/  LOP3.LUT R12, R12, 0xffff, RZ, 0xc0, !PT ;  /* 0x0000ffff0c0c7812 */ /* 0x000fc400078ec0ff */
[----:B------:R-:W-:Y:S02]  /*bf70*/  LOP3.LUT R161, R161, 0x5c00, R166, 0xf6, !PT ;  /* 0x00005c00a1a17812 */ /* 0x000fe400078ef6a6 */
[----:B------:R-:W-:Y:S02]  /*bf80*/  LOP3.LUT R6, R124, 0xff, RZ, 0xc0, !PT ;  /* 0x000000ff7c067812 */ /* 0x000fe400078ec0ff */
[----:B0-----:R-:W-:Y:S02]  /*bf90*/  LOP3.LUT R18, R118, 0xff, RZ, 0xc0, !PT ;  /* 0x000000ff76127812 */ /* 0x001fe400078ec0ff */
[----:B------:R-:W-:Y:S01]  /*bfa0*/  LOP3.LUT R223, R223, 0xff00, R4, 0xf8, !PT ;  /* 0x0000ff00dfdf7812 */ /* 0x000fe200078ef804 */
[----:B------:R-:W-:Y:S01]  /*bfb0*/  IMAD.SHL.U32 R4, R169, 0x100, RZ ;  /* 0x00000100a9047824 */ /* 0x000fe200078e00ff */
[----:B------:R-:W-:Y:S01]  /*bfc0*/  LOP3.LUT R5, R5, 0xff00, RZ, 0xc0, !PT ;  /* 0x0000ff0005057812 */ /* 0x000fe200078ec0ff */
[----:B------:R-:W-:Y:S01]  /*bfd0*/  IMAD.WIDE.U32 R18, R18, 0x1000000, RZ ;  /* 0x0100000012127825 */ /* 0x000fe200078e00ff */
[----:B------:R-:W-:-:S02]  /*bfe0*/  PRMT R15, R12, 0x3340, R227 ;  /* 0x000033400c0f7816 */ /* 0x000fc400000000e3 */
[----:B------:R-:W-:Y:S02]  /*bff0*/  LOP3.LUT R213, R161, 0x5c, R6, 0xf6, !PT ;  /* 0x0000005ca1d57812 */ /* 0x000fe400078ef606 */
[----:B------:R-:W-:Y:S02]  /*c000*/  LOP3.LUT R6, R49, 0xff, RZ, 0xc0, !PT ;  /* 0x000000ff31067812 */ /* 0x000fe400078ec0ff */
[----:B------:R-:W-:Y:S02]  /*c010*/  LOP3.LUT R16, R117, 0xff, RZ, 0xc0, !PT ;  /* 0x000000ff75107812 */ /* 0x000fe400078ec0ff */
[----:B------:R-:W-:Y:S01]  /*c020*/  LOP3.LUT R222, R230, 0x5c00, R5, 0xf6, !PT ;  /* 0x00005c00e6de7812 */ /* 0x000fe200078ef605 */
[----:B------:R-:W-:Y:S01]  /*c030*/  IMAD.SHL.U32 R5, R160, 0x100, RZ ;  /* 0x00000100a0057824 */ /* 0x000fe200078e00ff */
[----:B------:R-:W-:Y:S01]  /*c040*/  PRMT R15, R182, 0x5410, R15 ;  /* 0x00005410b60f7816 */ /* 0x000fe2000000000f */
[----:B------:R-:W-:Y:S01]  /*c050*/  IMAD.WIDE.U32 R16, R16, 0x10000, RZ ;  /* 0x0001000010107825 */ /* 0x000fe200078e00ff */
[----:B------:R-:W-:-:S02]  /*c060*/  LOP3.LUT R225, R225, 0xff00, R4, 0xf8, !PT ;  /* 0x0000ff00e1e17812 */ /* 0x000fc400078ef804 */
[----:B------:R-:W-:Y:S01]  /*c070*/  LOP3.LUT R228, R236, 0x5c00, R7, 0xf6, !PT ;  /* 0x00005c00ece47812 */ /* 0x000fe200078ef607 */
[----:B------:R-:W-:Y:S01]  /*c080*/  IMAD.WIDE.U32 R6, R6, 0x1000000, RZ ;  /* 0x0100000006067825 */ /* 0x000fe200078e00ff */
[----:B------:R-:W-:Y:S02]  /*c090*/  LOP3.LUT R182, R0, 0xff, RZ, 0xc0, !PT ;  /* 0x000000ff00b67812 */ /* 0x000fe400078ec0ff */
[----:B------:R-:W-:Y:S02]  /*c0a0*/  LOP3.LUT R4, R50, 0xff, RZ, 0xc0, !PT ;  /* 0x000000ff32047812 */ /* 0x000fe400078ec0ff */
[----:B------:R-:W-:Y:S01]  /*c0b0*/  PRMT R12, R183, 0x5410, R216 ;  /* 0x00005410b70c7816 */ /* 0x000fe200000000d8 */
[----:B------:R-:W-:Y:S01]  /*c0c0*/  IMAD.SHL.U32 R216, R168, 0x100, RZ ;  /* 0x00000100a8d87824 */ /* 0x000fe200078e00ff */
[----:B------:R-:W-:Y:S01]  /*c0d0*/  PRMT R14, R181, 0x5410, R180 ;  /* 0x00005410b50e7816 */ /* 0x000fe200000000b4 */
[----:B------:R-:W-:Y:S01]  /*c0e0*/  IMAD.WIDE.U32 R182, R182, 0x100, RZ ;  /* 0x00000100b6b67825 */ /* 0x000fe200078e00ff */
[----:B------:R-:W-:-:S02]  /*c0f0*/  PRMT R162, R120, 0x7104, RZ ;  /* 0x0000710478a27816 */ /* 0x000fc400000000ff */
[----:B------:R-:W-:Y:S01]  /*c100*/  LOP3.LUT R11, R18, 0x5c000000, RZ, 0x3c, !PT ;  /* 0x5c000000120b7812 */ /* 0x000fe200078e3cff */
[----:B------:R0:W-:Y:S01]  /*c110*/  STL.128 [R1+0x2b0], R12 ;  /* 0x0002b00c01007387 */ /* 0x0001e20000100c00 */
[----:B------:R-:W-:Y:S01]  /*c120*/  LOP3.LUT R220, R220, 0xff00, R5, 0xf8, !PT ;  /* 0x0000ff00dcdc7812 */ /* 0x000fe200078ef805 */
[----:B------:R-:W-:Y:S01]  /*c130*/  IMAD.WIDE.U32 R4, R4, 0x10000, RZ ;  /* 0x0001000004047825 */ /* 0x000fe200078e00ff */
[----:B------:R-:W-:Y:S02]  /*c140*/  LOP3.LUT R180, R51, 0xff, RZ, 0xc0, !PT ;  /* 0x000000ff33b47812 */ /* 0x000fe400078ec0ff */
[----:B------:R-:W-:Y:S02]  /*c150*/  LOP3.LUT R162, R162, 0xff00, RZ, 0xc0, !PT ;  /* 0x0000ff00a2a27812 */ /* 0x000fe400078ec0ff */
[----:B------:R-:W-:Y:S01]  /*c160*/  LOP3.LUT R9, R6, 0x5c000000, RZ, 0x3c, !PT ;  /* 0x5c00000006097812 */ /* 0x000fe200078e3cff */
[----:B------:R-:W-:Y:S01]  /*c170*/  IMAD.WIDE.U32 R180, R180, 0x100, RZ ;  /* 0x00000100b4b47825 */ /* 0x000fe200078e00ff */
[----:B------:R-:W-:-:S02]  /*c180*/  LOP3.LUT R11, R11, 0x5c0000, R16, 0xf6, !PT ;  /* 0x005c00000b0b7812 */ /* 0x000fc400078ef610 */
[----:B------:R-:W-:Y:S02]  /*c190*/  LOP3.LUT R216, R217, 0xff00, R216, 0xf8, !PT ;  /* 0x0000ff00d9d87812 */ /* 0x000fe400078ef8d8 */
[----:B------:R-:W-:Y:S02]  /*c1a0*/  LOP3.LUT R8, R237, 0x5c00, R162, 0xf6, !PT ;  /* 0x00005c00ed087812 */ /* 0x000fe400078ef6a2 */
[----:B------:R-:W-:Y:S02]  /*c1b0*/  LOP3.LUT R235, R235, 0x5c00, R10, 0xf6, !PT ;  /* 0x00005c00ebeb7812 */ /* 0x000fe400078ef60a */
[----:B0-----:R-:W-:Y:S02]  /*c1c0*/  LOP3.LUT R14, R54, 0xff, RZ, 0xc0, !PT ;  /* 0x000000ff360e7812 */ /* 0x001fe400078ec0ff */
[----:B------:R-:W-:Y:S02]  /*c1d0*/  LOP3.LUT R217, R119, 0xff, RZ, 0xc0, !PT ;  /* 0x000000ff77d97812 */ /* 0x000fe400078ec0ff */
[----:B------:R-:W-:Y:S01]  /*c1e0*/  PRMT R163, R3, 0x7104, RZ ;  /* 0x0000710403a37816 */ /* 0x000fe200000000ff */
[----:B------:R-:W-:Y:S01]  /*c1f0*/  IMAD.WIDE.U32 R14, R14, 0x1000000, RZ ;  /* 0x010000000e0e7825 */ /* 0x000fe200078e00ff */
[----:B------:R-:W-:-:S02]  /*c200*/  LOP3.LUT R9, R9, 0x5c0000, R4, 0xf6, !PT ;  /* 0x005c000009097812 */ /* 0x000fc400078ef604 */
[----:B------:R-:W-:Y:S02]  /*c210*/  LOP3.LUT R11, R11, 0x5c00, R182, 0xf6, !PT ;  /* 0x00005c000b0b7812 */ /* 0x000fe400078ef6b6 */
[----:B------:R-:W-:Y:S02]  /*c220*/  LOP3.LUT R10, R59, 0xff, RZ, 0xc0, !PT ;  /* 0x000000ff3b0a7812 */ /* 0x000fe400078ec0ff */
[----:B------:R-:W-:Y:S02]  /*c230*/  LOP3.LUT R12, R55, 0xff, RZ, 0xc0, !PT ;  /* 0x000000ff370c7812 */ /* 0x000fe400078ec0ff */
[----:B------:R-:W-:Y:S02]  /*c240*/  LOP3.LUT R217, R8, 0x5c, R217, 0xf6, !PT ;  /* 0x0000005c08d97812 */ /* 0x000fe400078ef6d9 */
[----:B------:R-:W-:Y:S01]  /*c250*/  LOP3.LUT R163, R163, 0xff00, RZ, 0xc0, !PT ;  /* 0x0000ff00a3a37812 */ /* 0x000fe200078ec0ff */
[----:B------:R-:W-:Y:S01]  /*c260*/  IMAD.WIDE.U32 R12, R12, 0x10000, RZ ;  /* 0x000100000c0c7825 */ /* 0x000fe200078e00ff */
[----:B------:R-:W-:-:S02]  /*c270*/  LOP3.LUT R9, R9, 0x5c00, R180, 0xf6, !PT ;  /* 0x00005c0009097812 */ /* 0x000fc400078ef6b4 */
[----:B------:R-:W-:Y:S01]  /*c280*/  LOP3.LUT R182, R11, 0xff, R172, 0xf8, !PT ;  /* 0x000000ff0bb67812 */ /* 0x000fe200078ef8ac */
[----:B------:R-:W-:Y:S01]  /*c290*/  IMAD.WIDE.U32 R10, R10, 0x1000000, RZ ;  /* 0x010000000a0a7825 */ /* 0x000fe200078e00ff */
[----:B------:R-:W-:Y:S02]  /*c2a0*/  LOP3.LUT R8, R60, 0xff, RZ, 0xc0, !PT ;  /* 0x000000ff3c087812 */ /* 0x000fe400078ec0ff */
[----:B------:R-:W-:Y:S02]  /*c2b0*/  PRMT R164, R52, 0x7104, RZ ;  /* 0x0000710434a47816 */ /* 0x000fe400000000ff */
[----:B------:R-:W-:Y:S02]  /*c2c0*/  LOP3.LUT R178, R56, 0xff, RZ, 0xc0, !PT ;  /* 0x000000ff38b27812 */ /* 0x000fe400078ec0ff */
[----:B------:R-:W-:Y:S02]  /*c2d0*/  LOP3.LUT R161, R14, 0x5c000000, RZ, 0x3c, !PT ;  /* 0x5c0000000ea17812 */ /* 0x000fe400078e3cff */
[----:B------:R-:W-:Y:S01]  /*c2e0*/  LOP3.LUT R234, R234, 0x5c00, R163, 0xf6, !PT ;  /* 0x00005c00eaea7812 */ /* 0x000fe200078ef6a3 */
[----:B------:R-:W-:Y:S01]  /*c2f0*/  IMAD.WIDE.U32 R178, R178, 0x100, RZ ;  /* 0x00000100b2b27825 */ /* 0x000fe200078e00ff */
[----:B------:R-:W-:-:S02]  /*c300*/  LOP3.LUT R219, R48, 0xff, RZ, 0xc0, !PT ;  /* 0x000000ff30db7812 */ /* 0x000fc400078ec0ff */
[----:B------:R-:W-:Y:S01]  /*c310*/  LOP3.LUT R180, R9, 0xff, R170, 0xf8, !PT ;  /* 0x000000ff09b47812 */ /* 0x000fe200078ef8aa */
[----:B------:R-:W-:Y:S01]  /*c320*/  IMAD.WIDE.U32 R8, R8, 0x10000, RZ ;  /* 0x0001000008087825 */ /* 0x000fe200078e00ff */
[----:B------:R-:W-:Y:S02]  /*c330*/  LOP3.LUT R174, R61, 0xff, RZ, 0xc0, !PT ;  /* 0x000000ff3dae7812 */ /* 0x000fe400078ec0ff */
[----:B------:R-:W-:Y:S02]  /*c340*/  LOP3.LUT R164, R164, 0xff00, RZ, 0xc0, !PT ;  /* 0x0000ff00a4a47812 */ /* 0x000fe400078ec0ff */
[----:B------:R-:W-:Y:S01]  /*c350*/  LOP3.LUT R169, R10, 0x5c000000, RZ, 0x3c, !PT ;  /* 0x5c0000000aa97812 */ /* 0x000fe200078e3cff */
[----:B------:R-:W-:Y:S01]  /*c360*/  IMAD.WIDE.U32 R174, R174, 0x100, RZ ;  /* 0x00000100aeae7825 */ /* 0x000fe200078e00ff */
[----:B------:R-:W-:Y:S02]  /*c370*/  LOP3.LUT R162, R123, 0xff, RZ, 0xc0, !PT ;  /* 0x000000ff7ba27812 */ /* 0x000fe400078ec0ff */
[----:B------:R-:W-:-:S02]  /*c380*/  LOP3.LUT R160, R122, 0xff, RZ, 0xc0, !PT ;  /* 0x000000ff7aa07812 */ /* 0x000fc400078ec0ff */
[----:B------:R-:W-:Y:S01]  /*c390*/  LOP3.LUT R161, R161, 0x5c0000, R12, 0xf6, !PT ;  /* 0x005c0000a1a17812 */ /* 0x000fe200078ef60c */
[----:B------:R-:W-:Y:S01]  /*c3a0*/  IMAD.WIDE.U32 R162, R162, 0x1000000, RZ ;  /* 0x01000000a2a27825 */ /* 0x000fe200078e00ff */
[----:B------:R-:W-:Y:S02]  /*c3b0*/  LOP3.LUT R4, R58, 0xff, RZ, 0xc0, !PT ;  /* 0x000000ff3a047812 */ /* 0x000fe400078ec0ff */
[----:B------:R-:W-:Y:S02]  /*c3c0*/  LOP3.LUT R219, R234, 0x5c, R219, 0xf6, !PT ;  /* 0x0000005ceadb7812 */ /* 0x000fe400078ef6db */
[----:B------:R-:W-:Y:S02]  /*c3d0*/  LOP3.LUT R6, R64, 0xff, RZ, 0xc0, !PT ;  /* 0x000000ff40067812 */ /* 0x000fe400078ec0ff */
[----:B------:R-:W-:Y:S02]  /*c3e0*/  LOP3.LUT R164, R233, 0x5c00, R164, 0xf6, !PT ;  /* 0x00005c00e9a47812 */ /* 0x000fe400078ef6a4 */
[----:B------:R-:W-:-:S02]  /*c3f0*/  LOP3.LUT R231, R53, 0xff, RZ, 0xc0, !PT ;  /* 0x000000ff35e77812 */ /* 0x000fc400078ec0ff */
[----:B------:R-:W-:Y:S02]  /*c400*/  LOP3.LUT R169, R169, 0x5c0000, R8, 0xf6, !PT ;  /* 0x005c0000a9a97812 */ /* 0x000fe400078ef608 */
[----:B------:R-:W-:Y:S01]  /*c410*/  LOP3.LUT R178, R161, 0x5c00, R178, 0xf6, !PT ;  /* 0x00005c00a1b27812 */ /* 0x000fe200078ef6b2 */
[----:B------:R-:W-:Y:S01]  /*c420*/  IMAD.WIDE.U32 R160, R160, 0x10000, RZ ;  /* 0x00010000a0a07825 */ /* 0x000fe200078e00ff */
[----:B------:R-:W-:Y:S02]  /*c430*/  LOP3.LUT R229, R235, 0x5c, R4, 0xf6, !PT ;  /* 0x0000005cebe57812 */ /* 0x000fe400078ef604 */
[----:B------:R-:W-:Y:S01]  /*c440*/  LOP3.LUT R219, R5, R219, R7, 0xfe, !PT ;  /* 0x000000db05db7212 */ /* 0x000fe200078efe07 */
[----:B------:R-:W-:Y:S01]  /*c450*/  IMAD.WIDE.U32 R6, R6, 0x1000000, RZ ;  /* 0x0100000006067825 */ /* 0x000fe200078e00ff */
[----:B------:R-:W-:Y:S02]  /*c460*/  LOP3.LUT R4, R65, 0xff, RZ, 0xc0, !PT ;  /* 0x000000ff41047812 */ /* 0x000fe400078ec0ff */
[----:B------:R-:W-:-:S02]  /*c470*/  LOP3.LUT R231, R164, 0x5c, R231, 0xf6, !PT ;  /* 0x0000005ca4e77812 */ /* 0x000fc400078ef6e7 */
[----:B------:R-:W-:Y:S01]  /*c480*/  LOP3.LUT R174, R169, 0x5c00, R174, 0xf6, !PT ;  /* 0x00005c00a9ae7812 */ /* 0x000fe200078ef6ae */
[----:B------:R-:W-:Y:S01]  /*c490*/  IMAD.WIDE.U32 R4, R4, 0x10000, RZ ;  /* 0x0001000004047825 */ /* 0x000fe200078e00ff */
[----:B------:R-:W-:Y:S02]  /*c4a0*/  LOP3.LUT R164, R76, 0xff, RZ, 0xc0, !PT ;  /* 0x000000ff4ca47812 */ /* 0x000fe400078ec0ff */
[----:B------:R-:W-:Y:S02]  /*c4b0*/  LOP3.LUT R172, R66, 0xff, RZ, 0xc0, !PT ;  /* 0x000000ff42ac7812 */ /* 0x000fe400078ec0ff */
[----:B------:R-:W-:Y:S02]  /*c4c0*/  LOP3.LUT R215, R162, 0x5c000000, RZ, 0x3c, !PT ;  /* 0x5c000000a2d77812 */ /* 0x000fe400078e3cff */
[----:B------:R-:W-:Y:S01]  /*c4d0*/  LOP3.LUT R213, R161, R213, R163, 0xfe, !PT ;  /* 0x000000d5a1d57212 */ /* 0x000fe200078efea3 */
[----:B------:R-:W-:Y:S01]  /*c4e0*/  IMAD.WIDE.U32 R172, R172, 0x100, RZ ;  /* 0x00000100acac7825 */ /* 0x000fe200078e00ff */
[----:B------:R-:W-:-:S02]  /*c4f0*/  LOP3.LUT R174, R174, 0xff, R165, 0xf8, !PT ;  /* 0x000000ffaeae7812 */ /* 0x000fc400078ef8a5 */
[----:B------:R-:W-:Y:S01]  /*c500*/  LOP3.LUT R162, R77, 0xff, RZ, 0xc0, !PT ;  /* 0x000000ff4da27812 */ /* 0x000fe200078ec0ff */
[----:B------:R-:W-:Y:S01]  /*c510*/  IMAD.WIDE.U32 R164, R164, 0x1000000, RZ ;  /* 0x01000000a4a47825 */ /* 0x000fe200078e00ff */
[----:B------:R-:W-:Y:S02]  /*c520*/  LOP3.LUT R161, R6, 0x5c000000, RZ, 0x3c, !PT ;  /* 0x5c00000006a17812 */ /* 0x000fe400078e3cff */
[----:B------:R-:W-:Y:S01]  /*c530*/  LOP3.LUT R215, R215, 0x5c0000, R160, 0xf6, !PT ;  /* 0x005c0000d7d77812 */ /* 0x000fe200078ef6a0 */
[----:B------:R-:W-:Y:S01]  /*c540*/  IMAD.WIDE.U32 R162, R162, 0x10000, RZ ;  /* 0x00010000a2a27825 */ /* 0x000fe200078e00ff */
[----:B------:R-:W-:Y:S02]  /*c550*/  LOP3.LUT R170, R69, 0xff, RZ, 0xc0, !PT ;  /* 0x000000ff45aa7812 */ /* 0x000fe400078ec0ff */
[----:B------:R-:W-:Y:S02]  /*c560*/  LOP3.LUT R160, R78, 0xff, RZ, 0xc0, !PT ;  /* 0x000000ff4ea07812 */ /* 0x000fe400078ec0ff */
[----:B------:R-:W-:Y:S01]  /*c570*/  LOP3.LUT R161, R161, 0x5c0000, R4, 0xf6, !PT ;  /* 0x005c0000a1a17812 */ /* 0x000fe200078ef604 */
[----:B------:R-:W-:Y:S01]  /*c580*/  IMAD.WIDE.U32 R170, R170, 0x1000000, RZ ;  /* 0x01000000aaaa7825 */ /* 0x000fe200078e00ff */
[----:B------:R-:W-:-:S02]  /*c590*/  LOP3.LUT R217, R17, R217, R19, 0xfe, !PT ;  /* 0x000000d911d97212 */ /* 0x000fc400078efe13 */
[----:B------:R-:W-:Y:S02]  /*c5a0*/  LOP3.LUT R19, R164, 0x5c000000, RZ, 0x3c, !PT ;  /* 0x5c000000a4137812 */ /* 0x000fe400078e3cff */
[----:B------:R-:W-:Y:S02]  /*c5b0*/  LOP3.LUT R168, R70, 0xff, RZ, 0xc0, !PT ;  /* 0x000000ff46a87812 */ /* 0x000fe400078ec0ff */
[----:B------:R-:W-:Y:S01]  /*c5c0*/  LOP3.LUT R164, R161, 0x5c00, R172, 0xf6, !PT ;  /* 0x00005c00a1a47812 */ /* 0x000fe200078ef6ac */
[----:B------:R-:W-:Y:S01]  /*c5d0*/  IMAD.WIDE.U32 R160, R160, 0x100, RZ ;  /* 0x00000100a0a07825 */ /* 0x000fe200078e00ff */
[----:B------:R-:W-:Y:S02]  /*c5e0*/  LOP3.LUT R19, R19, 0x5c0000, R162, 0xf6, !PT ;  /* 0x005c000013137812 */ /* 0x000fe400078ef6a2 */
[----:B------:R-:W-:Y:S01]  /*c5f0*/  LOP3.LUT R166, R71, 0xff, RZ, 0xc0, !PT ;  /* 0x000000ff47a67812 */ /* 0x000fe200078ec0ff */
[----:B------:R-:W-:Y:S01]  /*c600*/  IMAD.WIDE.U32 R168, R168, 0x10000, RZ ;  /* 0x00010000a8a87825 */ /* 0x000fe200078e00ff */
[----:B------:R-:W-:-:S02]  /*c610*/  LOP3.LUT R17, R170, 0x5c000000, RZ, 0x3c, !PT ;  /* 0x5c000000aa117812 */ /* 0x000fc400078e3cff */
[----:B------:R-:W-:Y:S02]  /*c620*/  LOP3.LUT R19, R19, 0x5c00, R160, 0xf6, !PT ;  /* 0x00005c0013137812 */ /* 0x000fe400078ef6a0 */
[----:B------:R-:W-:Y:S01]  /*c630*/  LOP3.LUT R178, R178, 0xff, R167, 0xf8, !PT ;  /* 0x000000ffb2b27812 */ /* 0x000fe200078ef8a7 */
[----:B------:R-:W-:Y:S01]  /*c640*/  IMAD.WIDE.U32 R166, R166, 0x100, RZ ;  /* 0x00000100a6a67825 */ /* 0x000fe200078e00ff */
[----:B------:R-:W-:Y:S02]  /*c650*/  LOP3.LUT R4, R32, 0xffff, RZ, 0xc0, !PT ;  /* 0x0000ffff20047812 */ /* 0x000fe400078ec0ff */
[----:B------:R-:W-:Y:S02]  /*c660*/  LOP3.LUT R240, R240, 0xff0000, RZ, 0xc0, !PT ;  /* 0x00ff0000f0f07812 */ /* 0x000fe400078ec0ff */
[----:B------:R-:W-:Y:S01]  /*c670*/  LOP3.LUT R17, R17, 0x5c0000, R168, 0xf6, !PT ;  /* 0x005c000011117812 */ /* 0x000fe200078ef6a8 */
[----:B------:R-:W-:Y:S01]  /*c680*/  IMAD.MOV.U32 R168, RZ, RZ, RZ ;  /* 0x000000ffffa87224 */ /* 0x000fe200078e00ff */
[----:B------:R-:W-:-:S02]  /*c690*/  LOP3.LUT R164, R164, 0xff, R227, 0xf8, !PT ;  /* 0x000000ffa4a47812 */ /* 0x000fc400078ef8e3 */
[----:B------:R-:W-:Y:S02]  /*c6a0*/  LOP3.LUT R227, R63, 0xff, RZ, 0xc0, !PT ;  /* 0x000000ff3fe37812 */ /* 0x000fe400078ec0ff */
[----:B------:R-:W-:Y:S01]  /*c6b0*/  LOP3.LUT R160, R19, 0xff, R158, 0xf8, !PT ;  /* 0x000000ff13a07812 */ /* 0x000fe200078ef89e */
[----:B------:R-:W-:Y:S01]  /*c6c0*/  IMAD.SHL.U32 R19, R156, 0x100, RZ ;  /* 0x000001009c137824 */ /* 0x000fe200078e00ff */
[----:B------:R-:W-:Y:S01]  /*c6d0*/  LOP3.LUT R158, R4, 0xff, RZ, 0xc0, !PT ;  /* 0x000000ff049e7812 */ /* 0x000fe200078ec0ff */
[----:B------:R-:W-:Y:S01]  /*c6e0*/  IMAD.SHL.U32 R4, R157, 0x100, RZ ;  /* 0x000001009d047824 */ /* 0x000fe200078e00ff */
[----:B------:R-:W-:Y:S02]  /*c6f0*/  PRMT R221, R240, 0x4210, R221 ;  /* 0x00004210f0dd7816 */ /* 0x000fe400000000dd */
[----:B------:R-:W-:Y:S02]  /*c700*/  LOP3.LUT R241, R241, 0xff0000, RZ, 0xc0, !PT ;  /* 0x00ff0000f1f17812 */ /* 0x000fe400078ec0ff */
[----:B------:R-:W-:-:S02]  /*c710*/  LOP3.LUT R162, R17, 0x5c00, R166, 0xf6, !PT ;  /* 0x00005c0011a27812 */ /* 0x000fc400078ef6a6 */
[----:B------:R-:W-:Y:S02]  /*c720*/  LOP3.LUT R17, R228, 0x5c, R227, 0xf6, !PT ;  /* 0x0000005ce4117812 */ /* 0x000fe400078ef6e3 */
[----:B------:R-:W-:Y:S02]  /*c730*/  LOP3.LUT R127, R127, 0xff, RZ, 0xc0, !PT ;  /* 0x000000ff7f7f7812 */ /* 0x000fe400078ec0ff */
[----:B------:R-:W-:Y:S02]  /*c740*/  LOP3.LUT R126, R126, 0xff, RZ, 0xc0, !PT ;  /* 0x000000ff7e7e7812 */ /* 0x000fe400078ec0ff */
[----:B------:R-:W-:Y:S01]  /*c750*/  PRMT R226, R241, 0x4210, R226 ;  /* 0x00004210f1e27816 */ /* 0x000fe200000000e2 */
[----:B------:R-:W-:Y:S01]  /*c760*/  IMAD.WIDE.U32 R156, R127, 0x10000, RZ ;  /* 0x000100007f9c7825 */ /* 0x000fe200078e00ff */
[----:B------:R-:W-:Y:S02]  /*c770*/  LOP3.LUT R221, R221, 0xff00, R4, 0xf8, !PT ;  /* 0x0000ff00dddd7812 */ /* 0x000fe400078ef804 */
[----:B------:R-:W-:Y:S01]  /*c780*/  LOP3.LUT R172, R5, R17, R7, 0xfe, !PT ;  /* 0x0000001105ac7212 */ /* 0x000fe200078efe07 */
[----:B------:R-:W-:Y:S01]  /*c790*/  IMAD.WIDE.U32 R126, R126, 0x100, RZ ;  /* 0x000001007e7e7825 */ /* 0x000fe200078e00ff */
[----:B------:R-:W-:-:S02]  /*c7a0*/  LOP3.LUT R4, R81, 0xffff, RZ, 0xc0, !PT ;  /* 0x0000ffff51047812 */ /* 0x000fc400078ec0ff */
[----:B------:R-:W-:Y:S02]  /*c7b0*/  LOP3.LUT R239, R239, 0xff0000, RZ, 0xc0, !PT ;  /* 0x00ff0000efef7812 */ /* 0x000fe400078ec0ff */
[----:B------:R-:W-:Y:S02]  /*c7c0*/  LOP3.LUT R18, R82, 0xffff, RZ, 0xc0, !PT ;  /* 0x0000ffff52127812 */ /* 0x000fe400078ec0ff */
[----:B------:R-:W-:Y:S02]  /*c7d0*/  LOP3.LUT R5, R80, 0xffff, RZ, 0xc0, !PT ;  /* 0x0000ffff50057812 */ /* 0x000fe400078ec0ff */
[----:B------:R-:W-:Y:S01]  /*c7e0*/  LOP3.LUT R162, R162, 0xff, R159, 0xf8, !PT ;  /* 0x000000ffa2a27812 */ /* 0x000fe200078ef89f */
[----:B------:R-:W-:Y:S01]  /*c7f0*/  IMAD.WIDE.U32 R158, R158, 0x1000000, RZ ;  /* 0x010000009e9e7825 */ /* 0x000fe200078e00ff */
[----:B------:R-:W-:Y:S02]  /*c800*/  LOP3.LUT R166, R226, 0xff00, R19, 0xf8, !PT ;  /* 0x0000ff00e2a67812 */ /* 0x000fe400078ef813 */
[----:B------:R-:W-:Y:S01]  /*c810*/  LOP3.LUT R4, R4, 0xff, RZ, 0xc0, !PT ;  /* 0x000000ff04047812 */ /* 0x000fe200078ec0ff */
[----:B------:R-:W-:Y:S01]  /*c820*/  IMAD.SHL.U32 R19, R214, 0x100, RZ ;  /* 0x00000100d6137824 */ /* 0x000fe200078e00ff */
[----:B------:R-:W-:-:S02]  /*c830*/  PRMT R224, R239, 0x4210, R224 ;  /* 0x00004210efe07816 */ /* 0x000fc400000000e0 */
[----:B------:R-:W-:Y:S02]  /*c840*/  LOP3.LUT R18, R18, 0xff, RZ, 0xc0, !PT ;  /* 0x000000ff12127812 */ /* 0x000fe400078ec0ff */
[----:B------:R-:W-:Y:S02]  /*c850*/  LOP3.LUT R5, R5, 0xff, RZ, 0xc0, !PT ;  /* 0x000000ff05057812 */ /* 0x000fe400078ec0ff */
[----:B------:R-:W-:Y:S02]  /*c860*/  LOP3.LUT R6, R211, 0xff, RZ, 0xc0, !PT ;  /* 0x000000ffd3067812 */ /* 0x000fe400078ec0ff */
[----:B------:R-:W-:Y:S02]  /*c870*/  LOP3.LUT R8, R210, 0xff, RZ, 0xc0, !PT ;  /* 0x000000ffd2087812 */ /* 0x000fe400078ec0ff */
[----:B------:R-:W-:Y:S01]  /*c880*/  LOP3.LUT R10, R212, 0xff, RZ, 0xc0, !PT ;  /* 0x000000ffd40a7812 */ /* 0x000fe200078ec0ff */
[----:B------:R-:W-:Y:S01]  /*c890*/  IMAD.WIDE.U32 R6, R6, 0x1000000, RZ ;  /* 0x0100000006067825 */ /* 0x000fe200078e00ff */
[----:B------:R-:W-:-:S02]  /*c8a0*/  LOP3.LUT R126, R126, R158, R156, 0xfe, !PT ;  /* 0x0000009e7e7e7212 */ /* 0x000fc400078efe9c */
[----:B------:R-:W-:Y:S02]  /*c8b0*/  LOP3.LUT R12, R90, 0xff, RZ, 0xc0, !PT ;  /* 0x000000ff5a0c7812 */ /* 0x000fe400078ec0ff */
[----:B------:R-:W-:Y:S01]  /*c8c0*/  LOP3.LUT R14, R91, 0xff, RZ, 0xc0, !PT ;  /* 0x000000ff5b0e7812 */ /* 0x000fe200078ec0ff */
[----:B------:R-:W-:Y:S01]  /*c8d0*/  IMAD.WIDE.U32 R90, R4, 0x1000000, RZ ;  /* 0x01000000045a7825 */ /* 0x000fe200078e00ff */
[----:B------:R-:W-:Y:S02]  /*c8e0*/  LOP3.LUT R156, R224, 0xff00, R19, 0xf8, !PT ;  /* 0x0000ff00e09c7812 */ /* 0x000fe400078ef813 */
[----:B------:R-:W-:Y:S01]  /*c8f0*/  LOP3.LUT R229, R9, R229, R11, 0xfe, !PT ;  /* 0x000000e509e57212 */ /* 0x000fe200078efe0b */
[----:B------:R-:W-:Y:S01]  /*c900*/  IMAD.WIDE.U32 R18, R18, 0x10000, RZ ;  /* 0x0001000012127825 */ /* 0x000fe200078e00ff */
[----:B------:R-:W-:Y:S02]  /*c910*/  LOP3.LUT R16, R185, 0xff, RZ, 0xc0, !PT ;  /* 0x000000ffb9107812 */ /* 0x000fe400078ec0ff */
[----:B------:R-:W-:Y:S01]  /*c920*/  LOP3.LUT R235, R68, 0xff, RZ, 0xc0, !PT ;  /* 0x000000ff44eb7812 */ /* 0x000fe200078ec0ff */
[----:B------:R-:W-:Y:S01]  /*c930*/  IMAD.WIDE.U32 R4, R5, 0x100, RZ ;  /* 0x0000010005047825 */ /* 0x000fe200078e00ff */
[----:B------:R-:W-:-:S02]  /*c940*/  LOP3.LUT R227, R24, 0xffff, RZ, 0xc0, !PT ;  /* 0x0000ffff18e37812 */ /* 0x000fc400078ec0ff */
[----:B------:R-:W-:Y:S01]  /*c950*/  LOP3.LUT R235, R222, 0x5c, R235, 0xf6, !PT ;  /* 0x0000005cdeeb7812 */ /* 0x000fe200078ef6eb */
[----:B------:R-:W-:Y:S01]  /*c960*/  IMAD.WIDE.U32 R8, R8, 0x10000, RZ ;  /* 0x0001000008087825 */ /* 0x000fe200078e00ff */
[----:B------:R-:W-:Y:S02]  /*c970*/  LOP3.LUT R185, R4, R90, R18, 0xfe, !PT ;  /* 0x0000005a04b97212 */ /* 0x000fe400078efe12 */
[----:B------:R-:W-:Y:S01]  /*c980*/  LOP3.LUT R18, R135, 0xffff, RZ, 0xc0, !PT ;  /* 0x0000ffff87127812 */ /* 0x000fe200078ec0ff */
[----:B------:R-:W-:Y:S01]  /*c990*/  IMAD.WIDE.U32 R10, R10, 0x100, RZ ;  /* 0x000001000a0a7825 */ /* 0x000fe200078e00ff */
[----:B------:R-:W-:Y:S02]  /*c9a0*/  LOP3.LUT R235, R169, R235, R171, 0xfe, !PT ;  /* 0x000000eba9eb7212 */ /* 0x000fe400078efeab */
[----:B------:R-:W-:Y:S01]  /*c9b0*/  LOP3.LUT R126, R126, 0xff, R227, 0xf8, !PT ;  /* 0x000000ff7e7e7812 */ /* 0x000fe200078ef8e3 */
[----:B------:R-:W-:Y:S01]  /*c9c0*/  IMAD.SHL.U32 R18, R18, 0x100, RZ ;  /* 0x0000010012127824 */ /* 0x000fe200078e00ff */
[----:B------:R-:W-:Y:S01]  /*c9d0*/  LOP3.LUT R4, R10, R6, R8, 0xfe, !PT ;  /* 0x000000060a047212 */ /* 0x000fe200078efe08 */
[----:B------:R-:W-:Y:S01]  /*c9e0*/  IMAD.WIDE.U32 R16, R16, 0x100, RZ ;  /* 0x0000010010107825 */ /* 0x000fe200078e00ff */
[----:B------:R-:W-:-:S02]  /*c9f0*/  LOP3.LUT R227, R13, R231, R15, 0xfe, !PT ;  /* 0x000000e70de37212 */ /* 0x000fc400078efe0f */
[----:B------:R-:W-:Y:S01]  /*ca00*/  LOP3.LUT R187, R4, 0xff, R187, 0xf8, !PT ;  /* 0x000000ff04bb7812 */ /* 0x000fe200078ef8bb */
[----:B------:R-:W-:Y:S01]  /*ca10*/  IMAD.WIDE.U32 R12, R12, 0x1000000, RZ ;  /* 0x010000000c0c7825 */ /* 0x000fe200078e00ff */
[----:B------:R-:W-:Y:S02]  /*ca20*/  LOP3.LUT R4, R137, 0xffff, RZ, 0xc0, !PT ;  /* 0x0000ffff89047812 */ /* 0x000fe400078ec0ff */
[----:B------:R-:W-:Y:S01]  /*ca30*/  LOP3.LUT R18, R18, 0xff00, RZ, 0xc0, !PT ;  /* 0x0000ff0012127812 */ /* 0x000fe200078ec0ff */
[----:B------:R-:W-:Y:S01]  /*ca40*/  IMAD.WIDE.U32 R14, R14, 0x10000, RZ ;  /* 0x000100000e0e7825 */ /* 0x000fe200078e00ff */
[----:B------:R-:W-:Y:S02]  /*ca50*/  LOP3.LUT R158, R26, 0xffff, RZ, 0xc0, !PT ;  /* 0x0000ffff1a9e7812 */ /* 0x000fe400078ec0ff */
[----:B------:R-:W-:Y:S01]  /*ca60*/  LOP3.LUT R231, R225, 0xff, R188, 0xf8, !PT ;  /* 0x000000ffe1e77812 */ /* 0x000fe200078ef8bc */
[----:B------:R-:W-:Y:S01]  /*ca70*/  IMAD.U32 R169, R4, 0x10000, RZ ;  /* 0x0001000004a97824 */ /* 0x000fe200078e00ff */
[----:B------:R-:W-:Y:S01]  /*ca80*/  LOP3.LUT R225, R75, 0xff, RZ, 0xc0, !PT ;  /* 0x000000ff4be17812 */ /* 0x000fe200078ec0ff */
[----:B------:R-:W-:Y:S01]  /*ca90*/  IMAD.MOV.U32 R10, RZ, RZ, -0x52197d2f ;  /* 0xade682d1ff0a7424 */ /* 0x000fe200078e00ff */
[----:B------:R-:W-:-:S02]  /*caa0*/  LOP3.LUT R90, R134, 0xffff, RZ, 0xc0, !PT ;  /* 0x0000ffff865a7812 */ /* 0x000fc400078ec0ff */
[----:B------:R-:W-:Y:S02]  /*cab0*/  LOP3.LUT R169, R169, 0xff0000, RZ, 0xc0, !PT ;  /* 0x00ff0000a9a97812 */ /* 0x000fe400078ec0ff */
[----:B------:R-:W-:Y:S02]  /*cac0*/  LOP3.LUT R6, R121, 0xff, RZ, 0xc0, !PT ;  /* 0x000000ff79067812 */ /* 0x000fe400078ec0ff */
[----:B------:R-:W-:Y:S02]  /*cad0*/  PRMT R211, R169, 0x4210, R176 ;  /* 0x00004210a9d37816 */ /* 0x000fe400000000b0 */
[----:B------:R-:W-:Y:S02]  /*cae0*/  LOP3.LUT R8, R185, 0xff, R158, 0xf8, !PT ;  /* 0x000000ffb9087812 */ /* 0x000fe400078ef89e */
[----:B------:R-:W-:Y:S02]  /*caf0*/  LOP3.LUT R211, R211, R18, RZ, 0xfc, !PT ;  /* 0x00000012d3d37212 */ /* 0x000fe400078efcff */
[----:B------:R-:W-:-:S02]  /*cb00*/  LOP3.LUT R225, R218, 0x5c, R225, 0xf6, !PT ;  /* 0x0000005cdae17812 */ /* 0x000fc400078ef6e1 */
[----:B------:R-:W-:Y:S02]  /*cb10*/  LOP3.LUT R211, R211, 0xff, R90, 0xf8, !PT ;  /* 0x000000ffd3d37812 */ /* 0x000fe400078ef85a */
[----:B------:R-:W-:Y:S02]  /*cb20*/  LOP3.LUT R224, R202, 0xff, RZ, 0xc0, !PT ;  /* 0x000000ffcae07812 */ /* 0x000fe400078ec0ff */
[----:B------:R-:W-:Y:S02]  /*cb30*/  LOP3.LUT R210, R193, 0xff, RZ, 0xc0, !PT ;  /* 0x000000ffc1d27812 */ /* 0x000fe400078ec0ff */
[----:B------:R-:W-:Y:S02]  /*cb40*/  LOP3.LUT R158, R198, 0xff, RZ, 0xc0, !PT ;  /* 0x000000ffc69e7812 */ /* 0x000fe400078ec0ff */
[----:B------:R-:W-:Y:S01]  /*cb50*/  LOP3.LUT R231, R9, R231, R7, 0xfe, !PT ;  /* 0x000000e709e77212 */ /* 0x000fe200078efe07 */
[----:B------:R-:W-:Y:S01]  /*cb60*/  IMAD.WIDE.U32 R6, R6, 0x100, RZ ;  /* 0x0000010006067825 */ /* 0x000fe200078e00ff */
[----:B------:R-:W-:-:S02]  /*cb70*/  LOP3.LUT R177, R220, 0xff, R177, 0xf8, !PT ;  /* 0x000000ffdcb17812 */ /* 0x000fc400078ef8b1 */
[----:B------:R-:W-:Y:S02]  /*cb80*/  LOP3.LUT R240, R200, 0xff, RZ, 0xc0, !PT ;  /* 0x000000ffc8f07812 */ /* 0x000fe400078ec0ff */
[----:B------:R-:W-:Y:S02]  /*cb90*/  LOP3.LUT R238, R201, 0xff, RZ, 0xc0, !PT ;  /* 0x000000ffc9ee7812 */ /* 0x000fe400078ec0ff */
[----:B------:R-:W-:Y:S01]  /*cba0*/  LOP3.LUT R200, R199, 0xff, RZ, 0xc0, !PT ;  /* 0x000000ffc7c87812 */ /* 0x000fe200078ec0ff */
[----:B------:R-:W-:Y:S01]  /*cbb0*/  IMAD.WIDE.U32 R240, R240, 0x1000000, RZ ;  /* 0x01000000f0f07825 */ /* 0x000fe200078e00ff */
[----:B------:R-:W-:Y:S02]  /*cbc0*/  LOP3.LUT R163, R163, R225, R165, 0xfe, !PT ;  /* 0x000000e1a3a37212 */ /* 0x000fe400078efea5 */
[----:B------:R-:W-:Y:S01]  /*cbd0*/  LOP3.LUT R157, R157, R211, R159, 0xfe, !PT ;  /* 0x000000d39d9d7212 */ /* 0x000fe200078efe9f */
[----:B------:R-:W-:Y:S01]  /*cbe0*/  IMAD.WIDE.U32 R224, R224, 0x1000000, RZ ;  /* 0x01000000e0e07825 */ /* 0x000fe200078e00ff */
[----:B------:R-:W-:-:S02]  /*cbf0*/  LOP3.LUT R15, R15, R177, R13, 0xfe, !PT ;  /* 0x000000b10f0f7212 */ /* 0x000fc400078efe0d */
[----:B------:R-:W-:Y:S01]  /*cc00*/  LOP3.LUT R223, R223, 0xff, R186, 0xf8, !PT ;  /* 0x000000ffdfdf7812 */ /* 0x000fe200078ef8ba */
[----:B------:R-:W-:Y:S01]  /*cc10*/  IMAD.WIDE.U32 R210, R210, 0x10000, RZ ;  /* 0x00010000d2d27825 */ /* 0x000fe200078e00ff */
[----:B------:R-:W-:Y:S02]  /*cc20*/  LOP3.LUT R215, R215, 0x5c00, R6, 0xf6, !PT ;  /* 0x00005c00d7d77812 */ /* 0x000fe400078ef606 */
[----:B------:R-:W-:Y:S01]  /*cc30*/  LOP3.LUT R236, R204, 0xff, RZ, 0xc0, !PT ;  /* 0x000000ffccec7812 */ /* 0x000fe200078ec0ff */
[----:B------:R-:W-:Y:S01]  /*cc40*/  IMAD.WIDE.U32 R158, R158, 0x100, RZ ;  /* 0x000001009e9e7825 */ /* 0x000fe200078e00ff */
[----:B------:R-:W-:Y:S02]  /*cc50*/  LOP3.LUT R232, R191, 0xff, RZ, 0xc0, !PT ;  /* 0x000000ffbfe87812 */ /* 0x000fe400078ec0ff */
[----:B------:R-:W-:Y:S01]  /*cc60*/  LOP3.LUT R199, R197, 0xff, RZ, 0xc0, !PT ;  /* 0x000000ffc5c77812 */ /* 0x000fe200078ec0ff */
[----:B------:R-:W-:Y:S01]  /*cc70*/  IMAD.WIDE.U32 R238, R238, 0x10000, RZ ;  /* 0x00010000eeee7825 */ /* 0x000fe200078e00ff */
[----:B------:R-:W-:-:S02]  /*cc80*/  LOP3.LUT R185, R16, R12, R14, 0xfe, !PT ;  /* 0x0000000c10b97212 */ /* 0x000fc400078efe0e */
[----:B------:R-:W-:Y:S01]  /*cc90*/  LOP3.LUT R15, R15, R17, RZ, 0xfc, !PT ;  /* 0x000000110f0f7212 */ /* 0x000fe200078efcff */
[----:B------:R-:W-:Y:S01]  /*cca0*/  IMAD.WIDE.U32 R200, R200, 0x100, RZ ;  /* 0x00000100c8c87825 */ /* 0x000fe200078e00ff */
[----:B------:R-:W-:Y:S02]  /*ccb0*/  LOP3.LUT R4, R158, R224, R210, 0xfe, !PT ;  /* 0x000000e09e047212 */ /* 0x000fe400078efed2 */
[----:B------:R-:W-:Y:S01]  /*ccc0*/  LOP3.LUT R223, R19, R223, R91, 0xfe, !PT ;  /* 0x000000df13df7212 */ /* 0x000fe200078efe5b */
[----:B------:R-:W-:Y:S01]  /*ccd0*/  IMAD.WIDE.U32 R236, R236, 0x1000000, RZ ;  /* 0x01000000ecec7825 */ /* 0x000fe200078e00ff */
[----:B------:R-:W-:Y:S02]  /*cce0*/  LOP3.LUT R183, R217, R183, RZ, 0xfc, !PT ;  /* 0x000000b7d9b77212 */ /* 0x000fe400078efcff */
[----:B------:R-:W-:Y:S01]  /*ccf0*/  LOP3.LUT R16, R215, 0xff, R208, 0xf8, !PT ;  /* 0x000000ffd7107812 */ /* 0x000fe200078ef8d0 */
[----:B------:R-:W-:Y:S01]  /*cd00*/  IMAD.WIDE.U32 R232, R232, 0x10000, RZ ;  /* 0x00010000e8e87825 */ /* 0x000fe200078e00ff */
[----:B------:R-:W-:-:S02]  /*cd10*/  LOP3.LUT R17, R213, R7, RZ, 0xfc, !PT ;  /* 0x00000007d5117212 */ /* 0x000fc400078efcff */
[----:B------:R-:W-:Y:S01]  /*cd20*/  LOP3.LUT R165, R200, R240, R238, 0xfe, !PT ;  /* 0x000000f0c8a57212 */ /* 0x000fe200078efeee */
[----:B------:R-:W-:Y:S01]  /*cd30*/  IMAD.WIDE.U32 R198, R199, 0x100, RZ ;  /* 0x00000100c7c67825 */ /* 0x000fe200078e00ff */
[----:B------:R-:W-:Y:S02]  /*cd40*/  LOP3.LUT R189, R4, 0xff, R189, 0xf8, !PT ;  /* 0x000000ff04bd7812 */ /* 0x000fe400078ef8bd */
[----:B------:R-:W-:Y:S01]  /*cd50*/  LOP3.LUT R9, R223, R5, RZ, 0xfc, !PT ;  /* 0x00000005df097212 */ /* 0x000fe200078efcff */
[----:B------:R-:W-:Y:S01]  /*cd60*/  IMAD.MOV.U32 R6, RZ, RZ, R182 ;  /* 0x000000ffff067224 */ /* 0x000fe200078e00b6 */
[----:B------:R-:W-:Y:S01]  /*cd70*/  LOP3.LUT R192, R165, 0xff, R192, 0xf8, !PT ;  /* 0x000000ffa5c07812 */ /* 0x000fe200078ef8c0 */
[----:B------:R-:W-:Y:S01]  /*cd80*/  IMAD.MOV.U32 R7, RZ, RZ, R183 ;  /* 0x000000ffff077224 */ /* 0x000fe200078e00b7 */
[----:B------:R-:W-:Y:S01]  /*cd90*/  LOP3.LUT R181, R219, R181, RZ, 0xfc, !PT ;  /* 0x000000b5dbb57212 */ /* 0x000fe200078efcff */
[----:B------:R-:W-:Y:S01]  /*cda0*/  IMAD.MOV.U32 R4, RZ, RZ, R16 ;  /* 0x000000ffff047224 */ /* 0x000fe200078e0010 */
[----:B------:R-:W-:Y:S01]  /*cdb0*/  LOP3.LUT R179, R227, R179, RZ, 0xfc, !PT ;  /* 0x000000b3e3b37212 */ /* 0x000fe200078efcff */
[----:B------:R-:W-:Y:S01]  /*cdc0*/  IMAD.MOV.U32 R5, RZ, RZ, R17 ;  /* 0x000000ffff057224 */ /* 0x000fe200078e0011 */
[----:B------:R-:W-:Y:S01]  /*cdd0*/  LOP3.LUT R165, R198, R236, R232, 0xfe, !PT ;  /* 0x000000ecc6a57212 */ /* 0x000fe200078efee8 */
[----:B------:R-:W-:Y:S01]  /*cde0*/  IMAD.MOV.U32 R12, RZ, RZ, R187 ;  /* 0x000000ffff0c7224 */ /* 0x000fe200078e00bb */
[----:B------:R-:W-:Y:S01]  /*cdf0*/  LOP3.LUT R14, R185, 0xff, R184, 0xf8, !PT ;  /* 0x000000ffb90e7812 */ /* 0x000fe200078ef8b8 */
[----:B------:R-:W-:Y:S01]  /*ce00*/  IMAD.MOV.U32 R158, RZ, RZ, 0x137e2179 ;  /* 0x137e2179ff9e7424 */ /* 0x000fe200078e00ff */
[----:B------:R-:W-:Y:S01]  /*ce10*/  LOP3.LUT R206, R206, 0xff, RZ, 0xc0, !PT ;  /* 0x000000ffcece7812 */ /* 0x000fe200078ec0ff */
[----:B------:R0:W-:Y:S01]  /*ce20*/  STL.128 [R1+0x10], R4 ;  /* 0x0000100401007387 */ /* 0x0001e20000100c00 */
[----:B------:R-:W-:-:S02]  /*ce30*/  LOP3.LUT R184, R207, 0xff, RZ, 0xc0, !PT ;  /* 0x000000ffcfb87812 */ /* 0x000fc400078ec0ff */
[----:B------:R-:W-:Y:S01]  /*ce40*/  LOP3.LUT R170, R209, 0xff, RZ, 0xc0, !PT ;  /* 0x000000ffd1aa7812 */ /* 0x000fe200078ec0ff */
[----:B------:R-:W-:Y:S01]  /*ce50*/  IMAD.WIDE.U32 R206, R206, 0x1000000, RZ ;  /* 0x01000000cece7825 */ /* 0x000fe200078e00ff */
[----:B------:R-:W-:Y:S02]  /*ce60*/  LOP3.LUT R194, R165, 0xff, R194, 0xf8, !PT ;  /* 0x000000ffa5c27812 */ /* 0x000fe400078ef8c2 */
[----:B------:R-:W-:Y:S01]  /*ce70*/  LOP3.LUT R175, R229, R175, RZ, 0xfc, !PT ;  /* 0x000000afe5af7212 */ /* 0x000fe200078efcff */
[----:B------:R-:W-:Y:S01]  /*ce80*/  IMAD.WIDE.U32 R184, R184, 0x10000, RZ ;  /* 0x00010000b8b87825 */ /* 0x000fe200078e00ff */
[----:B------:R-:W-:Y:S02]  /*ce90*/  LOP3.LUT R165, R172, R173, RZ, 0xfc, !PT ;  /* 0x000000adaca57212 */ /* 0x000fe400078efcff */
[----:B------:R-:W-:Y:S01]  /*cea0*/  LOP3.LUT R195, R216, 0xff, R195, 0xf8, !PT ;  /* 0x000000ffd8c37812 */ /* 0x000fe200078ef8c3 */
[----:B------:R-:W-:Y:S01]  /*ceb0*/  IMAD.WIDE.U32 R170, R170, 0x100, RZ ;  /* 0x00000100aaaa7825 */ /* 0x000fe200078e00ff */
[----:B------:R-:W-:-:S02]  /*cec0*/  LOP3.LUT R193, R221, 0xff, R190, 0xf8, !PT ;  /* 0x000000ffddc17812 */ /* 0x000fc400078ef8be */
[----:B------:R-:W-:Y:S01]  /*ced0*/  LOP3.LUT R235, R235, R167, RZ, 0xfc, !PT ;  /* 0x000000a7ebeb7212 */ /* 0x000fe200078efcff */
[----:B0-----:R-:W-:Y:S01]  /*cee0*/  IMAD.MOV.U32 R4, RZ, RZ, R180 ;  /* 0x000000ffff047224 */ /* 0x001fe200078e00b4 */
[----:B------:R-:W-:Y:S01]  /*cef0*/  LOP3.LUT R161, R163, R161, RZ, 0xfc, !PT ;  /* 0x000000a1a3a17212 */ /* 0x000fe200078efcff */
[----:B------:R-:W-:Y:S01]  /*cf00*/  IMAD.MOV.U32 R5, RZ, RZ, R181 ;  /* 0x000000ffff057224 */ /* 0x000fe200078e00b5 */
[----:B------:R-:W-:Y:S01]  /*cf10*/  LOP3.LUT R209, R170, R206, R184, 0xfe, !PT ;  /* 0x000000ceaad17212 */ /* 0x000fe200078efeb8 */
[----:B------:R-:W-:Y:S01]  /*cf20*/  IMAD.MOV.U32 R6, RZ, RZ, R178 ;  /* 0x000000ffff067224 */ /* 0x000fe200078e00b2 */
[----:B------:R-:W-:Y:S01]  /*cf30*/  LOP3.LUT R197, R185, R195, R207, 0xfe, !PT ;  /* 0x000000c3b9c57212 */ /* 0x000fe200078efecf */
[----:B------:R-:W-:Y:S01]  /*cf40*/  IMAD.MOV.U32 R7, RZ, RZ, R179 ;  /* 0x000000ffff077224 */ /* 0x000fe200078e00b3 */
[----:B------:R-:W-:Y:S02]  /*cf50*/  LOP3.LUT R193, R239, R193, R241, 0xfe, !PT ;  /* 0x000000c1efc17212 */ /* 0x000fe400078efef1 */
[----:B------:R-:W-:-:S02]  /*cf60*/  LOP3.LUT R205, R166, 0xff, R205, 0xf8, !PT ;  /* 0x000000ffa6cd7812 */ /* 0x000fc400078ef8cd */
[----:B------:R0:W-:Y:S01]  /*cf70*/  STL.128 [R1+0x20], R4 ;  /* 0x0000200401007387 */ /* 0x0001e20000100c00 */
[----:B------:R-:W-:Y:S01]  /*cf80*/  LOP3.LUT R203, R156, 0xff, R203, 0xf8, !PT ;  /* 0x000000ff9ccb7812 */ /* 0x000fe200078ef8cb */
[----:B------:R-:W-:Y:S01]  /*cf90*/  VIADD R156, R1, 0x58 ;  /* 0x00000058019c7836 */ /* 0x000fe20000000000 */
[----:B------:R-:W-:Y:S01]  /*cfa0*/  LOP3.LUT R13, R231, R11, RZ, 0xfc, !PT ;  /* 0x0000000be70d7212 */ /* 0x000fe200078efcff */
[----:B------:R-:W-:Y:S01]  /*cfb0*/  IMAD.MOV.U32 R11, RZ, RZ, 0x510e527f ;  /* 0x510e527fff0b7424 */ /* 0x000fe200078e00ff */
[----:B------:R-:W-:Y:S01]  /*cfc0*/  LOP3.LUT R196, R209, 0xff, R196, 0xf8, !PT ;  /* 0x000000ffd1c47812 */ /* 0x000fe200078ef8c4 */
[----:B------:R-:W-:Y:S01]  /*cfd0*/  IMAD.MOV.U32 R185, RZ, RZ, R156 ;  /* 0x000000ffffb97224 */ /* 0x000fe200078e009c */
[----:B------:R-:W-:Y:S01]  /*cfe0*/  LOP3.LUT R127, R157, R127, RZ, 0xfc, !PT ;  /* 0x0000007f9d7f7212 */ /* 0x000fe200078efcff */
[----:B------:R1:W-:Y:S01]  /*cff0*/  STL.128 [R1+0x60], R12 ;  /* 0x0000600c01007387 */ /* 0x0003e20000100c00 */
[----:B------:R-:W-:Y:S01]  /*d000*/  LOP3.LUT R197, R197, R171, RZ, 0xfc, !PT ;  /* 0x000000abc5c57212 */ /* 0x000fe200078efcff */
[----:B------:R-:W-:Y:S01]  /*d010*/  IMAD.SHL.U32 R157, R176, 0x1000000, RZ ;  /* 0x01000000b09d7824 */ /* 0x000fe200078e00ff */
[----:B------:R-:W-:-:S02]  /*d020*/  LOP3.LUT R193, R193, R201, RZ, 0xfc, !PT ;  /* 0x000000c9c1c17212 */ /* 0x000fc400078efcff */
[----:B------:R-:W-:Y:S02]  /*d030*/  LOP3.LUT R195, R233, R205, R237, 0xfe, !PT ;  /* 0x000000cde9c37212 */ /* 0x000fe400078efeed */
[----:B------:R-:W-:Y:S01]  /*d040*/  LOP3.LUT R211, R211, R203, R225, 0xfe, !PT ;  /* 0x000000cbd3d37212 */ /* 0x000fe200078efee1 */
[----:B0-----:R-:W-:Y:S01]  /*d050*/  IMAD.MOV.U32 R4, RZ, RZ, R174 ;  /* 0x000000ffff047224 */ /* 0x001fe200078e00ae */
[----:B------:R-:W-:Y:S01]  /*d060*/  LOP3.LUT R195, R195, R199, RZ, 0xfc, !PT ;  /* 0x000000c7c3c37212 */ /* 0x000fe200078efcff */
[----:B------:R-:W-:Y:S01]  /*d070*/  IMAD.MOV.U32 R5, RZ, RZ, R175 ;  /* 0x000000ffff057224 */ /* 0x000fe200078e00af */
[----:B------:R-:W-:Y:S01]  /*d080*/  LOP3.LUT R184, R211, R159, RZ, 0xfc, !PT ;  /* 0x0000009fd3b87212 */ /* 0x000fe200078efcff */
[----:B------:R-:W-:Y:S01]  /*d090*/  IMAD.MOV.U32 R6, RZ, RZ, R164 ;  /* 0x000000ffff067224 */ /* 0x000fe200078e00a4 */
[----:B------:R-:W-:Y:S01]  /*d0a0*/  LOP3.LUT R19, R90, 0xff, RZ, 0xc0, !PT ;  /* 0x000000ff5a137812 */ /* 0x000fe200078ec0ff */
[----:B------:R-:W-:Y:S02]  /*d0b0*/  IMAD.MOV.U32 R7, RZ, RZ, R165 ;  /* 0x000000ffff077224 */ /* 0x000fe400078e00a5 */
[----:B-1----:R-:W-:-:S02]  /*d0c0*/  IMAD.MOV.U32 R12, RZ, RZ, R196 ;  /* 0x000000ffff0c7224 */ /* 0x002fc400078e00c4 */
[----:B------:R-:W-:Y:S01]  /*d0d0*/  IMAD.MOV.U32 R13, RZ, RZ, R197 ;  /* 0x000000ffff0d7224 */ /* 0x000fe200078e00c5 */
[----:B------:R0:W-:Y:S01]  /*d0e0*/  STL.128 [R1+0x30], R4 ;  /* 0x0000300401007387 */ /* 0x0001e20000100c00 */
[----:B------:R-:W-:Y:S02]  /*d0f0*/  IMAD.MOV.U32 R14, RZ, RZ, R192 ;  /* 0x000000ffff0e7224 */ /* 0x000fe400078e00c0 */
[----:B------:R-:W-:Y:S02]  /*d100*/  IMAD.MOV.U32 R15, RZ, RZ, R193 ;  /* 0x000000ffff0f7224 */ /* 0x000fe400078e00c1 */
[----:B------:R-:W-:-:S03]  /*d110*/  IMAD.MOV.U32 R159, RZ, RZ, 0x5be0cd19 ;  /* 0x5be0cd19ff9f7424 */ /* 0x000fc600078e00ff */
[----:B------:R1:W-:Y:S04]  /*d120*/  STL.128 [R1+0x70], R12 ;  /* 0x0000700c01007387 */ /* 0x0003e80000100c00 */
[----:B------:R-:W-:Y:S01]  /*d130*/  STL.64 [R1+0x3d0], R158 ;  /* 0x0003d09e01007387 */ /* 0x000fe20000100a00 */
[----:B0-----:R-:W-:Y:S02]  /*d140*/  IMAD.MOV.U32 R4, RZ, RZ, R162 ;  /* 0x000000ffff047224 */ /* 0x001fe400078e00a2 */
[----:B------:R-:W-:Y:S02]  /*d150*/  IMAD.MOV.U32 R5, RZ, RZ, R235 ;  /* 0x000000ffff057224 */ /* 0x000fe400078e00eb */
[----:B------:R-:W-:Y:S02]  /*d160*/  IMAD.MOV.U32 R6, RZ, RZ, R160 ;  /* 0x000000ffff067224 */ /* 0x000fe400078e00a0 */
[----:B------:R-:W-:-:S02]  /*d170*/  IMAD.MOV.U32 R7, RZ, RZ, R161 ;  /* 0x000000ffff077224 */ /* 0x000fc400078e00a1 */
[----:B-1----:R-:W-:Y:S02]  /*d180*/  IMAD.MOV.U32 R12, RZ, RZ, R194 ;  /* 0x000000ffff0c7224 */ /* 0x002fe400078e00c2 */
[----:B------:R-:W-:Y:S01]  /*d190*/  IMAD.MOV.U32 R13, RZ, RZ, R195 ;  /* 0x000000ffff0d7224 */ /* 0x000fe200078e00c3 */
[----:B------:R0:W-:Y:S01]  /*d1a0*/  STL.128 [R1+0x40], R4 ;  /* 0x0000400401007387 */ /* 0x0001e20000100c00 */
[----:B------:R-:W-:Y:S02]  /*d1b0*/  IMAD.MOV.U32 R14, RZ, RZ, R189 ;  /* 0x000000ffff0e7224 */ /* 0x000fe400078e00bd */
[----:B------:R-:W-:-:S05]  /*d1c0*/  IMAD.MOV.U32 R15, RZ, RZ, R184 ;  /* 0x000000ffff0f7224 */ /* 0x000fca00078e00b8 */
[----:B------:R-:W-:Y:S01]  /*d1d0*/  STL.128 [R1+0x80], R12 ;  /* 0x0000800c01007387 */ /* 0x000fe20000100c00 */
[----:B0-----:R-:W-:Y:S02]  /*d1e0*/  IMAD.MOV.U32 R4, RZ, RZ, R126 ;  /* 0x000000ffff047224 */ /* 0x001fe400078e007e */
[----:B------:R-:W-:Y:S02]  /*d1f0*/  IMAD.MOV.U32 R5, RZ, RZ, R127 ;  /* 0x000000ffff057224 */ /* 0x000fe400078e007f */
[----:B------:R-:W-:Y:S02]  /*d200*/  IMAD.MOV.U32 R6, RZ, RZ, R8 ;  /* 0x000000ffff067224 */ /* 0x000fe400078e0008 */
[----:B------:R-:W-:Y:S02]  /*d210*/  IMAD.MOV.U32 R7, RZ, RZ, R9 ;  /* 0x000000ffff077224 */ /* 0x000fe400078e0009 */
[----:B------:R-:W-:Y:S02]  /*d220*/  IMAD.MOV.U32 R126, RZ, RZ, 0x80 ;  /* 0x00000080ff7e7424 */ /* 0x000fe400078e00ff */
[----:B------:R-:W-:Y:S01]  /*d230*/  IMAD.MOV.U32 R127, RZ, RZ, 0x0 ;  /* 0x00000000ff7f7424 */ /* 0x000fe200078e00ff */
[----:B------:R0:W-:Y:S01]  /*d240*/  STL.128 [R1+0x50], R4 ;  /* 0x0000500401007387 */ /* 0x0001e20000100c00 */
[----:B------:R-:W-:-:S02]  /*d250*/  IMAD.MOV.U32 R8, RZ, RZ, 0x5f1d36f1 ;  /* 0x5f1d36f1ff087424 */ /* 0x000fc400078e00ff */
[----:B------:R-:W-:Y:S01]  /*d260*/  IMAD.MOV.U32 R9, RZ, RZ, -0x5ab00ac6 ;  /* 0xa54ff53aff097424 */ /* 0x000fe200078e00ff */
[----:B------:R1:W-:Y:S04]  /*d270*/  STL.64 [R1+0x390], R126 ;  /* 0x0003907e01007387 */ /* 0x0003e80000100a00 */
[----:B------:R1:W-:Y:S01]  /*d280*/  STL.128 [R1+0x3b0], R8 ;  /* 0x0003b00801007387 */ /* 0x0003e20000100c00 */
[----:B0-----:R-:W-:Y:S02]  /*d290*/  IMAD.MOV.U32 R4, RZ, RZ, 0x2b3e6c1f ;  /* 0x2b3e6c1fff047424 */ /* 0x001fe400078e00ff */
[----:B------:R-:W-:Y:S02]  /*d2a0*/  IMAD.MOV.U32 R5, RZ, RZ, -0x64fa9774 ;  /* 0x9b05688cff057424 */ /* 0x000fe400078e00ff */
[----:B------:R-:W-:-:S02]  /*d2b0*/  IMAD.MOV.U32 R6, RZ, RZ, -0x4be4295 ;  /* 0xfb41bd6bff067424 */ /* 0x000fc400078e00ff */
[----:B------:R-:W-:-:S05]  /*d2c0*/  IMAD.MOV.U32 R7, RZ, RZ, 0x1f83d9ab ;  /* 0x1f83d9abff077424 */ /* 0x000fca00078e00ff */
[----:B------:R1:W-:Y:S02]  /*d2d0*/  STL.128 [R1+0x3c0], R4 ;  /* 0x0003c00401007387 */ /* 0x0003e40000100c00 */
.L_x_82:
        /* <DEDUP_REMOVED lines=8> */
[----:B------:R-:W-:-:S03]  /*d360*/  SHF.R.U64 R190, R194, 0x6, R195 ;  /* 0x00000006c2be7819 */ /* 0x000fc600000012c3 */
[----:B------:R-:W5:Y:S01]  /*d370*/  LDL.64 R90, [R185+-0x20] ;  /* 0xffffe000b95a7983 */ /* 0x000f620000100a00 */
[----:B------:R-:W-:-:S03]  /*d380*/  SHF.L.W.U32.HI R181, R194, 0xd, R195 ;  /* 0x0000000dc2b57819 */ /* 0x000fc60000010ec3 */
[----:B------:R-:W5:Y:S01]  /*d390*/  LDL.64 R160, [R185+0x20] ;  /* 0x00002000b9a07983 */ /* 0x000f620000100a00 */
[C-C-:B------:R-:W-:Y:S02]  /*d3a0*/  SHF.L.W.U32.HI R182, R195.reuse, 0x3, R194.reuse ;  /* 0x00000003c3b67819 */ /* 0x140fe40000010ec2 */
[----:B------:R-:W-:Y:S01]  /*d3b0*/  SHF.L.W.U32.HI R180, R195, 0xd, R194 ;  /* 0x0000000dc3b47819 */ /* 0x000fe20000010ec2 */
[----:B------:R-:W5:Y:S01]  /*d3c0*/  LDL.64 R174, [R185+-0x18] ;  /* 0xffffe800b9ae7983 */ /* 0x000f620000100a00 */
[--C-:B------:R-:W-:Y:S02]  /*d3d0*/  SHF.L.W.U32.HI R183, R194, 0x3, R195.reuse ;  /* 0x00000003c2b77819 */ /* 0x100fe40000010ec3 */
[----:B------:R-:W-:Y:S01]  /*d3e0*/  SHF.R.U32.HI R195, RZ, 0x6, R195 ;  /* 0x00000006ffc37819 */ /* 0x000fe200000116c3 */
[----:B------:R-:W5:Y:S01]  /*d3f0*/  LDL.64 R176, [R185+0x28] ;  /* 0x00002800b9b07983 */ /* 0x000f620000100a00 */
[C-C-:B------:R-:W-:Y:S02]  /*d400*/  SHF.R.U64 R188, R189.reuse, 0x6, R184.reuse ;  /* 0x00000006bdbc7819 */ /* 0x140fe400000012b8 */
[----:B------:R-:W-:-:S02]  /*d410*/  SHF.L.W.U32.HI R186, R189, 0xd, R184 ;  /* 0x0000000dbdba7819 */ /* 0x000fc40000010eb8 */
[----:B------:R-:W-:Y:S02]  /*d420*/  SHF.L.W.U32.HI R187, R184, 0x3, R189 ;  /* 0x00000003b8bb7819 */ /* 0x000fe40000010ebd */
[----:B------:R-:W-:Y:S02]  /*d430*/  LOP3.LUT R181, R190, R181, R182, 0x96, !PT ;  /* 0x000000b5beb57212 */ /* 0x000fe400078e96b6 */
[----:B------:R-:W-:Y:S02]  /*d440*/  LOP3.LUT R190, R195, R180, R183, 0x96, !PT ;  /* 0x000000b4c3be7212 */ /* 0x000fe400078e96b7 */
[----:B------:R-:W-:Y:S02]  /*d450*/  LOP3.LUT R187, R188, R186, R187, 0x96, !PT ;  /* 0x000000babcbb7212 */ /* 0x000fe400078e96bb */
[----:B------:R-:W-:Y:S02]  /*d460*/  SHF.L.W.U32.HI R180, R184, 0xd, R189 ;  /* 0x0000000db8b47819 */ /* 0x000fe40000010ebd */
[----:B------:R-:W-:-:S02]  /*d470*/  SHF.L.W.U32.HI R189, R189, 0x3, R184 ;  /* 0x00000003bdbd7819 */ /* 0x000fc40000010eb8 */
        /* <DEDUP_REMOVED lines=11> */
[C-C-:B----4-:R-:W-:Y:S01]  /*d530*/  SHF.L.W.U32.HI R17, R172.reuse, 0x1f, R173.reuse ;  /* 0x0000001fac117819 */ /* 0x150fe20000010ead */
[----:B------:R-:W2:Y:S01]  /*d540*/  LDL.64 R178, [R185+-0x10] ;  /* 0xfffff000b9b27983 */ /* 0x000ea20000100a00 */
[----:B------:R-:W-:-:S02]  /*d550*/  SHF.L.W.U32.HI R180, R172, 0x18, R173 ;  /* 0x00000018acb47819 */ /* 0x000fc40000010ead */
[----:B------:R-:W-:Y:S02]  /*d560*/  SHF.R.U64 R182, R172, 0x7, R173 ;  /* 0x00000007acb67819 */ /* 0x000fe400000012ad */
[----:B------:R-:W-:Y:S02]  /*d570*/  LOP3.LUT R191, R191, R16, R181, 0x96, !PT ;  /* 0x00000010bfbf7212 */ /* 0x000fe400078e96b5 */
[----:B-----5:R-:W-:Y:S02]  /*d580*/  IADD3 R194, P1, P2, R14, R187, R12 ;  /* 0x000000bb0ec27210 */ /* 0x020fe40007a3e00c */
[C-C-:B------:R-:W-:Y:S02]  /*d590*/  SHF.L.W.U32.HI R16, R173.reuse, 0x1f, R172.reuse ;  /* 0x0000001fad107819 */ /* 0x140fe40000010eac */
[----:B------:R-:W-:Y:S02]  /*d5a0*/  SHF.L.W.U32.HI R181, R173, 0x18, R172 ;  /* 0x00000018adb57819 */ /* 0x000fe40000010eac */
[----:B------:R-:W-:-:S02]  /*d5b0*/  SHF.R.U32.HI R12, RZ, 0x7, R173 ;  /* 0x00000007ff0c7819 */ /* 0x000fc400000116ad */
[----:B------:R-:W-:Y:S02]  /*d5c0*/  IADD3 R187, P0, PT, R186, R183, RZ ;  /* 0x000000b7babb7210 */ /* 0x000fe40007f1e0ff */
[----:B------:R-:W-:Y:S02]  /*d5d0*/  LOP3.LUT R17, R182, R17, R180, 0x96, !PT ;  /* 0x00000011b6117212 */ /* 0x000fe400078e96b4 */
[----:B------:R-:W-:Y:S01]  /*d5e0*/  IADD3.X R15, PT, PT, R15, R189, R13, P1, P2 ;  /* 0x000000bd0f0f7210 */ /* 0x000fe20000fe440d */
[----:B------:R-:W-:Y:S01]  /*d5f0*/  IMAD.X R188, R188, 0x1, R191, P0 ;  /* 0x00000001bcbc7824 */ /* 0x000fe200000e06bf */
[----:B------:R-:W-:Y:S02]  /*d600*/  LOP3.LUT R16, R12, R16, R181, 0x96, !PT ;  /* 0x000000100c107212 */ /* 0x000fe400078e96b5 */
[----:B------:R-:W-:Y:S01]  /*d610*/  IADD3 R194, P1, PT, R194, R17, RZ ;  /* 0x00000011c2c27210 */ /* 0x000fe20007f3e0ff */
[----:B------:R-:W3:Y:S01]  /*d620*/  LDL.64 R180, [R185+0x30] ;  /* 0x00003000b9b47983 */ /* 0x000ee20000100a00 */
[----:B------:R-:W-:-:S02]  /*d630*/  IMAD.MOV.U32 R12, RZ, RZ, R187 ;  /* 0x000000ffff0c7224 */ /* 0x000fc400078e00bb */
[----:B------:R-:W-:Y:S02]  /*d640*/  IMAD.MOV.U32 R13, RZ, RZ, R188 ;  /* 0x000000ffff0d7224 */ /* 0x000fe400078e00bc */
[----:B------:R-:W-:Y:S02]  /*d650*/  IMAD.X R15, R15, 0x1, R16, P1 ;  /* 0x000000010f0f7824 */ /* 0x000fe400008e0610 */
[----:B------:R-:W-:Y:S01]  /*d660*/  IMAD.MOV.U32 R14, RZ, RZ, R194 ;  /* 0x000000ffff0e7224 */ /* 0x000fe200078e00c2 */
[----:B------:R-:W4:Y:S04]  /*d670*/  LDL.64 R16, [R185+-0x8] ;  /* 0xfffff800b9107983 */ /* 0x000f280000100a00 */
[----:B------:R0:W-:Y:S04]  /*d680*/  STL.128 [R185+0x38], R12 ;  /* 0x0000380cb9007387 */ /* 0x0001e80000100c00 */
[----:B------:R-:W5:Y:S01]  /*d690*/  LDL.64 R182, [R185+0x38] ;  /* 0x00003800b9b67983 */ /* 0x000f620000100a00 */
[----:B------:R-:W-:-:S02]  /*d6a0*/  SHF.L.W.U32.HI R186, R187, 0xd, R188 ;  /* 0x0000000dbbba7819 */ /* 0x000fc40000010ebc */
[C-C-:B------:R-:W-:Y:S02]  /*d6b0*/  SHF.L.W.U32.HI R189, R188.reuse, 0x3, R187.reuse ;  /* 0x00000003bcbd7819 */ /* 0x140fe40000010ebb */
[C-C-:B------:R-:W-:Y:S02]  /*d6c0*/  SHF.R.U64 R192, R187.reuse, 0x6, R188.reuse ;  /* 0x00000006bbc07819 */ /* 0x140fe400000012bc */
[----:B------:R-:W-:Y:S02]  /*d6d0*/  SHF.L.W.U32.HI R184, R188, 0xd, R187 ;  /* 0x0000000dbcb87819 */ /* 0x000fe40000010ebb */
[--C-:B------:R-:W-:Y:S02]  /*d6e0*/  SHF.L.W.U32.HI R187, R187, 0x3, R188.reuse ;  /* 0x00000003bbbb7819 */ /* 0x100fe40000010ebc */
[----:B------:R-:W-:Y:S02]  /*d6f0*/  SHF.R.U32.HI R193, RZ, 0x6, R188 ;  /* 0x00000006ffc17819 */ /* 0x000fe400000116bc */
[----:B------:R-:W-:-:S02]  /*d700*/  LOP3.LUT R189, R192, R186, R189, 0x96, !PT ;  /* 0x000000bac0bd7212 */ /* 0x000fc400078e96bd */
[C-C-:B------:R-:W-:Y:S02]  /*d710*/  SHF.L.W.U32.HI R188, R194.reuse, 0xd, R15.reuse ;  /* 0x0000000dc2bc7819 */ /* 0x140fe40000010e0f */
[--C-:B------:R-:W-:Y:S02]  /*d720*/  SHF.L.W.U32.HI R191, R15, 0x3, R194.reuse ;  /* 0x000000030fbf7819 */ /* 0x100fe40000010ec2 */
[C---:B------:R-:W-:Y:S02]  /*d730*/  SHF.R.U64 R190, R194.reuse, 0x6, R15 ;  /* 0x00000006c2be7819 */ /* 0x040fe4000000120f */
[----:B------:R-:W-:Y:S02]  /*d740*/  LOP3.LUT R193, R193, R184, R187, 0x96, !PT ;  /* 0x000000b8c1c17212 */ /* 0x000fe400078e96bb */
[----:B------:R-:W-:Y:S02]  /*d750*/  SHF.L.W.U32.HI R184, R15, 0xd, R194 ;  /* 0x0000000d0fb87819 */ /* 0x000fe40000010ec2 */
[----:B------:R-:W-:-:S02]  /*d760*/  SHF.L.W.U32.HI R187, R194, 0x3, R15 ;  /* 0x00000003c2bb7819 */ /* 0x000fc40000010e0f */
[----:B------:R-:W-:Y:S02]  /*d770*/  SHF.R.U32.HI R186, RZ, 0x6, R15 ;  /* 0x00000006ffba7819 */ /* 0x000fe4000001160f */
[----:B------:R-:W-:Y:S02]  /*d780*/  IADD3 R170, P0, P1, R172, R189, R170 ;  /* 0x000000bdacaa7210 */ /* 0x000fe4000791e0aa */
[C-C-:B0-----:R-:W-:Y:S02]  /*d790*/  SHF.L.W.U32.HI R12, R167.reuse, 0x1f, R166.reuse ;  /* 0x0000001fa70c7819 */ /* 0x141fe40000010ea6 */
[----:B------:R-:W-:Y:S02]  /*d7a0*/  SHF.L.W.U32.HI R15, R167, 0x18, R166 ;  /* 0x00000018a70f7819 */ /* 0x000fe40000010ea6 */
[----:B------:R-:W-:Y:S02]  /*d7b0*/  SHF.R.U32.HI R189, RZ, 0x7, R167 ;  /* 0x00000007ffbd7819 */ /* 0x000fe400000116a7 */
[----:B------:R-:W-:-:S02]  /*d7c0*/  LOP3.LUT R191, R190, R188, R191, 0x96, !PT ;  /* 0x000000bcbebf7212 */ /* 0x000fc400078e96bf */
[C-C-:B------:R-:W-:Y:S02]  /*d7d0*/  SHF.L.W.U32.HI R13, R166.reuse, 0x1f, R167.reuse ;  /* 0x0000001fa60d7819 */ /* 0x140fe40000010ea7 */
[C-C-:B------:R-:W-:Y:S02]  /*d7e0*/  SHF.L.W.U32.HI R14, R166.reuse, 0x18, R167.reuse ;  /* 0x00000018a60e7819 */ /* 0x140fe40000010ea7 */
[----:B------:R-:W-:Y:S02]  /*d7f0*/  SHF.R.U64 R188, R166, 0x7, R167 ;  /* 0x00000007a6bc7819 */ /* 0x000fe400000012a7 */
[----:B------:R-:W-:Y:S02]  /*d800*/  IADD3.X R172, PT, PT, R173, R193, R171, P0, P1 ;  /* 0x000000c1adac7210 */ /* 0x000fe400007e24ab */
[----:B------:R-:W-:Y:S02]  /*d810*/  LOP3.LUT R189, R189, R12, R15, 0x96, !PT ;  /* 0x0000000cbdbd7212 */ /* 0x000fe400078e960f */
[----:B------:R-:W-:-:S02]  /*d820*/  SHF.L.W.U32.HI R12, R162, 0x1f, R163 ;  /* 0x0000001fa20c7819 */ /* 0x000fc40000010ea3 */
[C-C-:B------:R-:W-:Y:S02]  /*d830*/  SHF.L.W.U32.HI R15, R162.reuse, 0x18, R163.reuse ;  /* 0x00000018a20f7819 */ /* 0x140fe40000010ea3 */
[----:B------:R-:W-:Y:S02]  /*d840*/  SHF.R.U64 R171, R162, 0x7, R163 ;  /* 0x00000007a2ab7819 */ /* 0x000fe400000012a3 */
[----:B------:R-:W-:Y:S02]  /*d850*/  LOP3.LUT R173, R188, R13, R14, 0x96, !PT ;  /* 0x0000000dbcad7212 */ /* 0x000fe400078e960e */
[----:B------:R-:W-:Y:S02]  /*d860*/  IADD3 R164, P1, P2, R166, R191, R164 ;  /* 0x000000bfa6a47210 */ /* 0x000fe40007a3e0a4 */
[----:B------:R-:W-:Y:S02]  /*d870*/  LOP3.LUT R187, R186, R184, R187, 0x96, !PT ;  /* 0x000000b8babb7212 */ /* 0x000fe400078e96bb */
[----:B------:R-:W-:-:S02]  /*d880*/  SHF.L.W.U32.HI R13, R163, 0x1f, R162 ;  /* 0x0000001fa30d7819 */ /* 0x000fc40000010ea2 */
[----:B------:R-:W-:Y:S02]  /*d890*/  SHF.L.W.U32.HI R14, R163, 0x18, R162 ;  /* 0x00000018a30e7819 */ /* 0x000fe40000010ea2 */
[----:B------:R-:W-:Y:S02]  /*d8a0*/  SHF.R.U32.HI R166, RZ, 0x7, R163 ;  /* 0x00000007ffa67819 */ /* 0x000fe400000116a3 */
[----:B------:R-:W-:Y:S02]  /*d8b0*/  LOP3.LUT R171, R171, R12, R15, 0x96, !PT ;  /* 0x0000000cabab7212 */ /* 0x000fe400078e960f */
[----:B------:R-:W-:Y:S02]  /*d8c0*/  IADD3 R12, P0, PT, R170, R173, RZ ;  /* 0x000000adaa0c7210 */ /* 0x000fe40007f1e0ff */
[----:B------:R-:W-:Y:S02]  /*d8d0*/  IADD3.X R15, PT, PT, R167, R187, R165, P1, P2 ;  /* 0x000000bba70f7210 */ /* 0x000fe40000fe44a5 */
[----:B------:R-:W-:-:S02]  /*d8e0*/  LOP3.LUT R166, R166, R13, R14, 0x96, !PT ;  /* 0x0000000da6a67212 */ /* 0x000fc400078e960e */
        /* <DEDUP_REMOVED lines=14> */
[----:B------:R-:W-:-:S02]  /*d9d0*/  SHF.L.W.U32.HI R170, R15, 0xd, R14 ;  /* 0x0000000d0faa7819 */ /* 0x000fc40000010e0e */
[--C-:B------:R-:W-:Y:S02]  /*d9e0*/  SHF.L.W.U32.HI R171, R14, 0x3, R15.reuse ;  /* 0x000000030eab7819 */ /* 0x100fe40000010e0f */
[----:B------:R-:W-:Y:S02]  /*d9f0*/  SHF.R.U32.HI R172, RZ, 0x6, R15 ;  /* 0x00000006ffac7819 */ /* 0x000fe4000001160f */
[----:B------:R-:W-:Y:S02]  /*da00*/  LOP3.LUT R191, R191, R164, R167, 0x96, !PT ;  /* 0x000000a4bfbf7212 */ /* 0x000fe400078e96a7 */
[C-C-:B------:R-:W-:Y:S02]  /*da10*/  SHF.L.W.U32.HI R165, R90.reuse, 0x1f, R91.reuse ;  /* 0x0000001f5aa57819 */ /* 0x140fe40000010e5b */
[C-C-:B------:R-:W-:Y:S02]  /*da20*/  SHF.L.W.U32.HI R166, R90.reuse, 0x18, R91.reuse ;  /* 0x000000185aa67819 */ /* 0x140fe40000010e5b */
[----:B------:R-:W-:-:S02]  /*da30*/  SHF.R.U64 R187, R90, 0x7, R91 ;  /* 0x000000075abb7819 */ /* 0x000fc4000000125b */
[----:B------:R-:W-:Y:S02]  /*da40*/  IADD3 R184, P0, P1, R162, R189, R160 ;  /* 0x000000bda2b87210 */ /* 0x000fe4000791e0a0 */
[C-C-:B------:R-:W-:Y:S02]  /*da50*/  SHF.L.W.U32.HI R164, R91.reuse, 0x1f, R90.reuse ;  /* 0x0000001f5ba47819 */ /* 0x140fe40000010e5a */
[----:B------:R-:W-:Y:S02]  /*da60*/  SHF.L.W.U32.HI R167, R91, 0x18, R90 ;  /* 0x000000185ba77819 */ /* 0x000fe40000010e5a */
[----:B------:R-:W-:Y:S02]  /*da70*/  SHF.R.U32.HI R160, RZ, 0x7, R91 ;  /* 0x00000007ffa07819 */ /* 0x000fe4000001165b */
[----:B------:R-:W-:Y:S02]  /*da80*/  LOP3.LUT R171, R172, R170, R171, 0x96, !PT ;  /* 0x000000aaacab7212 */ /* 0x000fe400078e96ab */
[----:B------:R-:W-:-:S02]  /*da90*/  IADD3.X R170, PT, PT, R163, R191, R161, P0, P1 ;  /* 0x000000bfa3aa7210 */ /* 0x000fc400007e24a1 */
[----:B------:R-:W-:Y:S02]  /*daa0*/  LOP3.LUT R187, R187, R165, R166, 0x96, !PT ;  /* 0x000000a5bbbb7212 */ /* 0x000fe400078e96a6 */
[C-C-:B------:R-:W-:Y:S02]  /*dab0*/  SHF.L.W.U32.HI R161, R174.reuse, 0x1f, R175.reuse ;  /* 0x0000001faea17819 */ /* 0x140fe40000010eaf */
[C-C-:B------:R-:W-:Y:S02]  /*dac0*/  SHF.L.W.U32.HI R162, R174.reuse, 0x18, R175.reuse ;  /* 0x00000018aea27819 */ /* 0x140fe40000010eaf */
[----:B------:R-:W-:Y:S02]  /*dad0*/  SHF.R.U64 R165, R174, 0x7, R175 ;  /* 0x00000007aea57819 */ /* 0x000fe400000012af */
[----:B------:R-:W-:Y:S02]  /*dae0*/  LOP3.LUT R167, R160, R164, R167, 0x96, !PT ;  /* 0x000000a4a0a77212 */ /* 0x000fe400078e96a7 */
        /* <DEDUP_REMOVED lines=26> */
[----:B------:R-:W-:Y:S01]  /*dc90*/  LOP3.LUT R171, R171, R162, R163, 0x96, !PT ;  /* 0x000000a2abab7212 */ /* 0x000fe200078e96a3 */
[----:B------:R-:W-:Y:S01]  /*dca0*/  VIADD R168, R168, 0x8 ;  /* 0x00000008a8a87836 */ /* 0x000fe20000000000 */
[----:B------:R0:W-:Y:S02]  /*dcb0*/  STL.128 [R185+0x48], R12 ;  /* 0x0000480cb9007387 */ /* 0x0001e40000100c00 */
[----:B0-----:R-:W-:-:S02]  /*dcc0*/  IMAD.MOV.U32 R12, RZ, RZ, R166 ;  /* 0x000000ffff0c7224 */ /* 0x001fc400078e00a6 */
[----:B------:R-:W-:Y:S02]  /*dcd0*/  IMAD.MOV.U32 R13, RZ, RZ, R167 ;  /* 0x000000ffff0d7224 */ /* 0x000fe400078e00a7 */
[----:B------:R-:W-:Y:S02]  /*dce0*/  IMAD.MOV.U32 R14, RZ, RZ, R164 ;  /* 0x000000ffff0e7224 */ /* 0x000fe400078e00a4 */
[----:B------:R-:W-:-:S05]  /*dcf0*/  IMAD.MOV.U32 R15, RZ, RZ, R165 ;  /* 0x000000ffff0f7224 */ /* 0x000fca00078e00a5 */
[----:B------:R0:W-:Y:S01]  /*dd00*/  STL.128 [R185+0x58], R12 ;  /* 0x0000580cb9007387 */ /* 0x0001e20000100c00 */
[C-C-:B--2---:R-:W-:Y:S02]  /*dd10*/  SHF.L.W.U32.HI R91, R178.reuse, 0x1f, R179.reuse ;  /* 0x0000001fb25b7819 */ /* 0x144fe40000010eb3 */
[C-C-:B------:R-:W-:Y:S02]  /*dd20*/  SHF.L.W.U32.HI R160, R178.reuse, 0x18, R179.reuse ;  /* 0x00000018b2a07819 */ /* 0x140fe40000010eb3 */
[--C-:B------:R-:W-:Y:S02]  /*dd30*/  SHF.R.U64 R173, R178, 0x7, R179.reuse ;  /* 0x00000007b2ad7819 */ /* 0x100fe400000012b3 */
[C-C-:B------:R-:W-:Y:S02]  /*dd40*/  SHF.L.W.U32.HI R90, R179.reuse, 0x1f, R178.reuse ;  /* 0x0000001fb35a7819 */ /* 0x140fe40000010eb2 */
[----:B------:R-:W-:Y:S02]  /*dd50*/  SHF.L.W.U32.HI R161, R179, 0x18, R178 ;  /* 0x00000018b3a17819 */ /* 0x000fe40000010eb2 */
[----:B------:R-:W-:-:S02]  /*dd60*/  SHF.R.U32.HI R195, RZ, 0x7, R179 ;  /* 0x00000007ffc37819 */ /* 0x000fc400000116b3 */
[----:B------:R-:W-:Y:S02]  /*dd70*/  LOP3.LUT R173, R173, R91, R160, 0x96, !PT ;  /* 0x0000005badad7212 */ /* 0x000fe400078e96a0 */
[----:B------:R-:W-:Y:S02]  /*dd80*/  LOP3.LUT R195, R195, R90, R161, 0x96, !PT ;  /* 0x0000005ac3c37212 */ /* 0x000fe400078e96a1 */
[----:B---3--:R-:W-:-:S04]  /*dd90*/  IADD3 R194, P0, P1, R174, R177, R180 ;  /* 0x000000b1aec27210 */ /* 0x008fc8000791e0b4 */
[----:B------:R-:W-:Y:S02]  /*dda0*/  IADD3.X R174, PT, PT, R175, R187, R181, P0, P1 ;  /* 0x000000bbafae7210 */ /* 0x000fe400007e24b5 */
[----:B------:R-:W-:Y:S02]  /*ddb0*/  IADD3 R194, P0, PT, R194, R173, RZ ;  /* 0x000000adc2c27210 */ /* 0x000fe40007f1e0ff */
[C-C-:B----4-:R-:W-:Y:S02]  /*ddc0*/  SHF.L.W.U32.HI R91, R16.reuse, 0x1f, R17.reuse ;  /* 0x0000001f105b7819 */ /* 0x150fe40000010e11 */
[C-C-:B------:R-:W-:Y:S02]  /*ddd0*/  SHF.L.W.U32.HI R160, R16.reuse, 0x18, R17.reuse ;  /* 0x0000001810a07819 */ /* 0x140fe40000010e11 */
[----:B------:R-:W-:Y:S02]  /*dde0*/  SHF.R.U64 R162, R16, 0x7, R17 ;  /* 0x0000000710a27819 */ /* 0x000fe40000001211 */
[----:B------:R-:W-:-:S02]  /*ddf0*/  SHF.L.W.U32.HI R90, R17, 0x1f, R16 ;  /* 0x0000001f115a7819 */ /* 0x000fc40000010e10 */
[----:B-----5:R-:W-:Y:S02]  /*de00*/  IADD3 R189, P1, P2, R178, R189, R182 ;  /* 0x000000bdb2bd7210 */ /* 0x020fe40007a3e0b6 */
[----:B------:R-:W-:Y:S02]  /*de10*/  SHF.L.W.U32.HI R161, R17, 0x18, R16 ;  /* 0x0000001811a17819 */ /* 0x000fe40000010e10 */
[----:B------:R-:W-:Y:S02]  /*de20*/  SHF.R.U32.HI R163, RZ, 0x7, R17 ;  /* 0x00000007ffa37819 */ /* 0x000fe40000011611 */
[----:B------:R-:W-:Y:S01]  /*de30*/  LOP3.LUT R160, R162, R91, R160, 0x96, !PT ;  /* 0x0000005ba2a07212 */ /* 0x000fe200078e96a0 */
[----:B------:R-:W-:Y:S01]  /*de40*/  IMAD.X R195, R174, 0x1, R195, P0 ;  /* 0x00000001aec37824 */ /* 0x000fe200000e06c3 */
[----:B------:R-:W-:Y:S02]  /*de50*/  IADD3.X R178, PT, PT, R179, R171, R183, P1, P2 ;  /* 0x000000abb3b27210 */ /* 0x000fe40000fe44b7 */
[----:B------:R-:W-:-:S02]  /*de60*/  LOP3.LUT R161, R163, R90, R161, 0x96, !PT ;  /* 0x0000005aa3a17212 */ /* 0x000fc400078e96a1 */
[----:B------:R-:W-:Y:S02]  /*de70*/  IADD3 R189, P1, PT, R189, R160, RZ ;  /* 0x000000a0bdbd7210 */ /* 0x000fe40007f3e0ff */
[----:B------:R-:W-:-:S03]  /*de80*/  ISETP.NE.AND P0, PT, R168, 0x40, PT ;  /* 0x00000040a800780c */ /* 0x000fc60003f05270 */
[----:B------:R-:W-:Y:S02]  /*de90*/  IMAD.X R184, R178, 0x1, R161, P1 ;  /* 0x00000001b2b87824 */ /* 0x000fe400008e06a1 */
        /* <DEDUP_REMOVED lines=8> */
.L_x_81:
[----:B------:R-:W-:Y:S01]  /*df20*/  BSSY.RECONVERGENT B0, `(.L_x_83) ;  /* 0x000006c000007945 */ /* 0x000fe20003800200 */
[----:B------:R-:W-:Y:S02]  /*df30*/  IMAD.MOV.U32 R168, RZ, RZ, 0x2b3e6c1f ;  /* 0x2b3e6c1fffa87424 */ /* 0x000fe400078e00ff */
[----:B------:R-:W-:Y:S02]  /*df40*/  IMAD.MOV.U32 R166, RZ, RZ, -0x64fa9774 ;  /* 0x9b05688cffa67424 */ /* 0x000fe400078e00ff */
[----:B------:R-:W-:Y:S02]  /*df50*/  IMAD.MOV.U32 R170, RZ, RZ, -0x52197d2f ;  /* 0xade682d1ffaa7424 */ /* 0x000fe400078e00ff */
[----:B------:R-:W-:Y:S02]  /*df60*/  IMAD.MOV.U32 R171, RZ, RZ, 0x510e527f ;  /* 0x510e527fffab7424 */ /* 0x000fe400078e00ff */
[----:B------:R-:W-:Y:S02]  /*df70*/  IMAD.MOV.U32 R191, RZ, RZ, 0x5f1d36f1 ;  /* 0x5f1d36f1ffbf7424 */ /* 0x000fe400078e00ff */
[----:B------:R-:W-:-:S02]  /*df80*/  IMAD.MOV.U32 R180, RZ, RZ, -0x5ab00ac6 ;  /* 0xa54ff53affb47424 */ /* 0x000fc400078e00ff */
[----:B------:R-:W-:Y:S02]  /*df90*/  IMAD.MOV.U32 R189, RZ, RZ, -0x16b07d5 ;  /* 0xfe94f82bffbd7424 */ /* 0x000fe400078e00ff */
[----:B------:R-:W-:Y:S02]  /*dfa0*/  IMAD.MOV.U32 R190, RZ, RZ, 0x3c6ef372 ;  /* 0x3c6ef372ffbe7424 */ /* 0x000fe400078e00ff */
[----:B------:R-:W-:Y:S02]  /*dfb0*/  IMAD.MOV.U32 R176, RZ, RZ, -0x7b3558c5 ;  /* 0x84caa73bffb07424 */ /* 0x000fe400078e00ff */
[----:B------:R-:W-:Y:S02]  /*dfc0*/  IMAD.MOV.U32 R175, RZ, RZ, -0x4498517b ;  /* 0xbb67ae85ffaf7424 */ /* 0x000fe400078e00ff */
[----:B------:R-:W-:Y:S02]  /*dfd0*/  IMAD.MOV.U32 R167, RZ, RZ, -0xc4336f8 ;  /* 0xf3bcc908ffa77424 */ /* 0x000fe400078e00ff */
[----:B------:R-:W-:-:S02]  /*dfe0*/  IMAD.MOV.U32 R164, RZ, RZ, 0x6a09e667 ;  /* 0x6a09e667ffa47424 */ /* 0x000fc400078e00ff */
[----:B------:R-:W-:Y:S02]  /*dff0*/  IMAD.MOV.U32 R187, RZ, RZ, -0x4be4295 ;  /* 0xfb41bd6bffbb7424 */ /* 0x000fe400078e00ff */
[----:B------:R-:W-:Y:S02]  /*e000*/  IMAD.MOV.U32 R188, RZ, RZ, 0x1f83d9ab ;  /* 0x1f83d9abffbc7424 */ /* 0x000fe400078e00ff */
[----:B------:R-:W-:Y:S02]  /*e010*/  IMAD.MOV.U32 R185, RZ, RZ, 0x137e2179 ;  /* 0x137e2179ffb97424 */ /* 0x000fe400078e00ff */
[----:B------:R-:W-:Y:S02]  /*e020*/  IMAD.MOV.U32 R186, RZ, RZ, 0x5be0cd19 ;  /* 0x5be0cd19ffba7424 */ /* 0x000fe400078e00ff */
[----:B------:R-:W-:Y:S02]  /*e030*/  IMAD.MOV.U32 R192, RZ, RZ, RZ ;  /* 0x000000ffffc07224 */ /* 0x000fe400078e00ff */
[----:B------:R-:W-:-:S02]  /*e040*/  IMAD.MOV.U32 R165, RZ, RZ, RZ ;  /* 0x000000ffffa57224 */ /* 0x000fc400078e00ff */
[----:B------:R-:W-:-:S07]  /*e050*/  IMAD.MOV.U32 R184, RZ, RZ, RZ ;  /* 0x000000ffffb87224 */ /* 0x000fce00078e00ff */
.L_x_84:
[----:B------:R-:W0:Y:S01]  /*e060*/  LDC.64 R90, c[0x4][0x18] ;  /* 0x01000600ff5a7b82 */ /* 0x000e220000000a00 */
[----:B------:R-:W-:-:S06]  /*e070*/  IMAD.IADD R12, R1, 0x1, R165 ;  /* 0x00000001010c7824 */ /* 0x000fcc00078e02a5 */
[----:B------:R-:W2:Y:S01]  /*e080*/  LDL.128 R12, [R12+0x10] ;  /* 0x000010000c0c7983 */ /* 0x000ea20000100c00 */
[----:B0-----:R-:W-:-:S05]  /*e090*/  IADD3 R162, P0, PT, R165, R90, RZ ;  /* 0x0000005aa5a27210 */ /* 0x001fca0007f1e0ff */
[----:B------:R-:W-:-:S05]  /*e0a0*/  IMAD.X R163, R184, 0x1, R91, P0 ;  /* 0x00000001b8a37824 */ /* 0x000fca00000e065b */
        /* <DEDUP_REMOVED lines=9> */
[----:B------:R-:W-:-:S04]  /*e140*/  SHF.L.W.U32.HI R174, R170, 0x17, R171 ;  /* 0x00000017aaae7819 */ /* 0x000fc80000010eab */
[----:B------:R-:W-:Y:S02]  /*e150*/  LOP3.LUT R172, R174, R172, R173, 0x96, !PT ;  /* 0x000000acaeac7212 */ /* 0x000fe400078e96ad */
[----:B------:R-:W-:Y:S02]  /*e160*/  IADD3 R173, P0, P1, R177, R185, R178 ;  /* 0x000000b9b1ad7210 */ /* 0x000fe4000791e0b2 */
[----:B------:R-:W-:-:S04]  /*e170*/  LOP3.LUT R177, R188, R171, R166, 0xb8, !PT ;  /* 0x000000abbcb17212 */ /* 0x000fc800078eb8a6 */
[----:B------:R-:W-:Y:S02]  /*e180*/  IADD3.X R177, PT, PT, R177, R186, R172, P0, P1 ;  /* 0x000000bab1b17210 */ /* 0x000fe400007e24ac */
[C-C-:B0-----:R-:W-:Y:S02]  /*e190*/  SHF.L.W.U32.HI R163, R164.reuse, 0x1e, R167.reuse ;  /* 0x0000001ea4a37819 */ /* 0x141fe40000010ea7 */
[----:B------:R-:W-:Y:S01]  /*e1a0*/  LOP3.LUT R181, R164, R175, R190, 0xe8, !PT ;  /* 0x000000afa4b57212 */ /* 0x000fe200078ee8be */
[----:B------:R-:W-:Y:S02]  /*e1b0*/  VIADD R192, R192, 0x2 ;  /* 0x00000002c0c07836 */ /* 0x000fe40000000000 */
[----:B------:R-:W-:Y:S02]  /*e1c0*/  IMAD.MOV.U32 R179, RZ, RZ, R167 ;  /* 0x000000ffffb37224 */ /* 0x000fe400078e00a7 */
[----:B------:R-:W-:Y:S01]  /*e1d0*/  IMAD.MOV.U32 R178, RZ, RZ, R164 ;  /* 0x000000ffffb27224 */ /* 0x000fe200078e00a4 */
[----:B--2---:R-:W-:-:S04]  /*e1e0*/  IADD3 R174, P0, P1, R12, R173, R160 ;  /* 0x000000ad0cae7210 */ /* 0x004fc8000791e0a0 */
[----:B------:R-:W-:Y:S02]  /*e1f0*/  IADD3.X R177, PT, PT, R13, R177, R161, P0, P1 ;  /* 0x000000b10db17210 */ /* 0x000fe400007e24a1 */
[----:B------:R-:W-:Y:S02]  /*e200*/  IADD3 R183, P0, PT, R191, R174, RZ ;  /* 0x000000aebfb77210 */ /* 0x000fe40007f1e0ff */
[C-C-:B------:R-:W-:Y:S02]  /*e210*/  SHF.L.W.U32.HI R12, R167.reuse, 0x4, R164.reuse ;  /* 0x00000004a70c7819 */ /* 0x140fe40000010ea4 */
[----:B------:R-:W-:Y:S01]  /*e220*/  SHF.L.W.U32.HI R160, R164, 0x19, R167 ;  /* 0x00000019a4a07819 */ /* 0x000fe20000010ea7 */
[----:B------:R-:W-:Y:S01]  /*e230*/  IMAD.X R182, R180, 0x1, R177, P0 ;  /* 0x00000001b4b67824 */ /* 0x000fe200000e06b1 */
[----:B------:R-:W-:Y:S02]  /*e240*/  SHF.L.W.U32.HI R13, R167, 0x1e, R164 ;  /* 0x0000001ea70d7819 */ /* 0x000fe40000010ea4 */
[----:B------:R-:W-:-:S02]  /*e250*/  LOP3.LUT R173, R160, R12, R163, 0x96, !PT ;  /* 0x0000000ca0ad7212 */ /* 0x000fc400078e96a3 */
[----:B------:R-:W-:Y:S02]  /*e260*/  SHF.L.W.U32.HI R12, R164, 0x4, R167 ;  /* 0x00000004a40c7819 */ /* 0x000fe40000010ea7 */
[C---:B------:R-:W-:Y:S02]  /*e270*/  SHF.L.W.U32.HI R160, R167.reuse, 0x19, R164 ;  /* 0x00000019a7a07819 */ /* 0x040fe40000010ea4 */
[----:B------:R-:W-:Y:S02]  /*e280*/  LOP3.LUT R180, R167, R176, R189, 0xe8, !PT ;  /* 0x000000b0a7b47212 */ /* 0x000fe400078ee8bd */
[C-C-:B------:R-:W-:Y:S02]  /*e290*/  SHF.L.W.U32.HI R161, R183.reuse, 0x12, R182.reuse ;  /* 0x00000012b7a17819 */ /* 0x140fe40000010eb6 */
[----:B------:R-:W-:Y:S02]  /*e2a0*/  SHF.L.W.U32.HI R162, R183, 0xe, R182 ;  /* 0x0000000eb7a27819 */ /* 0x000fe40000010eb6 */
[----:B------:R-:W-:-:S02]  /*e2b0*/  SHF.L.W.U32.HI R163, R182, 0x17, R183 ;  /* 0x00000017b6a37819 */ /* 0x000fc40000010eb7 */
[----:B------:R-:W-:Y:S02]  /*e2c0*/  LOP3.LUT R172, R160, R12, R13, 0x96, !PT ;  /* 0x0000000ca0ac7212 */ /* 0x000fe400078e960d */
[----:B------:R-:W-:Y:S02]  /*e2d0*/  IADD3 R180, P0, P1, R174, R173, R180 ;  /* 0x000000adaeb47210 */ /* 0x000fe4000791e0b4 */
[----:B------:R-:W-:Y:S02]  /*e2e0*/  LOP3.LUT R162, R163, R161, R162, 0x96, !PT ;  /* 0x000000a1a3a27212 */ /* 0x000fe400078e96a2 */
[C-C-:B------:R-:W-:Y:S02]  /*e2f0*/  SHF.L.W.U32.HI R12, R182.reuse, 0x12, R183.reuse ;  /* 0x00000012b60c7819 */ /* 0x140fe40000010eb7 */
[----:B------:R-:W-:Y:S02]  /*e300*/  SHF.L.W.U32.HI R13, R182, 0xe, R183 ;  /* 0x0000000eb60d7819 */ /* 0x000fe40000010eb7 */
[----:B------:R-:W-:-:S02]  /*e310*/  SHF.L.W.U32.HI R160, R183, 0x17, R182 ;  /* 0x00000017b7a07819 */ /* 0x000fc40000010eb6 */
[----:B------:R-:W-:Y:S02]  /*e320*/  LOP3.LUT R173, R168, R183, R170, 0xb8, !PT ;  /* 0x000000b7a8ad7212 */ /* 0x000fe400078eb8aa */
[----:B------:R-:W-:Y:S02]  /*e330*/  IADD3.X R181, PT, PT, R177, R172, R181, P0, P1 ;  /* 0x000000acb1b57210 */ /* 0x000fe400007e24b5 */
[----:B------:R-:W-:Y:S02]  /*e340*/  LOP3.LUT R12, R160, R12, R13, 0x96, !PT ;  /* 0x0000000ca00c7212 */ /* 0x000fe400078e960d */
[----:B------:R-:W-:Y:S02]  /*e350*/  IADD3 R173, P0, P1, R173, R187, R162 ;  /* 0x000000bbadad7210 */ /* 0x000fe4000791e0a2 */
[----:B------:R-:W-:-:S04]  /*e360*/  LOP3.LUT R177, R166, R182, R171, 0xb8, !PT ;  /* 0x000000b6a6b17212 */ /* 0x000fc800078eb8ab */
[----:B------:R-:W-:Y:S02]  /*e370*/  IADD3.X R177, PT, PT, R177, R188, R12, P0, P1 ;  /* 0x000000bcb1b17210 */ /* 0x000fe400007e240c */
[----:B---3--:R-:W-:Y:S01]  /*e380*/  IADD3 R14, P0, P1, R14, R173, R16 ;  /* 0x000000ad0e0e7210 */ /* 0x008fe2000791e010 */
[----:B------:R-:W-:Y:S01]  /*e390*/  IMAD.MOV.U32 R173, RZ, RZ, R170 ;  /* 0x000000ffffad7224 */ /* 0x000fe200078e00aa */
[----:B------:R-:W-:Y:S02]  /*e3a0*/  SHF.L.W.U32.HI R13, R180, 0x4, R181 ;  /* 0x00000004b40d7819 */ /* 0x000fe40000010eb5 */
[C-C-:B------:R-:W-:Y:S02]  /*e3b0*/  SHF.L.W.U32.HI R160, R181.reuse, 0x1e, R180.reuse ;  /* 0x0000001eb5a07819 */ /* 0x140fe40000010eb4 */
[----:B------:R-:W-:Y:S02]  /*e3c0*/  SHF.L.W.U32.HI R163, R181, 0x19, R180 ;  /* 0x00000019b5a37819 */ /* 0x000fe40000010eb4 */
[----:B------:R-:W-:-:S02]  /*e3d0*/  IADD3.X R15, PT, PT, R15, R177, R17, P0, P1 ;  /* 0x000000b10f0f7210 */ /* 0x000fc400007e2411 */
[----:B------:R-:W-:Y:S02]  /*e3e0*/  IADD3 R170, P0, PT, R189, R14, RZ ;  /* 0x0000000ebdaa7210 */ /* 0x000fe40007f1e0ff */
[----:B------:R-:W-:Y:S01]  /*e3f0*/  LOP3.LUT R160, R163, R13, R160, 0x96, !PT ;  /* 0x0000000da3a07212 */ /* 0x000fe200078e96a0 */
[----:B------:R-:W-:Y:S01]  /*e400*/  IMAD.MOV.U32 R163, RZ, RZ, R171 ;  /* 0x000000ffffa37224 */ /* 0x000fe200078e00ab */
[----:B------:R-:W-:Y:S01]  /*e410*/  SHF.L.W.U32.HI R12, R181, 0x4, R180 ;  /* 0x00000004b50c7819 */ /* 0x000fe20000010eb4 */
[----:B------:R-:W-:Y:S01]  /*e420*/  IMAD.X R171, R190, 0x1, R15, P0 ;  /* 0x00000001beab7824 */ /* 0x000fe200000e060f */
[C-C-:B------:R-:W-:Y:S02]  /*e430*/  SHF.L.W.U32.HI R161, R180.reuse, 0x1e, R181.reuse ;  /* 0x0000001eb4a17819 */ /* 0x140fe40000010eb5 */
[----:B------:R-:W-:Y:S02]  /*e440*/  SHF.L.W.U32.HI R162, R180, 0x19, R181 ;  /* 0x00000019b4a27819 */ /* 0x000fe40000010eb5 */
[----:B------:R-:W-:-:S02]  /*e450*/  ISETP.NE.AND P0, PT, R192, 0x50, PT ;  /* 0x00000050c000780c */ /* 0x000fc40003f05270 */
[----:B------:R-:W-:Y:S02]  /*e460*/  LOP3.LUT R13, R180, R167, R176, 0xe8, !PT ;  /* 0x000000a7b40d7212 */ /* 0x000fe400078ee8b0 */
[----:B------:R-:W-:Y:S02]  /*e470*/  LOP3.LUT R161, R162, R12, R161, 0x96, !PT ;  /* 0x0000000ca2a17212 */ /* 0x000fe400078e96a1 */
[----:B------:R-:W-:Y:S02]  /*e480*/  IADD3 R167, P1, P2, R14, R160, R13 ;  /* 0x000000a00ea77210 */ /* 0x000fe40007a3e00d */
[----:B------:R-:W-:Y:S01]  /*e490*/  LOP3.LUT R12, R181, R164, R175, 0xe8, !PT ;  /* 0x000000a4b50c7212 */ /* 0x000fe200078ee8af */
[----:B------:R-:W-:-:S03]  /*e4a0*/  IMAD.MOV.U32 R162, RZ, RZ, R168 ;  /* 0x000000ffffa27224 */ /* 0x000fc600078e00a8 */
[----:B------:R-:W-:Y:S01]  /*e4b0*/  IADD3.X R164, PT, PT, R15, R161, R12, P1, P2 ;  /* 0x000000a10fa47210 */ /* 0x000fe20000fe440c */
[----:B------:R-:W-:Y:S01]  /*e4c0*/  IMAD.MOV.U32 R160, RZ, RZ, R166 ;  /* 0x000000ffffa07224 */ /* 0x000fe200078e00a6 */
[----:B------:R-:W-:Y:S01]  /*e4d0*/  IADD3 R165, P1, PT, R165, 0x10, RZ ;  /* 0x00000010a5a57810 */ /* 0x000fe20007f3e0ff */
[----:B------:R-:W-:Y:S02]  /*e4e0*/  IMAD.MOV.U32 R174, RZ, RZ, R176 ;  /* 0x000000ffffae7224 */ /* 0x000fe400078e00b0 */
[----:B------:R-:W-:Y:S02]  /*e4f0*/  IMAD.MOV.U32 R172, RZ, RZ, R175 ;  /* 0x000000ffffac7224 */ /* 0x000fe400078e00af */
[----:B------:R-:W-:Y:S02]  /*e500*/  IMAD.MOV.U32 R176, RZ, RZ, R180 ;  /* 0x000000ffffb07224 */ /* 0x000fe400078e00b4 */
[----:B------:R-:W-:Y:S02]  /*e510*/  IMAD.MOV.U32 R185, RZ, RZ, R162 ;  /* 0x000000ffffb97224 */ /* 0x000fe400078e00a2 */
[----:B------:R-:W-:-:S02]  /*e520*/  IMAD.X R184, RZ, RZ, R184, P1 ;  /* 0x000000ffffb87224 */ /* 0x000fc400008e06b8 */
        /* <DEDUP_REMOVED lines=9> */
[----:B------:R-:W-:Y:S01]  /*e5c0*/  IMAD.MOV.U32 R190, RZ, RZ, R178 ;  /* 0x000000ffffbe7224 */ /* 0x000fe200078e00b2 */
[----:B------:R-:W-:Y:S06]  /*e5d0*/  @P0 BRA `(.L_x_84) ;  /* 0xfffffff800a00947 */ /* 0x000fec000383ffff */
[----:B------:R-:W-:Y:S05]  /*e5e0*/  BSYNC.RECONVERGENT B0 ;  /* 0x0000000000007941 */ /* 0x000fea0003800200 */
.L_x_83:
[----:B------:R-:W-:Y:S01]  /*e5f0*/  LOP3.LUT R17, R122, 0x36, RZ, 0x3c, !PT ;  /* 0x000000367a117812 */ /* 0x000fe200078e3cff */
[----:B------:R-:W-:Y:S01]  /*e600*/  STL.64 [R1+0x390], R126 ;  /* 0x0003907e01007387 */ /* 0x000fe20000100a00 */
[----:B------:R-:W-:Y:S01]  /*e610*/  LOP3.LUT R16, R123, 0x36, RZ, 0x3c, !PT ;  /* 0x000000367b107812 */ /* 0x000fe200078e3cff */
[----:B------:R-:W-:Y:S01]  /*e620*/  BSSY.RECONVERGENT B0, `(.L_x_85) ;  /* 0x00003ec000007945 */ /* 0x000fe20003800200 */
        /* <DEDUP_REMOVED lines=12> */
[----:B------:R-:W-:Y:S02]  /*e6f0*/  PRMT R15, R14, 0x3340, R15 ;  /* 0x000033400e0f7816 */ /* 0x000fe4000000000f */
[----:B------:R-:W-:Y:S02]  /*e700*/  LOP3.LUT R17, R119, 0x36, RZ, 0x3c, !PT ;  /* 0x0000003677117812 */ /* 0x000fe400078e3cff */
[----:B------:R-:W-:Y:S02]  /*e710*/  LOP3.LUT R16, R120, 0x36, RZ, 0x3c, !PT ;  /* 0x0000003678107812 */ /* 0x000fe400078e3cff */
[----:B------:R-:W-:-:S02]  /*e720*/  LOP3.LUT R12, R23, 0x36, RZ, 0x3c, !PT ;  /* 0x00000036170c7812 */ /* 0x000fc400078e3cff */
[----:B------:R-:W-:Y:S02]  /*e730*/  PRMT R216, R161, 0x3340, R216 ;  /* 0x00003340a1d87816 */ /* 0x000fe400000000d8 */
[C---:B------:R-:W-:Y:S01]  /*e740*/  LOP3.LUT R14, R40.reuse, 0x36, RZ, 0x3c, !PT ;  /* 0x00000036280e7812 */ /* 0x040fe200078e3cff */
[----:B------:R-:W-:Y:S01]  /*e750*/  IMAD.U32 R40, R40, 0x10000, RZ ;  /* 0x0001000028287824 */ /* 0x000fe200078e00ff */
[----:B------:R-:W-:Y:S02]  /*e760*/  LOP3.LUT R177, R50, 0x36, RZ, 0x3c, !PT ;  /* 0x0000003632b17812 */ /* 0x000fe400078e3cff */
[----:B------:R-:W-:Y:S02]  /*e770*/  LOP3.LUT R169, R49, 0x36, RZ, 0x3c, !PT ;  /* 0x0000003631a97812 */ /* 0x000fe400078e3cff */
[----:B------:R-:W-:Y:S02]  /*e780*/  LOP3.LUT R165, R117, 0x36, RZ, 0x3c, !PT ;  /* 0x0000003675a57812 */ /* 0x000fe400078e3cff */
[----:B------:R-:W-:-:S02]  /*e790*/  LOP3.LUT R161, R118, 0x36, RZ, 0x3c, !PT ;  /* 0x0000003676a17812 */ /* 0x000fc400078e3cff */
[----:B------:R-:W-:Y:S02]  /*e7a0*/  LOP3.LUT R17, R17, 0xffff, RZ, 0xc0, !PT ;  /* 0x0000ffff11117812 */ /* 0x000fe400078ec0ff */
[----:B------:R-:W-:Y:S02]  /*e7b0*/  LOP3.LUT R16, R16, 0xffff, RZ, 0xc0, !PT ;  /* 0x0000ffff10107812 */ /* 0x000fe400078ec0ff */
[----:B------:R-:W-:Y:S02]  /*e7c0*/  LOP3.LUT R219, R12, 0xffff, RZ, 0xc0, !PT ;  /* 0x0000ffff0cdb7812 */ /* 0x000fe400078ec0ff */
[----:B------:R-:W-:Y:S02]  /*e7d0*/  LOP3.LUT R157, R180, 0x6a000000, R157, 0xf6, !PT ;  /* 0x6a000000b49d7812 */ /* 0x000fe400078ef69d */
[----:B------:R-:W-:Y:S02]  /*e7e0*/  LOP3.LUT R14, R14, 0xffff, RZ, 0xc0, !PT ;  /* 0x0000ffff0e0e7812 */ /* 0x000fe400078ec0ff */
[----:B------:R-:W-:-:S02]  /*e7f0*/  LOP3.LUT R177, R177, 0xffff, RZ, 0xc0, !PT ;  /* 0x0000ffffb1b17812 */ /* 0x000fc400078ec0ff */
[----:B------:R-:W-:Y:S02]  /*e800*/  LOP3.LUT R12, R169, 0xffff, RZ, 0xc0, !PT ;  /* 0x0000ffffa90c7812 */ /* 0x000fe400078ec0ff */
[----:B------:R-:W-:Y:S02]  /*e810*/  LOP3.LUT R165, R165, 0xffff, RZ, 0xc0, !PT ;  /* 0x0000ffffa5a57812 */ /* 0x000fe400078ec0ff */
[----:B------:R-:W-:Y:S02]  /*e820*/  LOP3.LUT R180, R161, 0xffff, RZ, 0xc0, !PT ;  /* 0x0000ffffa1b47812 */ /* 0x000fe400078ec0ff */
[----:B------:R-:W-:Y:S02]  /*e830*/  PRMT R218, R16, 0x3340, R17 ;  /* 0x0000334010da7816 */ /* 0x000fe40000000011 */
[----:B------:R-:W-:Y:S02]  /*e840*/  PRMT R219, R219, 0x3340, R14 ;  /* 0x00003340dbdb7816 */ /* 0x000fe4000000000e */
[----:B------:R-:W-:-:S02]  /*e850*/  PRMT R17, R12, 0x3340, R177 ;  /* 0x000033400c117816 */ /* 0x000fc400000000b1 */
[----:B------:R-:W-:Y:S02]  /*e860*/  PRMT R217, R180, 0x3340, R165 ;  /* 0x00003340b4d97816 */ /* 0x000fe400000000a5 */
[----:B------:R-:W-:Y:S02]  /*e870*/  LOP3.LUT R161, R48, 0x36, RZ, 0x3c, !PT ;  /* 0x0000003630a17812 */ /* 0x000fe400078e3cff */
[----:B------:R-:W-:Y:S02]  /*e880*/  LOP3.LUT R16, R3, 0x36, RZ, 0x3c, !PT ;  /* 0x0000003603107812 */ /* 0x000fe400078e3cff */
[C---:B------:R-:W-:Y:S01]  /*e890*/  LOP3.LUT R14, R43.reuse, 0x36, RZ, 0x3c, !PT ;  /* 0x000000362b0e7812 */ /* 0x040fe200078e3cff */
[----:B------:R-:W-:Y:S01]  /*e8a0*/  IMAD.U32 R43, R43, 0x10000, RZ ;  /* 0x000100002b2b7824 */ /* 0x000fe200078e00ff */
        /* <DEDUP_REMOVED lines=17> */
[C---:B------:R-:W-:Y:S01]  /*e9c0*/  LOP3.LUT R161, R45.reuse, 0x36, RZ, 0x3c, !PT ;  /* 0x000000362da17812 */ /* 0x040fe200078e3cff */
[----:B------:R-:W-:Y:S01]  /*e9d0*/  IMAD.U32 R45, R45, 0x10000, RZ ;  /* 0x000100002d2d7824 */ /* 0x000fe200078e00ff */
[----:B------:R-:W-:Y:S02]  /*e9e0*/  LOP3.LUT R16, R44, 0x36, RZ, 0x3c, !PT ;  /* 0x000000362c107812 */ /* 0x000fe400078e3cff */
[----:B------:R-:W-:-:S02]  /*e9f0*/  LOP3.LUT R180, R58, 0x36, RZ, 0x3c, !PT ;  /* 0x000000363ab47812 */ /* 0x000fc400078e3cff */
[----:B------:R-:W-:Y:S02]  /*ea00*/  LOP3.LUT R177, R57, 0x36, RZ, 0x3c, !PT ;  /* 0x0000003639b17812 */ /* 0x000fe400078e3cff */
        /* <DEDUP_REMOVED lines=18> */
[C---:B------:R-:W-:Y:S01]  /*eb30*/  LOP3.LUT R165, R129.reuse, 0x36, RZ, 0x3c, !PT ;  /* 0x0000003681a57812 */ /* 0x040fe200078e3cff */
[----:B------:R-:W-:Y:S01]  /*eb40*/  IMAD.U32 R129, R129, 0x10000, RZ ;  /* 0x0001000081817824 */ /* 0x000fe200078e00ff */
        /* <DEDUP_REMOVED lines=15> */
[C---:B------:R-:W-:Y:S01]  /*ec40*/  LOP3.LUT R165, R131.reuse, 0x36, RZ, 0x3c, !PT ;  /* 0x0000003683a57812 */ /* 0x040fe200078e3cff */
[----:B------:R-:W-:Y:S01]  /*ec50*/  IMAD.U32 R131, R131, 0x10000, RZ ;  /* 0x0001000083837824 */ /* 0x000fe200078e00ff */
[----:B------:R-:W-:-:S02]  /*ec60*/  PRMT R209, R180, 0x3340, R181 ;  /* 0x00003340b4d17816 */ /* 0x000fc400000000b5 */
        /* <DEDUP_REMOVED lines=8> */
[C---:B------:R-:W-:Y:S01]  /*ecf0*/  LOP3.LUT R135, R133.reuse, 0x36, RZ, 0x3c, !PT ;  /* 0x0000003685877812 */ /* 0x040fe200078e3cff */
[----:B------:R-:W-:Y:S01]  /*ed00*/  IMAD.U32 R133, R133, 0x10000, RZ ;  /* 0x0001000085857824 */ /* 0x000fe200078e00ff */
        /* <DEDUP_REMOVED lines=17> */
[----:B------:R-:W-:Y:S02]  /*ee20*/  PRMT R210, R134, 0x3340, R135 ;  /* 0x0000334086d27816 */ /* 0x000fe40000000087 */
[C---:B------:R-:W-:Y:S01]  /*ee30*/  LOP3.LUT R135, R143.reuse, 0x6a, RZ, 0x3c, !PT ;  /* 0x0000006a8f877812 */ /* 0x040fe200078e3cff */
[----:B------:R-:W-:Y:S01]  /*ee40*/  IMAD.U32 R143, R143, 0x10000, RZ ;  /* 0x000100008f8f7824 */ /* 0x000fe200078e00ff */
        /* <DEDUP_REMOVED lines=16> */
[C---:B------:R-:W-:Y:S01]  /*ef50*/  LOP3.LUT R135, R145.reuse, 0x6a, RZ, 0x3c, !PT ;  /* 0x0000006a91877812 */ /* 0x040fe200078e3cff */
[----:B------:R-:W-:Y:S01]  /*ef60*/  IMAD.U32 R145, R145, 0x10000, RZ ;  /* 0x0001000091917824 */ /* 0x000fe200078e00ff */
        /* <DEDUP_REMOVED lines=10> */
[----:B------:R-:W-:Y:S02]  /*f010*/  PRMT R199, R180, 0x3340, R177 ;  /* 0x00003340b4c77816 */ /* 0x000fe400000000b1 */
[----:B------:R-:W-:Y:S02]  /*f020*/  PRMT R198, R181, 0x3340, R182 ;  /* 0x00003340b5c67816 */ /* 0x000fe400000000b6 */
        /* <DEDUP_REMOVED lines=71> */
[----:B------:R-:W-:Y:S01]  /*f4a0*/  PRMT R184, R134, 0x3340, R135 ;  /* 0x0000334086b87816 */ /* 0x000fe20000000087 */
[----:B------:R-:W-:Y:S01]  /*f4b0*/  IMAD.U32 R135, R21, 0x10000, RZ ;  /* 0x0001000015877824 */ /* 0x000fe200078e00ff */
[----:B------:R-:W-:-:S02]  /*f4c0*/  PRMT R189, R182, 0x3340, R177 ;  /* 0x00003340b6bd7816 */ /* 0x000fc400000000b1 */
[----:B------:R-:W-:Y:S02]  /*f4d0*/  LOP3.LUT R177, R104, 0x6a, RZ, 0x3c, !PT ;  /* 0x0000006a68b17812 */ /* 0x000fe400078e3cff */
[----:B------:R-:W-:Y:S02]  /*f4e0*/  LOP3.LUT R161, R103, 0x6a, RZ, 0x3c, !PT ;  /* 0x0000006a67a17812 */ /* 0x000fe400078e3cff */
[----:B------:R-:W-:Y:S02]  /*f4f0*/  LOP3.LUT R182, R181, 0xffff, RZ, 0xc0, !PT ;  /* 0x0000ffffb5b67812 */ /* 0x000fe400078ec0ff */
[----:B------:R-:W-:Y:S02]  /*f500*/  PRMT R181, R136, 0x3340, R137 ;  /* 0x0000334088b57816 */ /* 0x000fe40000000089 */
[----:B------:R-:W-:Y:S02]  /*f510*/  LOP3.LUT R134, R20, 0xffff, RZ, 0xc0, !PT ;  /* 0x0000ffff14867812 */ /* 0x000fe400078ec0ff */
[----:B------:R-:W-:-:S02]  /*f520*/  LOP3.LUT R180, R113, 0x6a, RZ, 0x3c, !PT ;  /* 0x0000006a71b47812 */ /* 0x000fc400078e3cff */
[----:B------:R-:W-:Y:S01]  /*f530*/  LOP3.LUT R136, R23, 0xffff, RZ, 0xc0, !PT ;  /* 0x0000ffff17887812 */ /* 0x000fe200078ec0ff */
[----:B------:R-:W-:Y:S01]  /*f540*/  IMAD.SHL.U32 R23, R134, 0x1000000, RZ ;  /* 0x0100000086177824 */ /* 0x000fe200078e00ff */
[C---:B------:R-:W-:Y:S01]  /*f550*/  LOP3.LUT R21, R155.reuse, 0x6a, RZ, 0x3c, !PT ;  /* 0x0000006a9b157812 */ /* 0x040fe200078e3cff */
[----:B------:R-:W-:Y:S01]  /*f560*/  IMAD.U32 R155, R155, 0x10000, RZ ;  /* 0x000100009b9b7824 */ /* 0x000fe200078e00ff */
[----:B------:R-:W-:Y:S01]  /*f570*/  LOP3.LUT R20, R154, 0x6a, RZ, 0x3c, !PT ;  /* 0x0000006a9a147812 */ /* 0x000fe200078e3cff */
[----:B------:R-:W-:Y:S01]  /*f580*/  IMAD.SHL.U32 R136, R136, 0x1000000, RZ ;  /* 0x0100000088887824 */ /* 0x000fe200078e00ff */
        /* <DEDUP_REMOVED lines=15> */
[----:B------:R-:W-:Y:S01]  /*f680*/  PRMT R183, R20, 0x3340, R21 ;  /* 0x0000334014b77816 */ /* 0x000fe20000000015 */
[----:B------:R-:W-:Y:S01]  /*f690*/  IMAD.SHL.U32 R21, R44, 0x1000000, RZ ;  /* 0x010000002c157824 */ /* 0x000fe200078e00ff */
[----:B------:R-:W-:Y:S02]  /*f6a0*/  LOP3.LUT R135, R135, 0x36000000, R136, 0xf6, !PT ;  /* 0x3600000087877812 */ /* 0x000fe400078ef688 */
[----:B------:R-:W-:Y:S02]  /*f6b0*/  LOP3.LUT R177, R177, 0xffff, RZ, 0xc0, !PT ;  /* 0x0000ffffb1b17812 */ /* 0x000fe400078ec0ff */
[----:B------:R-:W-:Y:S02]  /*f6c0*/  LOP3.LUT R180, R161, 0xffff, RZ, 0xc0, !PT ;  /* 0x0000ffffa1b47812 */ /* 0x000fe400078ec0ff */
[----:B------:R-:W-:Y:S02]  /*f6d0*/  LOP3.LUT R136, R45, 0x360000, RZ, 0x3c, !PT ;  /* 0x003600002d887812 */ /* 0x000fe400078e3cff */
[----:B------:R-:W-:-:S02]  /*f6e0*/  LOP3.LUT R132, R132, 0xffff, RZ, 0xc0, !PT ;  /* 0x0000ffff84847812 */ /* 0x000fc400078ec0ff */
[----:B------:R-:W-:Y:S02]  /*f6f0*/  LOP3.LUT R18, R157, 0x6a00, R18, 0xf6, !PT ;  /* 0x00006a009d127812 */ /* 0x000fe400078ef612 */
[----:B------:R-:W-:Y:S02]  /*f700*/  LOP3.LUT R144, R144, 0xffff, RZ, 0xc0, !PT ;  /* 0x0000ffff90907812 */ /* 0x000fe400078ec0ff */
[----:B------:R-:W-:Y:S02]  /*f710*/  LOP3.LUT R130, R130, 0xffff, RZ, 0xc0, !PT ;  /* 0x0000ffff82827812 */ /* 0x000fe400078ec0ff */
[----:B------:R-:W-:Y:S02]  /*f720*/  PRMT R180, R180, 0x3340, R177 ;  /* 0x00003340b4b47816 */ /* 0x000fe400000000b1 */
[----:B------:R-:W-:Y:S01]  /*f730*/  LOP3.LUT R136, R136, 0x36000000, R21, 0xf6, !PT ;  /* 0x3600000088887812 */ /* 0x000fe200078ef615 */
[----:B------:R-:W-:Y:S01]  /*f740*/  IMAD.SHL.U32 R21, R132, 0x1000000, RZ ;  /* 0x0100000084157824 */ /* 0x000fe200078e00ff */
[----:B------:R-:W-:Y:S01]  /*f750*/  LOP3.LUT R177, R18, 0x6a, R19, 0xf6, !PT ;  /* 0x0000006a12b17812 */ /* 0x000fe200078ef613 */
[----:B------:R-:W-:Y:S01]  /*f760*/  IMAD.SHL.U32 R19, R144, 0x1000000, RZ ;  /* 0x0100000090137824 */ /* 0x000fe200078e00ff */
[----:B------:R-:W-:Y:S01]  /*f770*/  LOP3.LUT R146, R146, 0xffff, RZ, 0xc0, !PT ;  /* 0x0000ffff92927812 */ /* 0x000fe200078ec0ff */
[----:B------:R-:W-:Y:S01]  /*f780*/  IMAD.SHL.U32 R20, R130, 0x1000000, RZ ;  /* 0x0100000082147824 */ /* 0x000fe200078e00ff */
[----:B------:R-:W-:-:S02]  /*f790*/  LOP3.LUT R132, R143, 0xff0000, RZ, 0xc0, !PT ;  /* 0x00ff00008f847812 */ /* 0x000fc400078ec0ff */
[----:B------:R-:W-:Y:S01]  /*f7a0*/  LOP3.LUT R144, R145, 0xff0000, RZ, 0xc0, !PT ;  /* 0x00ff000091907812 */ /* 0x000fe200078ec0ff */
[----:B------:R-:W-:Y:S01]  /*f7b0*/  IMAD.SHL.U32 R146, R146, 0x1000000, RZ ;  /* 0x0100000092927824 */ /* 0x000fe200078e00ff */
[----:B------:R-:W-:Y:S02]  /*f7c0*/  LOP3.LUT R143, R147, 0xff0000, RZ, 0xc0, !PT ;  /* 0x00ff0000938f7812 */ /* 0x000fe400078ec0ff */
[----:B------:R-:W-:Y:S02]  /*f7d0*/  LOP3.LUT R142, R142, 0xffff, RZ, 0xc0, !PT ;  /* 0x0000ffff8e8e7812 */ /* 0x000fe400078ec0ff */
[----:B------:R-:W-:Y:S02]  /*f7e0*/  LOP3.LUT R130, R133, 0xff0000, RZ, 0xc0, !PT ;  /* 0x00ff000085827812 */ /* 0x000fe400078ec0ff */
[----:B------:R-:W-:Y:S02]  /*f7f0*/  LOP3.LUT R144, R144, 0x6a0000, RZ, 0x3c, !PT ;  /* 0x006a000090907812 */ /* 0x000fe400078e3cff */
[----:B------:R-:W-:-:S02]  /*f800*/  LOP3.LUT R143, R143, 0x6a0000, RZ, 0x3c, !PT ;  /* 0x006a00008f8f7812 */ /* 0x000fc400078e3cff */
[----:B------:R-:W-:Y:S01]  /*f810*/  LOP3.LUT R134, R134, 0x36000000, R23, 0xf6, !PT ;  /* 0x3600000086867812 */ /* 0x000fe200078ef617 */
[----:B------:R-:W-:Y:S01]  /*f820*/  IMAD.SHL.U32 R23, R142, 0x1000000, RZ ;  /* 0x010000008e177824 */ /* 0x000fe200078e00ff */
[----:B------:R-:W-:Y:S02]  /*f830*/  LOP3.LUT R130, R130, 0x360000, RZ, 0x3c, !PT ;  /* 0x0036000082827812 */ /* 0x000fe400078e3cff */
[----:B------:R-:W-:Y:S02]  /*f840*/  LOP3.LUT R148, R148, 0xffff, RZ, 0xc0, !PT ;  /* 0x0000ffff94947812 */ /* 0x000fe400078ec0ff */
[----:B------:R-:W-:Y:S02]  /*f850*/  LOP3.LUT R142, R149, 0xff0000, RZ, 0xc0, !PT ;  /* 0x00ff0000958e7812 */ /* 0x000fe400078ec0ff */
[----:B------:R-:W-:Y:S02]  /*f860*/  LOP3.LUT R144, R144, 0x6a000000, R19, 0xf6, !PT ;  /* 0x6a00000090907812 */ /* 0x000fe400078ef613 */
[----:B------:R-:W-:-:S02]  /*f870*/  LOP3.LUT R143, R143, 0x6a000000, R146, 0xf6, !PT ;  /* 0x6a0000008f8f7812 */ /* 0x000fc400078ef692 */
[----:B------:R-:W-:Y:S01]  /*f880*/  LOP3.LUT R130, R130, 0x36000000, R21, 0xf6, !PT ;  /* 0x3600000082827812 */ /* 0x000fe200078ef615 */
[----:B------:R-:W-:Y:S01]  /*f890*/  IMAD.SHL.U32 R21, R148, 0x1000000, RZ ;  /* 0x0100000094157824 */ /* 0x000fe200078e00ff */
        /* <DEDUP_REMOVED lines=12> */
[----:B------:R-:W-:Y:S01]  /*f960*/  LOP3.LUT R142, R142, 0x6a000000, R21, 0xf6, !PT ;  /* 0x6a0000008e8e7812 */ /* 0x000fe200078ef615 */
[----:B------:R-:W-:Y:S01]  /*f970*/  IMAD.SHL.U32 R21, R152, 0x1000000, RZ ;  /* 0x0100000098157824 */ /* 0x000fe200078e00ff */
[----:B------:R-:W-:Y:S02]  /*f980*/  LOP3.LUT R132, R132, 0x6a0000, RZ, 0x3c, !PT ;  /* 0x006a000084847812 */ /* 0x000fe400078e3cff */
[----:B------:R-:W-:Y:S02]  /*f990*/  LOP3.LUT R131, R131, 0x360000, RZ, 0x3c, !PT ;  /* 0x0036000083837812 */ /* 0x000fe400078e3cff */
[----:B------:R-:W-:Y:S02]  /*f9a0*/  LOP3.LUT R148, R148, 0x6a0000, RZ, 0x3c, !PT ;  /* 0x006a000094947812 */ /* 0x000fe400078e3cff */
[----:B------:R-:W-:-:S02]  /*f9b0*/  PRMT R22, R19, 0x3340, R146 ;  /* 0x0000334013167816 */ /* 0x000fc40000000092 */
[----:B------:R-:W-:Y:S02]  /*f9c0*/  PRMT R18, R18, 0x3340, R145 ;  /* 0x0000334012127816 */ /* 0x000fe40000000091 */
[----:B------:R-:W-:Y:S02]  /*f9d0*/  LOP3.LUT R132, R132, 0x6a000000, R23, 0xf6, !PT ;  /* 0x6a00000084847812 */ /* 0x000fe400078ef617 */
[----:B------:R-:W-:Y:S02]  /*f9e0*/  LOP3.LUT R150, R150, 0xffff, RZ, 0xc0, !PT ;  /* 0x0000ffff96967812 */ /* 0x000fe400078ec0ff */
[----:B------:R-:W-:Y:S02]  /*f9f0*/  LOP3.LUT R131, R131, 0x36000000, R20, 0xf6, !PT ;  /* 0x3600000083837812 */ /* 0x000fe400078ef614 */
[----:B------:R-:W-:Y:S01]  /*fa00*/  LOP3.LUT R154, R154, 0xffff, RZ, 0xc0, !PT ;  /* 0x0000ffff9a9a7812 */ /* 0x000fe200078ec0ff */
[----:B------:R-:W-:Y:S01]  /*fa10*/  IMAD.SHL.U32 R150, R150, 0x1000000, RZ ;  /* 0x0100000096967824 */ /* 0x000fe200078e00ff */
[----:B------:R-:W-:-:S02]  /*fa20*/  LOP3.LUT R148, R148, 0x6a000000, R21, 0xf6, !PT ;  /* 0x6a00000094947812 */ /* 0x000fc400078ef615 */
[----:B------:R-:W-:Y:S01]  /*fa30*/  PRMT R23, R217, 0x5410, R22 ;  /* 0x00005410d9177816 */ /* 0x000fe20000000016 */
[----:B------:R-:W-:Y:S01]  /*fa40*/  IMAD.SHL.U32 R154, R154, 0x1000000, RZ ;  /* 0x010000009a9a7824 */ /* 0x000fe200078e00ff */
[----:B------:R-:W-:Y:S02]  /*fa50*/  LOP3.LUT R133, R151, 0xff0000, RZ, 0xc0, !PT ;  /* 0x00ff000097857812 */ /* 0x000fe400078ec0ff */
[----:B------:R-:W-:Y:S02]  /*fa60*/  PRMT R21, R13, 0x5410, R18 ;  /* 0x000054100d157816 */ /* 0x000fe40000000012 */
[----:B------:R-:W-:Y:S02]  /*fa70*/  PRMT R20, R216, 0x5410, R15 ;  /* 0x00005410d8147816 */ /* 0x000fe4000000000f */
[----:B------:R-:W-:Y:S02]  /*fa80*/  PRMT R22, R219, 0x5410, R218 ;  /* 0x00005410db167816 */ /* 0x000fe400000000da */
[----:B------:R-:W-:-:S02]  /*fa90*/  LOP3.LUT R147, R155, 0xff0000, RZ, 0xc0, !PT ;  /* 0x00ff00009b937812 */ /* 0x000fc400078ec0ff */
[----:B------:R-:W-:Y:S01]  /*faa0*/  LOP3.LUT R133, R133, 0x6a0000, RZ, 0x3c, !PT ;  /* 0x006a000085857812 */ /* 0x000fe200078e3cff */
[----:B------:R0:W-:Y:S01]  /*fab0*/  STL.128 [R1+0x290], R20 ;  /* 0x0002901401007387 */ /* 0x0001e20000100c00 */
[----:B------:R-:W-:Y:S02]  /*fac0*/  LOP3.LUT R147, R147, 0x6a0000, RZ, 0x3c, !PT ;  /* 0x006a000093937812 */ /* 0x000fe400078e3cff */
[----:B------:R-:W-:Y:S02]  /*fad0*/  LOP3.LUT R29, R29, 0x36, RZ, 0x3c, !PT ;  /* 0x000000361d1d7812 */ /* 0x000fe400078e3cff */
[----:B------:R-:W-:Y:S02]  /*fae0*/  LOP3.LUT R133, R133, 0x6a000000, R150, 0xf6, !PT ;  /* 0x6a00000085857812 */ /* 0x000fe400078ef696 */
[----:B------:R-:W-:Y:S02]  /*faf0*/  LOP3.LUT R147, R147, 0x6a000000, R154, 0xf6, !PT ;  /* 0x6a00000093937812 */ /* 0x000fe400078ef69a */
[----:B------:R-:W-:-:S02]  /*fb00*/  LOP3.LUT R150, R37, 0x36, RZ, 0x3c, !PT ;  /* 0x0000003625967812 */ /* 0x000fc400078e3cff */
[----:B------:R-:W-:Y:S02]  /*fb10*/  LOP3.LUT R151, R38, 0x36, RZ, 0x3c, !PT ;  /* 0x0000003626977812 */ /* 0x000fe400078e3cff */
[----:B------:R-:W-:Y:S02]  /*fb20*/  LOP3.LUT R13, R51, 0x36, RZ, 0x3c, !PT ;  /* 0x00000036330d7812 */ /* 0x000fe400078e3cff */
[----:B------:R-:W-:Y:S02]  /*fb30*/  LOP3.LUT R15, R56, 0x36, RZ, 0x3c, !PT ;  /* 0x00000036380f7812 */ /* 0x000fe400078e3cff */
[----:B0-----:R-:W-:Y:S02]  /*fb40*/  LOP3.LUT R21, R78, 0x36, RZ, 0x3c, !PT ;  /* 0x000000364e157812 */ /* 0x001fe400078e3cff */
        /* <DEDUP_REMOVED lines=9> */
[----:B------:R-:W-:Y:S01]  /*fbe0*/  PRMT R18, R13, 0x3340, R150 ;  /* 0x000033400d127816 */ /* 0x000fe20000000096 */
[----:B------:R-:W-:Y:S01]  /*fbf0*/  IMAD.SHL.U32 R128, R128, 0x1000000, RZ ;  /* 0x0100000080807824 */ /* 0x000fe200078e00ff */
[----:B------:R-:W-:Y:S02]  /*fc00*/  PRMT R15, R38, 0x3340, R151 ;  /* 0x00003340260f7816 */ /* 0x000fe40000000097 */
[----:B------:R-:W-:Y:S02]  /*fc10*/  LOP3.LUT R27, R27, 0x36, RZ, 0x3c, !PT ;  /* 0x000000361b1b7812 */ /* 0x000fe400078e3cff */
[----:B------:R-:W-:Y:S02]  /*fc20*/  PRMT R23, R201, 0x5410, R22 ;  /* 0x00005410c9177816 */ /* 0x000fe40000000016 */
[----:B------:R-:W-:-:S02]  /*fc30*/  PRMT R22, R210, 0x5410, R165 ;  /* 0x00005410d2167816 */ /* 0x000fc400000000a5 */
[----:B------:R-:W-:Y:S02]  /*fc40*/  LOP3.LUT R165, R24, 0x6a, RZ, 0x3c, !PT ;  /* 0x0000006a18a57812 */ /* 0x000fe400078e3cff */
[----:B------:R-:W-:Y:S02]  /*fc50*/  LOP3.LUT R157, R129, 0x360000, RZ, 0x3c, !PT ;  /* 0x00360000819d7812 */ /* 0x000fe400078e3cff */
[----:B------:R-:W-:Y:S02]  /*fc60*/  PRMT R13, R17, 0x5410, R18 ;  /* 0x00005410110d7816 */ /* 0x000fe40000000012 */
[----:B------:R-:W-:Y:S02]  /*fc70*/  PRMT R12, R215, 0x5410, R12 ;  /* 0x00005410d70c7816 */ /* 0x000fe4000000000c */
[----:B------:R-:W-:Y:S02]  /*fc80*/  PRMT R15, R214, 0x5410, R15 ;  /* 0x00005410d60f7816 */ /* 0x000fe4000000000f */
[----:B------:R-:W-:-:S02]  /*fc90*/  PRMT R14, R213, 0x5410, R14 ;  /* 0x00005410d50e7816 */ /* 0x000fc4000000000e */
[----:B------:R-:W-:Y:S02]  /*fca0*/  LOP3.LUT R28, R28, 0x36, RZ, 0x3c, !PT ;  /* 0x000000361c1c7812 */ /* 0x000fe400078e3cff */
[----:B------:R-:W-:Y:S01]  /*fcb0*/  LOP3.LUT R20, R71, 0x36, RZ, 0x3c, !PT ;  /* 0x0000003647147812 */ /* 0x000fe200078e3cff */
[----:B------:R0:W-:Y:S01]  /*fcc0*/  STL.128 [R1+0x2a0], R12 ;  /* 0x0002a00c01007387 */ /* 0x0001e20000100c00 */
[----:B------:R-:W-:Y:S02]  /*fcd0*/  LOP3.LUT R152, R27, 0xffff, RZ, 0xc0, !PT ;  /* 0x0000ffff1b987812 */ /* 0x000fe400078ec0ff */
[----:B------:R-:W-:Y:S02]  /*fce0*/  LOP3.LUT R24, R79, 0x6a, RZ, 0x3c, !PT ;  /* 0x0000006a4f187812 */ /* 0x000fe400078e3cff */
[----:B------:R-:W-:Y:S02]  /*fcf0*/  LOP3.LUT R155, R26, 0x6a, RZ, 0x3c, !PT ;  /* 0x0000006a1a9b7812 */ /* 0x000fe400078e3cff */
[----:B------:R-:W-:-:S02]  /*fd00*/  LOP3.LUT R27, R80, 0x6a, RZ, 0x3c, !PT ;  /* 0x0000006a501b7812 */ /* 0x000fc400078e3cff */
[----:B------:R-:W-:Y:S02]  /*fd10*/  LOP3.LUT R157, R157, 0x36000000, R128, 0xf6, !PT ;  /* 0x360000009d9d7812 */ /* 0x000fe400078ef680 */
        /* <DEDUP_REMOVED lines=9> */
[----:B0-----:R-:W-:Y:S02]  /*fdb0*/  LOP3.LUT R12, R97, 0x6a, RZ, 0x3c, !PT ;  /* 0x0000006a610c7812 */ /* 0x001fe400078e3cff */
[----:B------:R-:W-:-:S02]  /*fdc0*/  LOP3.LUT R19, R61, 0x36, RZ, 0x3c, !PT ;  /* 0x000000363d137812 */ /* 0x000fc400078e3cff */
[----:B------:R-:W-:Y:S02]  /*fdd0*/  LOP3.LUT R18, R66, 0x36, RZ, 0x3c, !PT ;  /* 0x0000003642127812 */ /* 0x000fe400078e3cff */
[----:B------:R-:W-:Y:S02]  /*fde0*/  PRMT R21, R20, 0x3340, R153 ;  /* 0x0000334014157816 */ /* 0x000fe40000000099 */
[----:B------:R-:W-:Y:S02]  /*fdf0*/  PRMT R26, R26, 0x3340, R165 ;  /* 0x000033401a1a7816 */ /* 0x000fe400000000a5 */
        /* <DEDUP_REMOVED lines=13> */
[----:B------:R-:W-:Y:S01]  /*fed0*/  LOP3.LUT R38, R27, 0xffff, RZ, 0xc0, !PT ;  /* 0x0000ffff1b267812 */ /* 0x000fe200078ec0ff */
[----:B------:R0:W-:Y:S01]  /*fee0*/  STL.128 [R1+0x2c0], R20 ;  /* 0x0002c01401007387 */ /* 0x0001e20000100c00 */
[----:B------:R-:W-:-:S02]  /*fef0*/  LOP3.LUT R149, R149, 0xffff, RZ, 0xc0, !PT ;  /* 0x0000ffff95957812 */ /* 0x000fc400078ec0ff */
[----:B------:R-:W-:Y:S02]  /*ff00*/  PRMT R24, R205, 0x5410, R204 ;  /* 0x00005410cd187816 */ /* 0x000fe400000000cc */
[----:B------:R-:W-:Y:S02]  /*ff10*/  PRMT R27, R199, 0x5410, R28 ;  /* 0x00005410c71b7816 */ /* 0x000fe4000000001c */
[----:B------:R-:W-:Y:S02]  /*ff20*/  PRMT R26, R200, 0x5410, R197 ;  /* 0x00005410c81a7816 */ /* 0x000fe400000000c5 */
[----:B------:R-:W-:Y:S02]  /*ff30*/  PRMT R13, R13, 0x3340, R128 ;  /* 0x000033400d0d7816 */ /* 0x000fe40000000080 */
[----:B------:R-:W-:Y:S01]  /*ff40*/  PRMT R12, R12, 0x3340, R129 ;  /* 0x000033400c0c7816 */ /* 0x000fe20000000081 */
[----:B------:R2:W-:Y:S01]  /*ff50*/  STL.128 [R1+0x2d0], R24 ;  /* 0x0002d01801007387 */ /* 0x0005e20000100c00 */
[----:B------:R-:W-:-:S02]  /*ff60*/  LOP3.LUT R46, R46, 0xffff, RZ, 0xc0, !PT ;  /* 0x0000ffff2e2e7812 */ /* 0x000fc400078ec0ff */
[----:B------:R-:W-:Y:S02]  /*ff70*/  PRMT R18, R19, 0x3340, R152 ;  /* 0x0000334013127816 */ /* 0x000fe40000000098 */
[----:B------:R-:W-:Y:S01]  /*ff80*/  PRMT R17, R40, 0x3340, R149 ;  /* 0x0000334028117816 */ /* 0x000fe20000000095 */
[----:B------:R-:W-:Y:S01]  /*ff90*/  IMAD.SHL.U32 R46, R46, 0x1000000, RZ ;  /* 0x010000002e2e7824 */ /* 0x000fe200078e00ff */
[----:B------:R-:W-:Y:S02]  /*ffa0*/  LOP3.LUT R47, R47, 0xff0000, RZ, 0xc0, !PT ;  /* 0x00ff00002f2f7812 */ /* 0x000fe400078ec0ff */
[----:B------:R-:W-:Y:S02]  /*ffb0*/  PRMT R31, R194, 0x5410, R13 ;  /* 0x00005410c21f7816 */ /* 0x000fe4000000000d */
[----:B0-----:R-:W-:Y:S02]  /*ffc0*/  PRMT R21, R191, 0x5410, R12 ;  /* 0x00005410bf157816 */ /* 0x001fe4000000000c */
[----:B------:R-:W-:-:S02]  /*ffd0*/  LOP3.LUT R12, R107, 0x6a, RZ, 0x3c, !PT ;  /* 0x0000006a6b0c7812 */ /* 0x000fc400078e3cff */
[----:B------:R-:W-:Y:S02]  /*ffe0*/  LOP3.LUT R13, R112, 0x6a, RZ, 0x3c, !PT ;  /* 0x0000006a700d7812 */ /* 0x000fe400078e3cff */
[----:B--2---:R-:W-:Y:S02]  /*fff0*/  LOP3.LUT R25, R35, 0x6a, RZ, 0x3c, !PT ;  /* 0x0000006a23197812 */ /* 0x004fe400078e3cff */
[----:B------:R-:W-:Y:S02]  /*10000*/  LOP3.LUT R26, R34, 0x6a, RZ, 0x3c, !PT ;  /* 0x0000006a221a7812 */ /* 0x000fe400078e3cff */
[----:B------:R-:W-:Y:S02]  /*10010*/  PRMT R19, R209, 0x5410, R18 ;  /* 0x00005410d1137816 */ /* 0x000fe40000000012 */
[----:B------:R-:W-:Y:S02]  /*10020*/  LOP3.LUT R169, R29, 0xffff, RZ, 0xc0, !PT ;  /* 0x0000ffff1da97812 */ /* 0x000fe400078ec0ff */
[----:B------:R-:W-:-:S02]  /*10030*/  LOP3.LUT R36, R36, 0x6a, RZ, 0x3c, !PT ;  /* 0x0000006a24247812 */ /* 0x000fc400078e3cff */
[----:B------:R-:W-:Y:S02]  /*10040*/  LOP3.LUT R42, R42, 0xffff, RZ, 0xc0, !PT ;  /* 0x0000ffff2a2a7812 */ /* 0x000fe400078ec0ff */
[----:B------:R-:W-:Y:S02]  /*10050*/  PRMT R17, R212, 0x5410, R17 ;  /* 0x00005410d4117816 */ /* 0x000fe40000000011 */
[----:B------:R-:W-:Y:S01]  /*10060*/  PRMT R16, R211, 0x5410, R16 ;  /* 0x00005410d3107816 */ /* 0x000fe20000000010 */
[----:B------:R-:W-:Y:S01]  /*10070*/  IMAD.SHL.U32 R42, R42, 0x1000000, RZ ;  /* 0x010000002a2a7824 */ /* 0x000fe200078e00ff */
[----:B------:R-:W-:Y:S02]  /*10080*/  PRMT R18, R208, 0x5410, R207 ;  /* 0x00005410d0127816 */ /* 0x000fe400000000cf */
[----:B------:R-:W-:Y:S02]  /*10090*/  LOP3.LUT R137, R47, 0x360000, RZ, 0x3c, !PT ;  /* 0x003600002f897812 */ /* 0x000fe400078e3cff */
[----:B------:R-:W-:Y:S01]  /*100a0*/  LOP3.LUT R14, R102, 0x6a, RZ, 0x3c, !PT ;  /* 0x0000006a660e7812 */ /* 0x000fe200078e3cff */
[----:B------:R0:W-:Y:S01]  /*100b0*/  STL.128 [R1+0x2b0], R16 ;  /* 0x0002b01001007387 */ /* 0x0001e20000100c00 */
[----:B------:R-:W-:-:S02]  /*100c0*/  LOP3.LUT R43, R43, 0xff0000, RZ, 0xc0, !PT ;  /* 0x00ff00002b2b7812 */ /* 0x000fc400078ec0ff */
[----:B------:R-:W-:Y:S02]  /*100d0*/  LOP3.LUT R25, R25, 0xffff, RZ, 0xc0, !PT ;  /* 0x0000ffff19197812 */ /* 0x000fe400078ec0ff */
[----:B------:R-:W-:Y:S02]  /*100e0*/  LOP3.LUT R12, R12, 0xffff, RZ, 0xc0, !PT ;  /* 0x0000ffff0c0c7812 */ /* 0x000fe400078ec0ff */
[----:B------:R-:W-:Y:S02]  /*100f0*/  LOP3.LUT R26, R26, 0xffff, RZ, 0xc0, !PT ;  /* 0x0000ffff1a1a7812 */ /* 0x000fe400078ec0ff */
[----:B------:R-:W-:Y:S02]  /*10100*/  LOP3.LUT R13, R13, 0xffff, RZ, 0xc0, !PT ;  /* 0x0000ffff0d0d7812 */ /* 0x000fe400078ec0ff */
[----:B------:R-:W-:Y:S02]  /*10110*/  PRMT R29, R38, 0x3340, R169 ;  /* 0x00003340261d7816 */ /* 0x000fe400000000a9 */
[----:B------:R-:W-:-:S02]  /*10120*/  LOP3.LUT R24, R36, 0xffff, RZ, 0xc0, !PT ;  /* 0x0000ffff24187812 */ /* 0x000fc400078ec0ff */
[----:B------:R-:W-:Y:S02]  /*10130*/  IADD3 R36, P2, PT, R168, 0x2b3e6c1f, RZ ;  /* 0x2b3e6c1fa8247810 */ /* 0x000fe40007f5e0ff */
[----:B------:R-:W-:Y:S02]  /*10140*/  IADD3 R38, P3, PT, R173, -0x4be4295, RZ ;  /* 0xfb41bd6bad267810 */ /* 0x000fe40007f7e0ff */
[----:B------:R-:W-:Y:S02]  /*10150*/  LOP3.LUT R137, R137, 0x36000000, R46, 0xf6, !PT ;  /* 0x3600000089897812 */ /* 0x000fe400078ef62e */
[----:B------:R-:W-:Y:S01]  /*10160*/  LOP3.LUT R15, R14, 0xffff, RZ, 0xc0, !PT ;  /* 0x0000ffff0e0f7812 */ /* 0x000fe200078ec0ff */
[----:B------:R-:W-:Y:S01]  /*10170*/  IMAD.MOV.U32 R14, RZ, RZ, -0x16b07d5 ;  /* 0xfe94f82bff0e7424 */ /* 0x000fe200078e00ff */
[----:B------:R-:W-:Y:S02]  /*10180*/  LOP3.LUT R161, R43, 0x360000, RZ, 0x3c, !PT ;  /* 0x003600002ba17812 */ /* 0x000fe400078e3cff */
[----:B------:R-:W-:-:S02]  /*10190*/  PRMT R12, R12, 0x3340, R25 ;  /* 0x000033400c0c7816 */ /* 0x000fc40000000019 */
[----:B0-----:R-:W-:Y:S01]  /*101a0*/  PRMT R19, R13, 0x3340, R26 ;  /* 0x000033400d137816 */ /* 0x001fe2000000001a */
[----:B------:R-:W-:Y:S01]  /*101b0*/  IMAD.MOV.U32 R13, RZ, RZ, -0x4498517b ;  /* 0xbb67ae85ff0d7424 */ /* 0x000fe200078e00ff */
[----:B------:R-:W-:Y:S02]  /*101c0*/  IADD3 R44, P0, PT, R176, -0x7b3558c5, RZ ;  /* 0x84caa73bb02c7810 */ /* 0x000fe40007f1e0ff */
[----:B------:R-:W-:Y:S02]  /*101d0*/  IADD3 R46, P1, PT, R179, -0x16b07d5, RZ ;  /* 0xfe94f82bb32e7810 */ /* 0x000fe40007f3e0ff */
[----:B------:R-:W-:Y:S01]  /*101e0*/  IADD3.X R37, PT, PT, R166, -0x64fa9774, RZ, P2, !PT ;  /* 0x9b05688ca6257810 */ /* 0x000fe200017fe4ff */
[----:B------:R-:W-:Y:S01]  /*101f0*/  IMAD.MOV.U32 R34, RZ, RZ, R44 ;  /* 0x000000ffff227224 */ /* 0x000fe200078e002c */
[----:B------:R-:W-:Y:S02]  /*10200*/  IADD3.X R39, PT, PT, R163, 0x1f83d9ab, RZ, P3, !PT ;  /* 0x1f83d9aba3277810 */ /* 0x000fe40001ffe4ff */
[----:B------:R-:W-:-:S02]  /*10210*/  PRMT R15, R15, 0x3340, R24 ;  /* 0x000033400f0f7816 */ /* 0x000fc40000000018 */
[----:B------:R-:W-:Y:S01]  /*10220*/  LOP3.LUT R161, R161, 0x36000000, R42, 0xf6, !PT ;  /* 0x36000000a1a17812 */ /* 0x000fe200078ef62a */
[----:B------:R-:W-:Y:S01]  /*10230*/  STL.128 [R1+0x3c0], R36 ;  /* 0x0003c02401007387 */ /* 0x000fe20000100c00 */
[----:B------:R-:W-:Y:S01]  /*10240*/  PRMT R17, R185, 0x5410, R12 ;  /* 0x00005410b9117816 */ /* 0x000fe2000000000c */
[----:B------:R-:W-:Y:S01]  /*10250*/  IMAD.MOV.U32 R12, RZ, RZ, -0x7b3558c5 ;  /* 0x84caa73bff0c7424 */ /* 0x000fe200078e00ff */
[----:B------:R-:W-:Y:S01]  /*10260*/  PRMT R16, R184, 0x5410, R181 ;  /* 0x00005410b8107816 */ /* 0x000fe200000000b5 */
[----:B------:R1:W-:Y:S01]  /*10270*/  STL.128 [R1+0x3c0], R4 ;  /* 0x0003c00401007387 */ /* 0x0003e20000100c00 */
[----:B------:R-:W-:Y:S02]  /*10280*/  PRMT R19, R182, 0x5410, R19 ;  /* 0x00005410b6137816 */ /* 0x000fe40000000013 */
[----:B------:R-:W-:Y:S02]  /*10290*/  PRMT R18, R183, 0x5410, R180 ;  /* 0x00005410b7127816 */ /* 0x000fe400000000b4 */
[----:B------:R-:W-:-:S02]  /*102a0*/  IADD3.X R45, PT, PT, R175, -0x4498517b, RZ, P0, !PT ;  /* 0xbb67ae85af2d7810 */ /* 0x000fc400007fe4ff */
[----:B------:R-:W-:Y:S01]  /*102b0*/  IADD3.X R47, PT, PT, R178, 0x3c6ef372, RZ, P1, !PT ;  /* 0x3c6ef372b22f7810 */ /* 0x000fe20000ffe4ff */
[----:B------:R0:W-:Y:S01]  /*102c0*/  STL.128 [R1+0x300], R16 ;  /* 0x0003001001007387 */ /* 0x0001e20000100c00 */
[----:B------:R-:W-:Y:S01]  /*102d0*/  IADD3 R40, P0, PT, R174, 0x5f1d36f1, RZ ;  /* 0x5f1d36f1ae287810 */ /* 0x000fe20007f1e0ff */
[----:B------:R-:W-:Y:S01]  /*102e0*/  IMAD.MOV.U32 R35, RZ, RZ, R45 ;  /* 0x000000ffff237224 */ /* 0x000fe200078e002d */
[----:B------:R-:W-:Y:S01]  /*102f0*/  IADD3 R42, P1, PT, R170, -0x52197d2f, RZ ;  /* 0xade682d1aa2a7810 */ /* 0x000fe20007f3e0ff */
[----:B------:R-:W-:Y:S01]  /*10300*/  STL.128 [R1+0x3a0], R44 ;  /* 0x0003a02c01007387 */ /* 0x000fe20000100c00 */
[----:B------:R-:W-:Y:S02]  /*10310*/  LOP3.LUT R32, R32, 0xff, RZ, 0xc0, !PT ;  /* 0x000000ff20207812 */ /* 0x000fe400078ec0ff */
[----:B------:R-:W-:Y:S01]  /*10320*/  PRMT R3, R3, 0x7104, RZ ;  /* 0x0000710403037816 */ /* 0x000fe200000000ff */
[----:B-1----:R-:W-:Y:S01]  /*10330*/  IMAD.MOV.U32 R4, RZ, RZ, -0xc4336f8 ;  /* 0xf3bcc908ff047424 */ /* 0x002fe200078e00ff */
[----:B------:R-:W-:Y:S01]  /*10340*/  PRMT R23, R188, 0x5410, R15 ;  /* 0x00005410bc177816 */ /* 0x000fe2000000000f */
[----:B------:R-:W-:Y:S01]  /*10350*/  IMAD.MOV.U32 R15, RZ, RZ, 0x3c6ef372 ;  /* 0x3c6ef372ff0f7424 */ /* 0x000fe200078e00ff */
[----:B------:R-:W-:Y:S01]  /*10360*/  LOP3.LUT R33, R33, 0xff, RZ, 0xc0, !PT ;  /* 0x000000ff21217812 */ /* 0x000fe200078ec0ff */
[----:B------:R-:W-:Y:S01]  /*10370*/  IMAD.MOV.U32 R5, RZ, RZ, 0x6a09e667 ;  /* 0x6a09e667ff057424 */ /* 0x000fe200078e00ff */
[----:B------:R-:W-:-:S02]  /*10380*/  IADD3.X R41, PT, PT, R172, -0x5ab00ac6, RZ, P0, !PT ;  /* 0xa54ff53aac297810 */ /* 0x000fc400007fe4ff */
[----:B------:R-:W-:Y:S01]  /*10390*/  IADD3.X R43, PT, PT, R171, 0x510e527f, RZ, P1, !PT ;  /* 0x510e527fab2b7810 */ /* 0x000fe20000ffe4ff */
[----:B0-----:R-:W-:Y:S01]  /*103a0*/  IMAD.WIDE.U32 R16, R32, 0x1000000, RZ ;  /* 0x0100000020107825 */ /* 0x001fe200078e00ff */
[----:B------:R-:W-:Y:S01]  /*103b0*/  LOP3.LUT R6, R3, 0xff00, RZ, 0xc0, !PT ;  /* 0x0000ff0003067812 */ /* 0x000fe200078ec0ff */
[----:B------:R0:W-:Y:S01]  /*103c0*/  STL.128 [R1+0x3a0], R12 ;  /* 0x0003a00c01007387 */ /* 0x0001e20000100c00 */
[----:B------:R-:W-:Y:S02]  /*103d0*/  PRMT R52, R52, 0x7104, RZ ;  /* 0x0000710434347816 */ /* 0x000fe400000000ff */
[----:B------:R-:W-:Y:S01]  /*103e0*/  PRMT R57, R57, 0x7104, RZ ;  /* 0x0000710439397816 */ /* 0x000fe200000000ff */
[----:B------:R-:W-:Y:S01]  /*103f0*/  STL.128 [R1+0x3b0], R40 ;  /* 0x0003b02801007387 */ /* 0x000fe20000100c00 */
[----:B------:R-:W-:Y:S02]  /*10400*/  LOP3.LUT R3, R161, 0x3600, R6, 0xf6, !PT ;  /* 0x00003600a1037812 */ /* 0x000fe400078ef606 */
[----:B------:R-:W-:Y:S01]  /*10410*/  LOP3.LUT R7, R52, 0xff00, RZ, 0xc0, !PT ;  /* 0x0000ff0034077812 */ /* 0x000fe200078ec0ff */
[----:B------:R1:W-:Y:S01]  /*10420*/  STL.128 [R1+0x3b0], R8 ;  /* 0x0003b00801007387 */ /* 0x0003e20000100c00 */
[----:B------:R-:W-:-:S02]  /*10430*/  LOP3.LUT R6, R57, 0xff00, RZ, 0xc0, !PT ;  /* 0x0000ff0039067812 */ /* 0x000fc400078ec0ff */
[----:B------:R-:W-:Y:S02]  /*10440*/  PRMT R72, R72, 0x7104, RZ ;  /* 0x0000710448487816 */ /* 0x000fe400000000ff */
[----:B------:R-:W-:Y:S02]  /*10450*/  IADD3 R32, P0, PT, R167, -0xc4336f8, RZ ;  /* 0xf3bcc908a7207810 */ /* 0x000fe40007f1e0ff */
[----:B------:R-:W-:Y:S01]  /*10460*/  LOP3.LUT R136, R136, 0x3600, R7, 0xf6, !PT ;  /* 0x0000360088887812 */ /* 0x000fe200078ef607 */
[----:B0-----:R-:W-:Y:S01]  /*10470*/  IMAD.WIDE.U32 R12, R33, 0x10000, RZ ;  /* 0x00010000210c7825 */ /* 0x001fe200078e00ff */
[----:B------:R-:W-:Y:S02]  /*10480*/  LOP3.LUT R15, R16, 0x6a000000, RZ, 0x3c, !PT ;  /* 0x6a000000100f7812 */ /* 0x000fe400078e3cff */
[----:B------:R-:W-:Y:S01]  /*10490*/  LOP3.LUT R137, R137, 0x3600, R6, 0xf6, !PT ;  /* 0x0000360089897812 */ /* 0x000fe200078ef606 */
[----:B------:R-:W-:Y:S01]  /*104a0*/  IMAD.MOV.U32 R14, RZ, RZ, R40 ;  /* 0x000000ffff0e7224 */ /* 0x000fe200078e0028 */
[----:B------:R-:W-:Y:S01]  /*104b0*/  LOP3.LUT R16, R15, 0x6a0000, R12, 0xf6, !PT ;  /* 0x006a00000f107812 */ /* 0x000fe200078ef60c */
[----:B------:R-:W-:Y:S01]  /*104c0*/  IMAD.MOV.U32 R12, RZ, RZ, R46 ;  /* 0x000000ffff0c7224 */ /* 0x000fe200078e002e */
[----:B------:R-:W-:Y:S01]  /*104d0*/  LOP3.LUT R17, R13, R177, R17, 0xfe, !PT ;  /* 0x000000b10d117212 */ /* 0x000fe200078efe11 */
[----:B-1----:R-:W-:Y:S01]  /*104e0*/  IMAD.MOV.U32 R8, RZ, RZ, R42 ;  /* 0x000000ffff087224 */ /* 0x002fe200078e002a */
[----:B------:R-:W-:Y:S01]  /*104f0*/  PRMT R125, R125, 0x7104, RZ ;  /* 0x000071047d7d7816 */ /* 0x000fe200000000ff */
[----:B------:R-:W-:Y:S01]  /*10500*/  IMAD.MOV.U32 R9, RZ, RZ, R43 ;  /* 0x000000ffff097224 */ /* 0x000fe200078e002b */
[----:B------:R-:W-:Y:S01]  /*10510*/  LOP3.LUT R7, R72, 0xff00, RZ, 0xc0, !PT ;  /* 0x0000ff0048077812 */ /* 0x000fe200078ec0ff */
[----:B------:R-:W-:Y:S01]  /*10520*/  IMAD.MOV.U32 R10, RZ, RZ, R36 ;  /* 0x000000ffff0a7224 */ /* 0x000fe200078e0024 */
[----:B------:R-:W-:Y:S01]  /*10530*/  LOP3.LUT R6, R79, 0xff, RZ, 0xc0, !PT ;  /* 0x000000ff4f067812 */ /* 0x000fe200078ec0ff */
[----:B------:R-:W-:Y:S01]  /*10540*/  IMAD.MOV.U32 R11, RZ, RZ, R37 ;  /* 0x000000ffff0b7224 */ /* 0x000fe200078e0025 */
[----:B------:R-:W-:Y:S01]  /*10550*/  PRMT R20, R190, 0x5410, R189 ;  /* 0x00005410be147816 */ /* 0x000fe200000000bd */
[----:B------:R-:W-:Y:S01]  /*10560*/  IMAD.MOV.U32 R13, RZ, RZ, R47 ;  /* 0x000000ffff0d7224 */ /* 0x000fe200078e002f */
[----:B------:R-:W-:Y:S01]  /*10570*/  PRMT R22, R187, 0x5410, R186 ;  /* 0x00005410bb167816 */ /* 0x000fe200000000ba */
[----:B------:R-:W-:Y:S01]  /*10580*/  IMAD.MOV.U32 R15, RZ, RZ, R41 ;  /* 0x000000ffff0f7224 */ /* 0x000fe200078e0029 */
[----:B------:R-:W-:Y:S01]  /*10590*/  IADD3.X R33, PT, PT, R164, 0x6a09e667, RZ, P0, !PT ;  /* 0x6a09e667a4217810 */ /* 0x000fe200007fe4ff */
[----:B------:R0:W-:Y:S01]  /*105a0*/  STL.128 [R1+0x370], R8 ;  /* 0x0003700801007387 */ /* 0x0001e20000100c00 */
[----:B------:R-:W-:-:S02]  /*105b0*/  LOP3.LUT R125, R125, 0xff00, RZ, 0xc0, !PT ;  /* 0x0000ff007d7d7812 */ /* 0x000fc400078ec0ff */
[----:B------:R-:W-:Y:S01]  /*105c0*/  LOP3.LUT R130, R130, 0x3600, R7, 0xf6, !PT ;  /* 0x0000360082827812 */ /* 0x000fe200078ef607 */
[----:B------:R-:W-:Y:S01]  /*105d0*/  IMAD.WIDE.U32 R6, R6, 0x100, RZ ;  /* 0x0000010006067825 */ /* 0x000fe200078e00ff */
[----:B------:R-:W-:Y:S01]  /*105e0*/  PRMT R84, R84, 0x7104, RZ ;  /* 0x0000710454547816 */ /* 0x000fe200000000ff */
[----:B------:R1:W-:Y:S01]  /*105f0*/  STL.128 [R1+0x2f0], R20 ;  /* 0x0002f01401007387 */ /* 0x0003e20000100c00 */
[----:B------:R-:W-:Y:S02]  /*10600*/  PRMT R111, R111, 0x7104, RZ ;  /* 0x000071046f6f7816 */ /* 0x000fe400000000ff */
[----:B------:R-:W-:Y:S01]  /*10610*/  PRMT R120, R120, 0x7104, RZ ;  /* 0x0000710478787816 */ /* 0x000fe200000000ff */
[----:B------:R2:W-:Y:S01]  /*10620*/  STL.128 [R1+0x360], R12 ;  /* 0x0003600c01007387 */ /* 0x0005e20000100c00 */
[----:B------:R-:W-:Y:S02]  /*10630*/  LOP3.LUT R72, R124, 0xff, RZ, 0xc0, !PT ;  /* 0x000000ff7c487812 */ /* 0x000fe400078ec0ff */
[----:B------:R-:W-:Y:S01]  /*10640*/  PRMT R29, R198, 0x5410, R29 ;  /* 0x00005410c61d7816 */ /* 0x000fe2000000001d */
[----:B------:R-:W-:Y:S01]  /*10650*/  STL.64 [R1+0x398], R32 ;  /* 0x0003982001007387 */ /* 0x000fe20000100a00 */
[----:B------:R-:W-:-:S02]  /*10660*/  PRMT R28, R196, 0x5410, R195 ;  /* 0x00005410c41c7816 */ /* 0x000fc400000000c3 */
[----:B0-----:R-:W-:Y:S01]  /*10670*/  LOP3.LUT R10, R49, 0xff, RZ, 0xc0, !PT ;  /* 0x000000ff310a7812 */ /* 0x001fe200078ec0ff */
[----:B------:R0:W-:Y:S01]  /*10680*/  STL.64 [R1+0x398], R4 ;  /* 0x0003980401007387 */ /* 0x0001e20000100a00 */
[----:B------:R-:W-:Y:S02]  /*10690*/  PRMT R30, R193, 0x5410, R192 ;  /* 0x00005410c11e7816 */ /* 0x000fe400000000c0 */
[----:B------:R-:W-:Y:S01]  /*106a0*/  LOP3.LUT R9, R84, 0xff00, RZ, 0xc0, !PT ;  /* 0x0000ff0054097812 */ /* 0x000fe200078ec0ff */
[----:B------:R-:W-:Y:S01]  /*106b0*/  IMAD.WIDE.U32 R10, R10, 0x1000000, RZ ;  /* 0x010000000a0a7825 */ /* 0x000fe200078e00ff */
[----:B-1----:R-:W-:Y:S01]  /*106c0*/  LOP3.LUT R20, R59, 0xff, RZ, 0xc0, !PT ;  /* 0x000000ff3b147812 */ /* 0x002fe200078ec0ff */
[----:B------:R1:W-:Y:S01]  /*106d0*/  STL.128 [R1+0x2e0], R28 ;  /* 0x0002e01c01007387 */ /* 0x0003e20000100c00 */
[----:B------:R-:W-:Y:S02]  /*106e0*/  PRMT R67, R67, 0x7104, RZ ;  /* 0x0000710443437816 */ /* 0x000fe400000000ff */
[----:B--2---:R-:W-:Y:S01]  /*106f0*/  LOP3.LUT R12, R50, 0xff, RZ, 0xc0, !PT ;  /* 0x000000ff320c7812 */ /* 0x004fe200078ec0ff */
[----:B------:R-:W-:Y:S01]  /*10700*/  IMAD.WIDE.U32 R20, R20, 0x1000000, RZ ;  /* 0x0100000014147825 */ /* 0x000fe200078e00ff */
[----:B------:R-:W-:Y:S01]  /*10710*/  LOP3.LUT R84, R16, 0x6a00, R6, 0xf6, !PT ;  /* 0x00006a0010547812 */ /* 0x000fe200078ef606 */
[----:B------:R2:W-:Y:S01]  /*10720*/  STL.128 [R1+0x350], R32 ;  /* 0x0003502001007387 */ /* 0x0005e20000100c00 */
[----:B0-----:R-:W-:Y:S01]  /*10730*/  LOP3.LUT R5, R134, 0x3600, R125, 0xf6, !PT ;  /* 0x0000360086057812 */ /* 0x001fe200078ef67d */
[----:B------:R-:W-:Y:S01]  /*10740*/  IMAD.WIDE.U32 R12, R12, 0x10000, RZ ;  /* 0x000100000c0c7825 */ /* 0x000fe200078e00ff */
[----:B------:R-:W-:-:S02]  /*10750*/  LOP3.LUT R111, R111, 0xff00, RZ, 0xc0, !PT ;  /* 0x0000ff006f6f7812 */ /* 0x000fc400078ec0ff */
[----:B------:R-:W-:Y:S02]  /*10760*/  LOP3.LUT R6, R118, 0xff, RZ, 0xc0, !PT ;  /* 0x000000ff76067812 */ /* 0x000fe400078ec0ff */
[----:B------:R-:W-:Y:S02]  /*10770*/  LOP3.LUT R16, R51, 0xff, RZ, 0xc0, !PT ;  /* 0x000000ff33107812 */ /* 0x000fe400078ec0ff */
[----:B------:R-:W-:Y:S01]  /*10780*/  LOP3.LUT R22, R60, 0xff, RZ, 0xc0, !PT ;  /* 0x000000ff3c167812 */ /* 0x000fe200078ec0ff */
[----:B-1----:R-:W-:Y:S01]  /*10790*/  IMAD.MOV.U32 R28, RZ, RZ, R38 ;  /* 0x000000ffff1c7224 */ /* 0x002fe200078e0026 */
[----:B------:R-:W-:Y:S01]  /*107a0*/  LOP3.LUT R4, R120, 0xff00, RZ, 0xc0, !PT ;  /* 0x0000ff0078047812 */ /* 0x000fe200078ec0ff */
[----:B------:R-:W-:Y:S01]  /*107b0*/  IMAD.MOV.U32 R29, RZ, RZ, R39 ;  /* 0x000000ffff1d7224 */ /* 0x000fe200078e0027 */
[----:B------:R-:W-:Y:S01]  /*107c0*/  LOP3.LUT R72, R5, 0x36, R72, 0xf6, !PT ;  /* 0x0000003605487812 */ /* 0x000fe200078ef648 */
[----:B------:R-:W-:Y:S01]  /*107d0*/  IMAD.WIDE.U32 R22, R22, 0x10000, RZ ;  /* 0x0001000016167825 */ /* 0x000fe200078e00ff */
[----:B------:R-:W-:-:S02]  /*107e0*/  LOP3.LUT R5, R10, 0x36000000, RZ, 0x3c, !PT ;  /* 0x360000000a057812 */ /* 0x000fc400078e3cff */
[----:B------:R-:W-:Y:S02]  /*107f0*/  LOP3.LUT R8, R67, 0xff00, RZ, 0xc0, !PT ;  /* 0x0000ff0043087812 */ /* 0x000fe400078ec0ff */
[----:B------:R-:W-:Y:S02]  /*10800*/  IADD3 R30, P1, PT, R162, 0x137e2179, RZ ;  /* 0x137e2179a21e7810 */ /* 0x000fe40007f3e0ff */
[----:B------:R-:W-:Y:S02]  /*10810*/  LOP3.LUT R148, R148, 0x6a00, R111, 0xf6, !PT ;  /* 0x00006a0094947812 */ /* 0x000fe400078ef66f */
[----:B------:R-:W-:Y:S01]  /*10820*/  LOP3.LUT R27, R17, R7, RZ, 0xfc, !PT ;  /* 0x00000007111b7212 */ /* 0x000fe200078efcff */
[----:B------:R-:W-:Y:S01]  /*10830*/  IMAD.WIDE.U32 R6, R6, 0x1000000, RZ ;  /* 0x0100000006067825 */ /* 0x000fe200078e00ff */
[----:B------:R-:W-:Y:S02]  /*10840*/  LOP3.LUT R14, R117, 0xff, RZ, 0xc0, !PT ;  /* 0x000000ff750e7812 */ /* 0x000fe400078ec0ff */
[----:B--2---:R-:W-:Y:S01]  /*10850*/  LOP3.LUT R34, R61, 0xff, RZ, 0xc0, !PT ;  /* 0x000000ff3d227812 */ /* 0x004fe200078ec0ff */
        /* <DEDUP_REMOVED lines=8> */
[----:B------:R-:W-:Y:S02]  /*108e0*/  LOP3.LUT R131, R131, 0x3600, R8, 0xf6, !PT ;  /* 0x0000360083837812 */ /* 0x000fe400078ef608 */
[----:B------:R-:W-:-:S02]  /*108f0*/  IADD3.X R31, PT, PT, R160, 0x5be0cd19, RZ, P1, !PT ;  /* 0x5be0cd19a01f7810 */ /* 0x000fc40000ffe4ff */
[----:B------:R-:W-:Y:S02]  /*10900*/  LOP3.LUT R8, R0, 0xff, RZ, 0xc0, !PT ;  /* 0x000000ff00087812 */ /* 0x000fe400078ec0ff */
[----:B------:R-:W-:Y:S01]  /*10910*/  LOP3.LUT R111, R4, 0x36, R111, 0xf6, !PT ;  /* 0x00000036046f7812 */ /* 0x000fe200078ef66f */
[----:B------:R0:W-:Y:S01]  /*10920*/  STL.128 [R1+0x380], R28 ;  /* 0x0003801c01007387 */ /* 0x0001e20000100c00 */
[----:B------:R-:W-:Y:S02]  /*10930*/  LOP3.LUT R3, R3, 0x36, R48, 0xf6, !PT ;  /* 0x0000003603037812 */ /* 0x000fe400078ef630 */
[----:B------:R-:W-:Y:S01]  /*10940*/  LOP3.LUT R19, R6, 0x36000000, RZ, 0x3c, !PT ;  /* 0x3600000006137812 */ /* 0x000fe200078e3cff */
[----:B------:R-:W-:Y:S01]  /*10950*/  STL.64 [R1+0x3d0], R30 ;  /* 0x0003d01e01007387 */ /* 0x000fe20000100a00 */
[----:B------:R-:W-:Y:S02]  /*10960*/  LOP3.LUT R5, R5, 0x3600, R16, 0xf6, !PT ;  /* 0x0000360005057812 */ /* 0x000fe400078ef610 */
[----:B------:R-:W-:Y:S01]  /*10970*/  LOP3.LUT R4, R54, 0xff, RZ, 0xc0, !PT ;  /* 0x000000ff36047812 */ /* 0x000fe200078ec0ff */
[----:B------:R1:W-:Y:S01]  /*10980*/  STL.64 [R1+0x3d0], R158 ;  /* 0x0003d09e01007387 */ /* 0x0003e20000100a00 */
[----:B------:R-:W-:-:S02]  /*10990*/  LOP3.LUT R49, R49, 0x360000, R22, 0xf6, !PT ;  /* 0x0036000031317812 */ /* 0x000fc400078ef616 */
[----:B------:R-:W-:Y:S02]  /*109a0*/  LOP3.LUT R48, R64, 0xff, RZ, 0xc0, !PT ;  /* 0x000000ff40307812 */ /* 0x000fe400078ec0ff */
[----:B------:R-:W-:Y:S01]  /*109b0*/  LOP3.LUT R132, R132, 0x6a00, R9, 0xf6, !PT ;  /* 0x00006a0084847812 */ /* 0x000fe200078ef609 */
[----:B------:R-:W-:Y:S01]  /*109c0*/  IMAD.WIDE.U32 R8, R8, 0x100, RZ ;  /* 0x0000010008087825 */ /* 0x000fe200078e00ff */
[----:B------:R-:W-:Y:S02]  /*109d0*/  LOP3.LUT R19, R19, 0x360000, R14, 0xf6, !PT ;  /* 0x0036000013137812 */ /* 0x000fe400078ef60e */
[----:B------:R-:W-:Y:S01]  /*109e0*/  LOP3.LUT R150, R5, 0xff, R150, 0xf8, !PT ;  /* 0x000000ff05967812 */ /* 0x000fe200078ef896 */
[----:B------:R-:W-:Y:S01]  /*109f0*/  IMAD.WIDE.U32 R4, R4, 0x1000000, RZ ;  /* 0x0100000004047825 */ /* 0x000fe200078e00ff */
[----:B0-----:R-:W-:Y:S02]  /*10a00*/  LOP3.LUT R28, R55, 0xff, RZ, 0xc0, !PT ;  /* 0x000000ff371c7812 */ /* 0x001fe400078ec0ff */
[----:B------:R-:W-:Y:S01]  /*10a10*/  LOP3.LUT R0, R49, 0x3600, R34, 0xf6, !PT ;  /* 0x0000360031007812 */ /* 0x000fe200078ef622 */
[----:B------:R-:W-:Y:S01]  /*10a20*/  IMAD.WIDE.U32 R48, R48, 0x1000000, RZ ;  /* 0x0100000030307825 */ /* 0x000fe200078e00ff */
[----:B------:R-:W-:-:S02]  /*10a30*/  LOP3.LUT R52, R65, 0xff, RZ, 0xc0, !PT ;  /* 0x000000ff41347812 */ /* 0x000fc400078ec0ff */
[----:B------:R-:W-:Y:S01]  /*10a40*/  LOP3.LUT R19, R19, 0x3600, R8, 0xf6, !PT ;  /* 0x0000360013137812 */ /* 0x000fe200078ef608 */
[----:B------:R-:W-:Y:S01]  /*10a50*/  IMAD.WIDE.U32 R28, R28, 0x10000, RZ ;  /* 0x000100001c1c7825 */ /* 0x000fe200078e00ff */
[----:B------:R-:W-:Y:S02]  /*10a60*/  LOP3.LUT R18, R56, 0xff, RZ, 0xc0, !PT ;  /* 0x000000ff38127812 */ /* 0x000fe400078ec0ff */
[----:B------:R-:W-:Y:S01]  /*10a70*/  LOP3.LUT R117, R53, 0xff, RZ, 0xc0, !PT ;  /* 0x000000ff35757812 */ /* 0x000fe200078ec0ff */
[----:B------:R-:W-:Y:S01]  /*10a80*/  IMAD.WIDE.U32 R52, R52, 0x10000, RZ ;  /* 0x0001000034347825 */ /* 0x000fe200078e00ff */
[----:B------:R-:W-:Y:S02]  /*10a90*/  LOP3.LUT R54, R66, 0xff, RZ, 0xc0, !PT ;  /* 0x000000ff42367812 */ /* 0x000fe400078ec0ff */
[----:B------:R-:W-:Y:S02]  /*10aa0*/  PRMT R62, R62, 0x7104, RZ ;  /* 0x000071043e3e7816 */ /* 0x000fe400000000ff */
[----:B------:R-:W-:Y:S01]  /*10ab0*/  LOP3.LUT R51, R4, 0x36000000, RZ, 0x3c, !PT ;  /* 0x3600000004337812 */ /* 0x000fe200078e3cff */
[----:B------:R-:W-:Y:S01]  /*10ac0*/  IMAD.WIDE.U32 R54, R54, 0x100, RZ ;  /* 0x0000010036367825 */ /* 0x000fe200078e00ff */
[----:B------:R-:W-:-:S02]  /*10ad0*/  LOP3.LUT R65, R48, 0x36000000, RZ, 0x3c, !PT ;  /* 0x3600000030417812 */ /* 0x000fc400078e3cff */
[----:B------:R-:W-:Y:S01]  /*10ae0*/  LOP3.LUT R6, R19, 0xff, R146, 0xf8, !PT ;  /* 0x000000ff13067812 */ /* 0x000fe200078ef892 */
[----:B------:R-:W-:Y:S01]  /*10af0*/  IMAD.WIDE.U32 R18, R18, 0x100, RZ ;  /* 0x0000010012127825 */ /* 0x000fe200078e00ff */
[----:B------:R-:W-:Y:S02]  /*10b00*/  LOP3.LUT R62, R62, 0xff00, RZ, 0xc0, !PT ;  /* 0x0000ff003e3e7812 */ /* 0x000fe400078ec0ff */
[----:B------:R-:W-:Y:S02]  /*10b10*/  LOP3.LUT R51, R51, 0x360000, R28, 0xf6, !PT ;  /* 0x0036000033337812 */ /* 0x000fe400078ef61c */
[----:B------:R-:W-:Y:S02]  /*10b20*/  LOP3.LUT R50, R69, 0xff, RZ, 0xc0, !PT ;  /* 0x000000ff45327812 */ /* 0x000fe400078ec0ff */
[----:B------:R-:W-:Y:S02]  /*10b30*/  LOP3.LUT R65, R65, 0x360000, R52, 0xf6, !PT ;  /* 0x0036000041417812 */ /* 0x000fe400078ef634 */
[----:B------:R-:W-:-:S02]  /*10b40*/  LOP3.LUT R149, R0, 0xff, R149, 0xf8, !PT ;  /* 0x000000ff00957812 */ /* 0x000fc400078ef895 */
[----:B------:R-:W-:Y:S02]  /*10b50*/  LOP3.LUT R125, R157, 0x3600, R62, 0xf6, !PT ;  /* 0x000036009d7d7812 */ /* 0x000fe400078ef63e */
[----:B------:R-:W-:Y:S02]  /*10b60*/  LOP3.LUT R58, R58, 0xff, RZ, 0xc0, !PT ;  /* 0x000000ff3a3a7812 */ /* 0x000fe400078ec0ff */
[----:B------:R-:W-:Y:S02]  /*10b70*/  LOP3.LUT R0, R63, 0xff, RZ, 0xc0, !PT ;  /* 0x000000ff3f007812 */ /* 0x000fe400078ec0ff */
[----:B------:R-:W-:Y:S02]  /*10b80*/  LOP3.LUT R68, R68, 0xff, RZ, 0xc0, !PT ;  /* 0x000000ff44447812 */ /* 0x000fe400078ec0ff */
[----:B------:R-:W-:Y:S01]  /*10b90*/  LOP3.LUT R4, R51, 0x3600, R18, 0xf6, !PT ;  /* 0x0000360033047812 */ /* 0x000fe200078ef612 */
[----:B------:R-:W-:Y:S01]  /*10ba0*/  IMAD.WIDE.U32 R50, R50, 0x1000000, RZ ;  /* 0x0100000032327825 */ /* 0x000fe200078e00ff */
[----:B------:R-:W-:-:S02]  /*10bb0*/  LOP3.LUT R56, R70, 0xff, RZ, 0xc0, !PT ;  /* 0x000000ff46387812 */ /* 0x000fc400078ec0ff */
[----:B------:R-:W-:Y:S02]  /*10bc0*/  LOP3.LUT R63, R65, 0x3600, R54, 0xf6, !PT ;  /* 0x00003600413f7812 */ /* 0x000fe400078ef636 */
[----:B------:R-:W-:Y:S01]  /*10bd0*/  LOP3.LUT R62, R81, 0xff, RZ, 0xc0, !PT ;  /* 0x000000ff513e7812 */ /* 0x000fe200078ec0ff */
[----:B------:R-:W-:Y:S01]  /*10be0*/  IMAD.WIDE.U32 R56, R56, 0x10000, RZ ;  /* 0x0001000038387825 */ /* 0x000fe200078e00ff */
[----:B------:R-:W-:Y:S02]  /*10bf0*/  LOP3.LUT R119, R137, 0x36, R58, 0xf6, !PT ;  /* 0x0000003689777812 */ /* 0x000fe400078ef63a */
[----:B------:R-:W-:Y:S02]  /*10c00*/  LOP3.LUT R131, R131, 0x36, R68, 0xf6, !PT ;  /* 0x0000003683837812 */ /* 0x000fe400078ef644 */
[----:B------:R-:W-:Y:S02]  /*10c10*/  LOP3.LUT R58, R71, 0xff, RZ, 0xc0, !PT ;  /* 0x000000ff473a7812 */ /* 0x000fe400078ec0ff */
[----:B------:R-:W-:Y:S01]  /*10c20*/  LOP3.LUT R152, R63, 0xff, R152, 0xf8, !PT ;  /* 0x000000ff3f987812 */ /* 0x000fe200078ef898 */
[----:B------:R-:W-:Y:S01]  /*10c30*/  IMAD.WIDE.U32 R62, R62, 0x1000000, RZ ;  /* 0x010000003e3e7825 */ /* 0x000fe200078e00ff */
[----:B------:R-:W-:-:S02]  /*10c40*/  LOP3.LUT R68, R82, 0xff, RZ, 0xc0, !PT ;  /* 0x000000ff52447812 */ /* 0x000fc400078ec0ff */
[----:B------:R-:W-:Y:S01]  /*10c50*/  LOP3.LUT R61, R50, 0x36000000, RZ, 0x3c, !PT ;  /* 0x36000000323d7812 */ /* 0x000fe200078e3cff */
[----:B------:R-:W-:Y:S01]  /*10c60*/  IMAD.WIDE.U32 R58, R58, 0x100, RZ ;  /* 0x000001003a3a7825 */ /* 0x000fe200078e00ff */
[----:B------:R-:W-:Y:S02]  /*10c70*/  LOP3.LUT R70, R80, 0xff, RZ, 0xc0, !PT ;  /* 0x000000ff50467812 */ /* 0x000fe400078ec0ff */
[----:B------:R-:W-:Y:S01]  /*10c80*/  LOP3.LUT R64, R77, 0xff, RZ, 0xc0, !PT ;  /* 0x000000ff4d407812 */ /* 0x000fe200078ec0ff */
[----:B------:R-:W-:Y:S01]  /*10c90*/  IMAD.WIDE.U32 R68, R68, 0x10000, RZ ;  /* 0x0001000044447825 */ /* 0x000fe200078e00ff */
[----:B------:R-:W-:Y:S02]  /*10ca0*/  LOP3.LUT R61, R61, 0x360000, R56, 0xf6, !PT ;  /* 0x003600003d3d7812 */ /* 0x000fe400078ef638 */
[----:B------:R-:W-:Y:S01]  /*10cb0*/  LOP3.LUT R60, R76, 0xff, RZ, 0xc0, !PT ;  /* 0x000000ff4c3c7812 */ /* 0x000fe200078ec0ff */
[----:B------:R-:W-:Y:S01]  /*10cc0*/  IMAD.WIDE.U32 R70, R70, 0x100, RZ ;  /* 0x0000010046467825 */ /* 0x000fe200078e00ff */
[----:B------:R-:W-:-:S02]  /*10cd0*/  LOP3.LUT R77, R62, 0x6a000000, RZ, 0x3c, !PT ;  /* 0x6a0000003e4d7812 */ /* 0x000fc400078e3cff */
[----:B------:R-:W-:Y:S01]  /*10ce0*/  LOP3.LUT R125, R125, 0x36, R0, 0xf6, !PT ;  /* 0x000000367d7d7812 */ /* 0x000fe200078ef600 */
[----:B------:R-:W-:Y:S01]  /*10cf0*/  IMAD.WIDE.U32 R64, R64, 0x10000, RZ ;  /* 0x0001000040407825 */ /* 0x000fe200078e00ff */
[----:B------:R-:W-:Y:S02]  /*10d00*/  LOP3.LUT R0, R61, 0x3600, R58, 0xf6, !PT ;  /* 0x000036003d007812 */ /* 0x000fe400078ef63a */
[----:B------:R-:W-:Y:S01]  /*10d10*/  LOP3.LUT R77, R77, 0x6a0000, R68, 0xf6, !PT ;  /* 0x006a00004d4d7812 */ /* 0x000fe200078ef644 */
[----:B------:R-:W-:Y:S01]  /*10d20*/  IMAD.WIDE.U32 R60, R60, 0x1000000, RZ ;  /* 0x010000003c3c7825 */ /* 0x000fe200078e00ff */
[----:B------:R-:W-:Y:S02]  /*10d30*/  LOP3.LUT R76, R86, 0xff, RZ, 0xc0, !PT ;  /* 0x000000ff564c7812 */ /* 0x000fe400078ec0ff */
[----:B------:R-:W-:Y:S02]  /*10d40*/  LOP3.LUT R151, R4, 0xff, R151, 0xf8, !PT ;  /* 0x000000ff04977812 */ /* 0x000fe400078ef897 */
[----:B------:R-:W-:-:S02]  /*10d50*/  LOP3.LUT R66, R78, 0xff, RZ, 0xc0, !PT ;  /* 0x000000ff4e427812 */ /* 0x000fc400078ec0ff */
[----:B------:R-:W-:Y:S01]  /*10d60*/  LOP3.LUT R4, R77, 0x6a00, R70, 0xf6, !PT ;  /* 0x00006a004d047812 */ /* 0x000fe200078ef646 */
[----:B------:R-:W-:Y:S01]  /*10d70*/  IMAD.WIDE.U32 R76, R76, 0x1000000, RZ ;  /* 0x010000004c4c7825 */ /* 0x000fe200078e00ff */
[----:B------:R-:W-:Y:S02]  /*10d80*/  LOP3.LUT R80, R87, 0xff, RZ, 0xc0, !PT ;  /* 0x000000ff57507812 */ /* 0x000fe400078ec0ff */
[----:B------:R-:W-:Y:S01]  /*10d90*/  LOP3.LUT R79, R60, 0x36000000, RZ, 0x3c, !PT ;  /* 0x360000003c4f7812 */ /* 0x000fe200078e3cff */
[----:B------:R-:W-:Y:S01]  /*10da0*/  IMAD.WIDE.U32 R66, R66, 0x100, RZ ;  /* 0x0000010042427825 */ /* 0x000fe200078e00ff */
[----:B------:R-:W-:Y:S02]  /*10db0*/  LOP3.LUT R85, R85, 0xff, RZ, 0xc0, !PT ;  /* 0x000000ff55557812 */ /* 0x000fe400078ec0ff */
[----:B------:R-:W-:Y:S01]  /*10dc0*/  LOP3.LUT R78, R93, 0xff, RZ, 0xc0, !PT ;  /* 0x000000ff5d4e7812 */ /* 0x000fe200078ec0ff */
[----:B------:R-:W-:Y:S01]  /*10dd0*/  IMAD.WIDE.U32 R80, R80, 0x10000, RZ ;  /* 0x0001000050507825 */ /* 0x000fe200078e00ff */
[----:B------:R-:W-:-:S02]  /*10de0*/  LOP3.LUT R79, R79, 0x360000, R64, 0xf6, !PT ;  /* 0x003600004f4f7812 */ /* 0x000fc400078ef640 */
[----:B------:R-:W-:Y:S02]  /*10df0*/  LOP3.LUT R93, R76, 0x6a000000, RZ, 0x3c, !PT ;  /* 0x6a0000004c5d7812 */ /* 0x000fe400078e3cff */
[----:B------:R-:W-:Y:S02]  /*10e00*/  LOP3.LUT R153, R0, 0xff, R153, 0xf8, !PT ;  /* 0x000000ff00997812 */ /* 0x000fe400078ef899 */
[----:B------:R-:W-:Y:S01]  /*10e10*/  LOP3.LUT R0, R84, 0xff, R165, 0xf8, !PT ;  /* 0x000000ff54007812 */ /* 0x000fe200078ef8a5 */
[----:B------:R-:W-:Y:S01]  /*10e20*/  IMAD.WIDE.U32 R84, R85, 0x100, RZ ;  /* 0x0000010055547825 */ /* 0x000fe200078e00ff */
[----:B------:R-:W-:Y:S02]  /*10e30*/  LOP3.LUT R86, R92, 0xff, RZ, 0xc0, !PT ;  /* 0x000000ff5c567812 */ /* 0x000fe400078ec0ff */
[----:B------:R-:W-:Y:S02]  /*10e40*/  PRMT R101, R101, 0x7104, RZ ;  /* 0x0000710465657816 */ /* 0x000fe400000000ff */
[----:B------:R-:W-:Y:S01]  /*10e50*/  LOP3.LUT R79, R79, 0x3600, R66, 0xf6, !PT ;  /* 0x000036004f4f7812 */ /* 0x000fe200078ef642 */
[----:B------:R-:W-:Y:S01]  /*10e60*/  IMAD.WIDE.U32 R86, R86, 0x100, RZ ;  /* 0x0000010056567825 */ /* 0x000fe200078e00ff */
[----:B------:R-:W-:-:S02]  /*10e70*/  LOP3.LUT R93, R93, 0x6a0000, R80, 0xf6, !PT ;  /* 0x006a00005d5d7812 */ /* 0x000fc400078ef650 */
[----:B------:R-:W-:Y:S02]  /*10e80*/  LOP3.LUT R92, R98, 0xff, RZ, 0xc0, !PT ;  /* 0x000000ff625c7812 */ /* 0x000fe400078ec0ff */
[----:B------:R-:W-:Y:S02]  /*10e90*/  PRMT R89, R89, 0x7104, RZ ;  /* 0x0000710459597816 */ /* 0x000fe400000000ff */
[----:B------:R-:W-:Y:S02]  /*10ea0*/  PRMT R96, R96, 0x7104, RZ ;  /* 0x0000710460607816 */ /* 0x000fe400000000ff */
[----:B------:R-:W-:Y:S02]  /*10eb0*/  LOP3.LUT R155, R4, 0xff, R155, 0xf8, !PT ;  /* 0x000000ff049b7812 */ /* 0x000fe400078ef89b */
[----:B------:R-:W-:Y:S02]  /*10ec0*/  LOP3.LUT R161, R100, 0xff, RZ, 0xc0, !PT ;  /* 0x000000ff64a17812 */ /* 0x000fe400078ec0ff */
[----:B------:R-:W-:-:S02]  /*10ed0*/  LOP3.LUT R101, R101, 0xff00, RZ, 0xc0, !PT ;  /* 0x0000ff0065657812 */ /* 0x000fc400078ec0ff */
[----:B------:R-:W-:Y:S01]  /*10ee0*/  LOP3.LUT R154, R79, 0xff, R154, 0xf8, !PT ;  /* 0x000000ff4f9a7812 */ /* 0x000fe200078ef89a */
[----:B------:R-:W-:Y:S01]  /*10ef0*/  IMAD.WIDE.U32 R78, R78, 0x1000000, RZ ;  /* 0x010000004e4e7825 */ /* 0x000fe200078e00ff */
[----:B------:R-:W-:Y:S02]  /*10f00*/  LOP3.LUT R82, R94, 0xff, RZ, 0xc0, !PT ;  /* 0x000000ff5e527812 */ /* 0x000fe400078ec0ff */
[----:B------:R-:W-:Y:S01]  /*10f10*/  LOP3.LUT R4, R93, 0x6a00, R84, 0xf6, !PT ;  /* 0x00006a005d047812 */ /* 0x000fe200078ef654 */
[----:B------:R-:W-:Y:S01]  /*10f20*/  IMAD.WIDE.U32 R92, R92, 0x1000000, RZ ;  /* 0x010000005c5c7825 */ /* 0x000fe200078e00ff */
[----:B------:R-:W-:Y:S02]  /*10f30*/  LOP3.LUT R100, R99, 0xff, RZ, 0xc0, !PT ;  /* 0x000000ff63647812 */ /* 0x000fe400078ec0ff */
[----:B------:R-:W-:Y:S02]  /*10f40*/  LOP3.LUT R89, R89, 0xff00, RZ, 0xc0, !PT ;  /* 0x0000ff0059597812 */ /* 0x000fe400078ec0ff */
[----:B------:R-:W-:-:S02]  /*10f50*/  LOP3.LUT R96, R96, 0xff00, RZ, 0xc0, !PT ;  /* 0x0000ff0060607812 */ /* 0x000fc400078ec0ff */
[----:B------:R-:W-:Y:S01]  /*10f60*/  LOP3.LUT R142, R142, 0x6a00, R101, 0xf6, !PT ;  /* 0x00006a008e8e7812 */ /* 0x000fe200078ef665 */
[----:B------:R-:W-:Y:S01]  /*10f70*/  IMAD.WIDE.U32 R100, R100, 0x10000, RZ ;  /* 0x0001000064647825 */ /* 0x000fe200078e00ff */
[----:B------:R-:W-:Y:S02]  /*10f80*/  LOP3.LUT R135, R83, 0xff, RZ, 0xc0, !PT ;  /* 0x000000ff53877812 */ /* 0x000fe400078ec0ff */
[----:B------:R-:W-:Y:S01]  /*10f90*/  LOP3.LUT R94, R97, 0xff, RZ, 0xc0, !PT ;  /* 0x000000ff615e7812 */ /* 0x000fe200078ec0ff */
[----:B------:R-:W-:Y:S01]  /*10fa0*/  IMAD.WIDE.U32 R82, R82, 0x10000, RZ ;  /* 0x0001000052527825 */ /* 0x000fe200078e00ff */
[----:B------:R-:W-:Y:S02]  /*10fb0*/  LOP3.LUT R144, R144, 0x6a00, R89, 0xf6, !PT ;  /* 0x00006a0090907812 */ /* 0x000fe400078ef659 */
[----:B------:R-:W-:Y:S02]  /*10fc0*/  LOP3.LUT R143, R143, 0x6a00, R96, 0xf6, !PT ;  /* 0x00006a008f8f7812 */ /* 0x000fe400078ef660 */
[----:B------:R-:W-:-:S02]  /*10fd0*/  LOP3.LUT R89, R78, 0x6a000000, RZ, 0x3c, !PT ;  /* 0x6a0000004e597812 */ /* 0x000fc400078e3cff */
[----:B------:R-:W-:Y:S02]  /*10fe0*/  LOP3.LUT R96, R103, 0xff, RZ, 0xc0, !PT ;  /* 0x000000ff67607812 */ /* 0x000fe400078ec0ff */
[----:B------:R-:W-:Y:S02]  /*10ff0*/  LOP3.LUT R137, R92, 0x6a000000, RZ, 0x3c, !PT ;  /* 0x6a0000005c897812 */ /* 0x000fe400078e3cff */
[----:B------:R-:W-:Y:S01]  /*11000*/  PRMT R106, R106, 0x7104, RZ ;  /* 0x000071046a6a7816 */ /* 0x000fe200000000ff */
[----:B------:R-:W-:Y:S01]  /*11010*/  IMAD.WIDE.U32 R96, R96, 0x1000000, RZ ;  /* 0x0100000060607825 */ /* 0x000fe200078e00ff */
[----:B------:R-:W-:Y:S02]  /*11020*/  LOP3.LUT R8, R95, 0xff, RZ, 0xc0, !PT ;  /* 0x000000ff5f087812 */ /* 0x000fe400078ec0ff */
[----:B------:R-:W-:Y:S01]  /*11030*/  LOP3.LUT R89, R89, 0x6a0000, R82, 0xf6, !PT ;  /* 0x006a000059597812 */ /* 0x000fe200078ef652 */
[----:B------:R-:W-:Y:S01]  /*11040*/  IMAD.WIDE.U32 R94, R94, 0x100, RZ ;  /* 0x000001005e5e7825 */ /* 0x000fe200078e00ff */
[----:B------:R-:W-:-:S02]  /*11050*/  LOP3.LUT R98, R104, 0xff, RZ, 0xc0, !PT ;  /* 0x000000ff68627812 */ /* 0x000fc400078ec0ff */
[----:B------:R-:W-:Y:S02]  /*11060*/  LOP3.LUT R137, R137, 0x6a0000, R100, 0xf6, !PT ;  /* 0x006a000089897812 */ /* 0x000fe400078ef664 */
[----:B------:R-:W-:Y:S01]  /*11070*/  LOP3.LUT R106, R106, 0xff00, RZ, 0xc0, !PT ;  /* 0x0000ff006a6a7812 */ /* 0x000fe200078ec0ff */
[----:B------:R-:W-:Y:S01]  /*11080*/  IMAD.WIDE.U32 R98, R98, 0x10000, RZ ;  /* 0x0001000062627825 */ /* 0x000fe200078e00ff */
[----:B------:R-:W-:Y:S02]  /*11090*/  LOP3.LUT R165, R88, 0xff, RZ, 0xc0, !PT ;  /* 0x000000ff58a57812 */ /* 0x000fe400078ec0ff */
[----:B------:R-:W-:Y:S02]  /*110a0*/  LOP3.LUT R169, R4, 0xff, R169, 0xf8, !PT ;  /* 0x000000ff04a97812 */ /* 0x000fe400078ef8a9 */
[----:B------:R-:W-:Y:S02]  /*110b0*/  LOP3.LUT R89, R89, 0x6a00, R86, 0xf6, !PT ;  /* 0x00006a0059597812 */ /* 0x000fe400078ef656 */
[----:B------:R-:W-:-:S02]  /*110c0*/  LOP3.LUT R88, R102, 0xff, RZ, 0xc0, !PT ;  /* 0x000000ff66587812 */ /* 0x000fc400078ec0ff */
[----:B------:R-:W-:Y:S02]  /*110d0*/  LOP3.LUT R4, R137, 0x6a00, R94, 0xf6, !PT ;  /* 0x00006a0089047812 */ /* 0x000fe400078ef65e */
[----:B------:R-:W-:Y:S02]  /*110e0*/  LOP3.LUT R133, R133, 0x6a00, R106, 0xf6, !PT ;  /* 0x00006a0085857812 */ /* 0x000fe400078ef66a */
[----:B------:R-:W-:Y:S02]  /*110f0*/  LOP3.LUT R103, R96, 0x6a000000, RZ, 0x3c, !PT ;  /* 0x6a00000060677812 */ /* 0x000fe400078e3cff */
[----:B------:R-:W-:Y:S02]  /*11100*/  LOP3.LUT R108, R108, 0xff, RZ, 0xc0, !PT ;  /* 0x000000ff6c6c7812 */ /* 0x000fe400078ec0ff */
[----:B------:R-:W-:Y:S02]  /*11110*/  LOP3.LUT R106, R113, 0xff, RZ, 0xc0, !PT ;  /* 0x000000ff716a7812 */ /* 0x000fe400078ec0ff */
[----:B------:R-:W-:Y:S01]  /*11120*/  LOP3.LUT R128, R89, 0xff, R128, 0xf8, !PT ;  /* 0x000000ff59807812 */ /* 0x000fe200078ef880 */
[----:B------:R-:W-:Y:S01]  /*11130*/  IMAD.WIDE.U32 R88, R88, 0x100, RZ ;  /* 0x0000010058587825 */ /* 0x000fe200078e00ff */
[----:B------:R-:W-:-:S02]  /*11140*/  LOP3.LUT R129, R4, 0xff, R129, 0xf8, !PT ;  /* 0x000000ff04817812 */ /* 0x000fc400078ef881 */
[----:B------:R-:W-:Y:S02]  /*11150*/  LOP3.LUT R4, R122, 0xff, RZ, 0xc0, !PT ;  /* 0x000000ff7a047812 */ /* 0x000fe400078ec0ff */
[----:B------:R-:W-:Y:S02]  /*11160*/  LOP3.LUT R103, R103, 0x6a0000, R98, 0xf6, !PT ;  /* 0x006a000067677812 */ /* 0x000fe400078ef662 */
[----:B------:R-:W-:Y:S01]  /*11170*/  LOP3.LUT R122, R109, 0xff, RZ, 0xc0, !PT ;  /* 0x000000ff6d7a7812 */ /* 0x000fe200078ec0ff */
[----:B------:R-:W-:Y:S01]  /*11180*/  IMAD.WIDE.U32 R108, R108, 0x1000000, RZ ;  /* 0x010000006c6c7825 */ /* 0x000fe200078e00ff */
[----:B------:R-:W-:Y:S02]  /*11190*/  LOP3.LUT R104, R107, 0xff, RZ, 0xc0, !PT ;  /* 0x000000ff6b687812 */ /* 0x000fe400078ec0ff */
[----:B------:R-:W-:Y:S01]  /*111a0*/  LOP3.LUT R113, R114, 0xff, RZ, 0xc0, !PT ;  /* 0x000000ff72717812 */ /* 0x000fe200078ec0ff */
[----:B------:R-:W-:Y:S01]  /*111b0*/  IMAD.WIDE.U32 R106, R106, 0x1000000, RZ ;  /* 0x010000006a6a7825 */ /* 0x000fe200078e00ff */
[----:B------:R-:W-:-:S02]  /*111c0*/  LOP3.LUT R135, R132, 0x6a, R135, 0xf6, !PT ;  /* 0x0000006a84877812 */ /* 0x000fc400078ef687 */
[----:B------:R-:W-:Y:S02]  /*111d0*/  LOP3.LUT R163, R143, 0x6a, R8, 0xf6, !PT ;  /* 0x0000006a8fa37812 */ /* 0x000fe400078ef608 */
[----:B------:R-:W-:Y:S02]  /*111e0*/  LOP3.LUT R103, R103, 0x6a00, R88, 0xf6, !PT ;  /* 0x00006a0067677812 */ /* 0x000fe400078ef658 */
[----:B------:R-:W-:Y:S01]  /*111f0*/  LOP3.LUT R132, R123, 0xff, RZ, 0xc0, !PT ;  /* 0x000000ff7b847812 */ /* 0x000fe200078ec0ff */
[----:B------:R-:W-:Y:S01]  /*11200*/  IMAD.WIDE.U32 R122, R122, 0x10000, RZ ;  /* 0x000100007a7a7825 */ /* 0x000fe200078e00ff */
[----:B------:R-:W-:Y:S02]  /*11210*/  LOP3.LUT R102, R112, 0xff, RZ, 0xc0, !PT ;  /* 0x000000ff70667812 */ /* 0x000fe400078ec0ff */
[----:B------:R-:W-:Y:S01]  /*11220*/  LOP3.LUT R8, R105, 0xff, RZ, 0xc0, !PT ;  /* 0x000000ff69087812 */ /* 0x000fe200078ec0ff */
[----:B------:R-:W-:Y:S01]  /*11230*/  IMAD.WIDE.U32 R112, R113, 0x10000, RZ ;  /* 0x0001000071707825 */ /* 0x000fe200078e00ff */
[----:B------:R-:W-:-:S02]  /*11240*/  LOP3.LUT R143, R108, 0x6a000000, RZ, 0x3c, !PT ;  /* 0x6a0000006c8f7812 */ /* 0x000fc400078e3cff */
[----:B------:R-:W-:Y:S01]  /*11250*/  LOP3.LUT R137, R106, 0x6a000000, RZ, 0x3c, !PT ;  /* 0x6a0000006a897812 */ /* 0x000fe200078e3cff */
[----:B------:R-:W-:Y:S01]  /*11260*/  IMAD.WIDE.U32 R104, R104, 0x100, RZ ;  /* 0x0000010068687825 */ /* 0x000fe200078e00ff */
[----:B------:R-:W-:Y:S02]  /*11270*/  LOP3.LUT R24, R103, 0xff, R24, 0xf8, !PT ;  /* 0x000000ff67187812 */ /* 0x000fe400078ef818 */
[----:B-1----:R-:W-:Y:S01]  /*11280*/  LOP3.LUT R159, R133, 0x6a, R8, 0xf6, !PT ;  /* 0x0000006a859f7812 */ /* 0x002fe200078ef608 */
[----:B------:R-:W-:Y:S01]  /*11290*/  IMAD.WIDE.U32 R102, R102, 0x100, RZ ;  /* 0x0000010066667825 */ /* 0x000fe200078e00ff */
[----:B------:R-:W-:Y:S02]  /*112a0*/  PRMT R116, R116, 0x7104, RZ ;  /* 0x0000710474747816 */ /* 0x000fe400000000ff */
[----:B------:R-:W-:Y:S01]  /*112b0*/  LOP3.LUT R143, R143, 0x6a0000, R122, 0xf6, !PT ;  /* 0x006a00008f8f7812 */ /* 0x000fe200078ef67a */
[----:B------:R-:W-:Y:S01]  /*112c0*/  IMAD.WIDE.U32 R132, R132, 0x1000000, RZ ;  /* 0x0100000084847825 */ /* 0x000fe200078e00ff */
[----:B------:R-:W-:-:S02]  /*112d0*/  LOP3.LUT R137, R137, 0x6a0000, R112, 0xf6, !PT ;  /* 0x006a000089897812 */ /* 0x000fc400078ef670 */
[----:B------:R-:W-:Y:S01]  /*112e0*/  LOP3.LUT R8, R115, 0xff, RZ, 0xc0, !PT ;  /* 0x000000ff73087812 */ /* 0x000fe200078ec0ff */
[----:B------:R-:W-:Y:S01]  /*112f0*/  IMAD.WIDE.U32 R114, R4, 0x10000, RZ ;  /* 0x0001000004727825 */ /* 0x000fe200078e00ff */
[----:B------:R-:W-:Y:S02]  /*11300*/  LOP3.LUT R117, R136, 0x36, R117, 0xf6, !PT ;  /* 0x0000003688757812 */ /* 0x000fe400078ef675 */
[----:B------:R-:W-:Y:S02]  /*11310*/  LOP3.LUT R4, R121, 0xff, RZ, 0xc0, !PT ;  /* 0x000000ff79047812 */ /* 0x000fe400078ec0ff */
[----:B------:R-:W-:Y:S02]  /*11320*/  LOP3.LUT R116, R116, 0xff00, RZ, 0xc0, !PT ;  /* 0x0000ff0074747812 */ /* 0x000fe400078ec0ff */
[----:B------:R-:W-:Y:S02]  /*11330*/  LOP3.LUT R12, R143, 0x6a00, R104, 0xf6, !PT ;  /* 0x00006a008f0c7812 */ /* 0x000fe400078ef668 */
[----:B------:R-:W-:-:S02]  /*11340*/  LOP3.LUT R137, R137, 0x6a00, R102, 0xf6, !PT ;  /* 0x00006a0089897812 */ /* 0x000fc400078ef666 */
[----:B------:R-:W-:Y:S02]  /*11350*/  LOP3.LUT R143, R132, 0x36000000, RZ, 0x3c, !PT ;  /* 0x36000000848f7812 */ /* 0x000fe400078e3cff */
[----:B------:R-:W-:Y:S01]  /*11360*/  LOP3.LUT R18, R29, R117, R5, 0xfe, !PT ;  /* 0x000000751d127212 */ /* 0x000fe200078efe05 */
[----:B------:R-:W-:Y:S01]  /*11370*/  IMAD.WIDE.U32 R4, R4, 0x100, RZ ;  /* 0x0000010004047825 */ /* 0x000fe200078e00ff */
[----:B------:R-:W-:Y:S02]  /*11380*/  LOP3.LUT R147, R147, 0x6a00, R116, 0xf6, !PT ;  /* 0x00006a0093937812 */ /* 0x000fe400078ef674 */
[----:B------:R-:W-:Y:S02]  /*11390*/  LOP3.LUT R26, R137, 0xff, R26, 0xf8, !PT ;  /* 0x000000ff891a7812 */ /* 0x000fe400078ef81a */
[----:B------:R-:W-:Y:S02]  /*113a0*/  LOP3.LUT R137, R143, 0x360000, R114, 0xf6, !PT ;  /* 0x003600008f897812 */ /* 0x000fe400078ef672 */
[----:B------:R-:W-:-:S02]  /*113b0*/  LOP3.LUT R147, R147, 0x6a, R8, 0xf6, !PT ;  /* 0x0000006a93937812 */ /* 0x000fc400078ef608 */
[----:B------:R-:W-:Y:S02]  /*113c0*/  LOP3.LUT R7, R15, R111, R7, 0xfe, !PT ;  /* 0x0000006f0f077212 */ /* 0x000fe400078efe07 */
[----:B------:R-:W-:Y:S02]  /*113d0*/  LOP3.LUT R115, R115, R72, R133, 0xfe, !PT ;  /* 0x0000004873737212 */ /* 0x000fe400078efe85 */
[----:B------:R-:W-:Y:S02]  /*113e0*/  LOP3.LUT R8, R137, 0x3600, R4, 0xf6, !PT ;  /* 0x0000360089087812 */ /* 0x000fe400078ef604 */
[----:B------:R-:W-:Y:S02]  /*113f0*/  LOP3.LUT R7, R7, R9, RZ, 0xfc, !PT ;  /* 0x0000000907077212 */ /* 0x000fe400078efcff */
[----:B------:R-:W-:Y:S02]  /*11400*/  LOP3.LUT R8, R8, 0xff, R145, 0xf8, !PT ;  /* 0x000000ff08087812 */ /* 0x000fe400078ef891 */
[----:B------:R-:W-:-:S02]  /*11410*/  LOP3.LUT R9, R115, R5, RZ, 0xfc, !PT ;  /* 0x0000000573097212 */ /* 0x000fc400078efcff */
[----:B------:R-:W-:Y:S01]  /*11420*/  LOP3.LUT R11, R13, R3, R11, 0xfe, !PT ;  /* 0x000000030d0b7212 */ /* 0x000fe200078efe0b */
[----:B------:R-:W-:Y:S01]  /*11430*/  IMAD.MOV.U32 R4, RZ, RZ, R8 ;  /* 0x000000ffff047224 */ /* 0x000fe200078e0008 */
[----:B------:R-:W-:Y:S01]  /*11440*/  LOP3.LUT R75, R75, 0xff, RZ, 0xc0, !PT ;  /* 0x000000ff4b4b7812 */ /* 0x000fe200078ec0ff */
[----:B------:R-:W-:Y:S01]  /*11450*/  IMAD.MOV.U32 R5, RZ, RZ, R9 ;  /* 0x000000ffff057224 */ /* 0x000fe200078e0009 */
[----:B------:R-:W-:Y:S02]  /*11460*/  LOP3.LUT R17, R11, R17, RZ, 0xfc, !PT ;  /* 0x000000110b117212 */ /* 0x000fe400078efcff */
[----:B------:R-:W-:Y:S02]  /*11470*/  LOP3.LUT R18, R18, R19, RZ, 0xfc, !PT ;  /* 0x0000001312127212 */ /* 0x000fe400078efcff */
[----:B------:R-:W-:Y:S01]  /*11480*/  LOP3.LUT R34, R23, R119, R21, 0xfe, !PT ;  /* 0x0000007717227212 */ /* 0x000fe200078efe15 */
[----:B------:R0:W-:Y:S01]  /*11490*/  STL.128 [R1+0x10], R4 ;  /* 0x0000100401007387 */ /* 0x0001e20000100c00 */
[----:B------:R-:W-:-:S02]  /*114a0*/  LOP3.LUT R3, R53, R125, R49, 0xfe, !PT ;  /* 0x0000007d35037212 */ /* 0x000fc400078efe31 */
[----:B------:R-:W-:Y:S02]  /*114b0*/  LOP3.LUT R75, R130, 0x36, R75, 0xf6, !PT ;  /* 0x00000036824b7812 */ /* 0x000fe400078ef64b */
[----:B------:R-:W-:Y:S02]  /*114c0*/  LOP3.LUT R34, R34, R35, RZ, 0xfc, !PT ;  /* 0x0000002322227212 */ /* 0x000fe400078efcff */
[----:B------:R-:W-:Y:S02]  /*114d0*/  LOP3.LUT R3, R3, R55, RZ, 0xfc, !PT ;  /* 0x0000003703037212 */ /* 0x000fe400078efcff */
[----:B------:R-:W-:Y:S02]  /*114e0*/  LOP3.LUT R58, R57, R131, R51, 0xfe, !PT ;  /* 0x00000083393a7212 */ /* 0x000fe400078efe33 */
[----:B------:R-:W-:Y:S02]  /*114f0*/  LOP3.LUT R75, R65, R75, R61, 0xfe, !PT ;  /* 0x0000004b414b7212 */ /* 0x000fe400078efe3d */
[----:B------:R-:W-:-:S02]  /*11500*/  LOP3.LUT R58, R58, R59, RZ, 0xfc, !PT ;  /* 0x0000003b3a3a7212 */ /* 0x000fc400078efcff */
[----:B------:R-:W-:Y:S01]  /*11510*/  LOP3.LUT R67, R75, R67, RZ, 0xfc, !PT ;  /* 0x000000434b437212 */ /* 0x000fe200078efcff */
[----:B0-----:R-:W-:Y:S01]  /*11520*/  IMAD.MOV.U32 R4, RZ, RZ, R150 ;  /* 0x000000ffff047224 */ /* 0x001fe200078e0096 */
[----:B------:R-:W-:Y:S01]  /*11530*/  LOP3.LUT R70, R69, R135, R63, 0xfe, !PT ;  /* 0x0000008745467212 */ /* 0x000fe200078efe3f */
[----:B------:R-:W-:Y:S01]  /*11540*/  IMAD.MOV.U32 R5, RZ, RZ, R17 ;  /* 0x000000ffff057224 */ /* 0x000fe200078e0011 */
[----:B------:R-:W-:Y:S01]  /*11550*/  LOP3.LUT R165, R144, 0x6a, R165, 0xf6, !PT ;  /* 0x0000006a90a57812 */ /* 0x000fe200078ef6a5 */
[----:B------:R-:W-:Y:S01]  /*11560*/  IMAD.MOV.U32 R6, RZ, RZ, R151 ;  /* 0x000000ffff067224 */ /* 0x000fe200078e0097 */
[----:B------:R-:W-:Y:S01]  /*11570*/  LOP3.LUT R70, R70, R71, RZ, 0xfc, !PT ;  /* 0x0000004746467212 */ /* 0x000fe200078efcff */
[----:B------:R-:W-:Y:S01]  /*11580*/  IMAD.MOV.U32 R7, RZ, RZ, R18 ;  /* 0x000000ffff077224 */ /* 0x000fe200078e0012 */
[----:B------:R-:W-:Y:S02]  /*11590*/  LOP3.LUT R84, R81, R165, R77, 0xfe, !PT ;  /* 0x000000a551547212 */ /* 0x000fe400078efe4d */
[----:B------:R-:W-:-:S02]  /*115a0*/  LOP3.LUT R79, R83, R163, R79, 0xfe, !PT ;  /* 0x000000a3534f7212 */ /* 0x000fc400078efe4f */
[----:B------:R0:W-:Y:S01]  /*115b0*/  STL.128 [R1+0x20], R4 ;  /* 0x0000200401007387 */ /* 0x0001e20000100c00 */
[----:B------:R-:W-:Y:S02]  /*115c0*/  LOP3.LUT R161, R142, 0x6a, R161, 0xf6, !PT ;  /* 0x0000006a8ea17812 */ /* 0x000fe400078ef6a1 */
[----:B------:R-:W-:Y:S02]  /*115d0*/  LOP3.LUT R157, R110, 0xff, RZ, 0xc0, !PT ;  /* 0x000000ff6e9d7812 */ /* 0x000fe400078ec0ff */
[----:B------:R-:W-:Y:S02]  /*115e0*/  LOP3.LUT R84, R84, R85, RZ, 0xfc, !PT ;  /* 0x0000005554547212 */ /* 0x000fe400078efcff */
[----:B------:R-:W-:Y:S02]  /*115f0*/  LOP3.LUT R87, R79, R87, RZ, 0xfc, !PT ;  /* 0x000000574f577212 */ /* 0x000fe400078efcff */
[----:B------:R-:W-:Y:S02]  /*11600*/  LOP3.LUT R12, R12, 0xff, R25, 0xf8, !PT ;  /* 0x000000ff0c0c7812 */ /* 0x000fe400078ef819 */
[----:B------:R-:W-:-:S02]  /*11610*/  LOP3.LUT R94, R101, R161, R93, 0xfe, !PT ;  /* 0x000000a1655e7212 */ /* 0x000fc400078efe5d */
[----:B------:R-:W-:Y:S02]  /*11620*/  LOP3.LUT R25, R99, R159, R97, 0xfe, !PT ;  /* 0x0000009f63197212 */ /* 0x000fe400078efe61 */
[----:B------:R-:W-:Y:S01]  /*11630*/  LOP3.LUT R157, R148, 0x6a, R157, 0xf6, !PT ;  /* 0x0000006a949d7812 */ /* 0x000fe200078ef69d */
[----:B0-----:R-:W-:Y:S01]  /*11640*/  IMAD.MOV.U32 R4, RZ, RZ, R149 ;  /* 0x000000ffff047224 */ /* 0x001fe200078e0095 */
[----:B------:R-:W-:Y:S01]  /*11650*/  LOP3.LUT R94, R94, R95, RZ, 0xfc, !PT ;  /* 0x0000005f5e5e7212 */ /* 0x000fe200078efcff */
[----:B------:R-:W-:Y:S01]  /*11660*/  IMAD.MOV.U32 R5, RZ, RZ, R34 ;  /* 0x000000ffff057224 */ /* 0x000fe200078e0022 */
[----:B------:R-:W-:Y:S01]  /*11670*/  LOP3.LUT R25, R25, R89, RZ, 0xfc, !PT ;  /* 0x0000005919197212 */ /* 0x000fe200078efcff */
[----:B------:R-:W-:Y:S01]  /*11680*/  IMAD.MOV.U32 R6, RZ, RZ, R152 ;  /* 0x000000ffff067224 */ /* 0x000fe200078e0098 */
[----:B------:R-:W-:Y:S01]  /*11690*/  LOP3.LUT R109, R123, R157, R109, 0xfe, !PT ;  /* 0x0000009d7b6d7212 */ /* 0x000fe200078efe6d */
[----:B------:R-:W-:Y:S01]  /*116a0*/  IMAD.MOV.U32 R7, RZ, RZ, R3 ;  /* 0x000000ffff077224 */ /* 0x000fe200078e0003 */
[----:B------:R-:W-:Y:S01]  /*116b0*/  LOP3.LUT R107, R113, R147, R107, 0xfe, !PT ;  /* 0x00000093716b7212 */ /* 0x000fe200078efe6b */
[----:B------:R-:W-:Y:S01]  /*116c0*/  IMAD.MOV.U32 R3, RZ, RZ, RZ ;  /* 0x000000ffff037224 */ /* 0x000fe200078e00ff */
[----:B------:R-:W-:-:S02]  /*116d0*/  LOP3.LUT R55, R109, R105, RZ, 0xfc, !PT ;  /* 0x000000696d377212 */ /* 0x000fc400078efcff */
[----:B------:R0:W-:Y:S01]  /*116e0*/  STL.128 [R1+0x30], R4 ;  /* 0x0000300401007387 */ /* 0x0001e20000100c00 */
[----:B------:R-:W-:Y:S01]  /*116f0*/  LOP3.LUT R103, R107, R103, RZ, 0xfc, !PT ;  /* 0x000000676b677212 */ /* 0x000fe200078efcff */
        /* <DEDUP_REMOVED lines=8> */
[----:B------:R-:W-:Y:S02]  /*11780*/  IMAD.MOV.U32 R7, RZ, RZ, R70 ;  /* 0x000000ffff077224 */ /* 0x000fe400078e0046 */
[----:B------:R-:W-:-:S03]  /*11790*/  IMAD.MOV.U32 R0, RZ, RZ, R156 ;  /* 0x000000ffff007224 */ /* 0x000fc600078e009c */
[----:B------:R0:W-:Y:S02]  /*117a0*/  STL.128 [R1+0x50], R4 ;  /* 0x0000500401007387 */ /* 0x0001e40000100c00 */
        /* <DEDUP_REMOVED lines=15> */
.L_x_86:
[----:B0-----:R-:W2:Y:S04]  /*118a0*/  LDL.64 R6, [R0] ;  /* 0x0000000000067983 */ /* 0x001ea80000100a00 */
        /* <DEDUP_REMOVED lines=8> */
[----:B------:R-:W5:Y:S01]  /*11930*/  LDL.64 R20, [R0+0x20] ;  /* 0x0000200000147983 */ /* 0x000f620000100a00 */
[C-C-:B------:R-:W-:Y:S02]  /*11940*/  SHF.L.W.U32.HI R27, R12.reuse, 0xd, R55.reuse ;  /* 0x0000000d0c1b7819 */ /* 0x140fe40000010e37 */
[C-C-:B------:R-:W-:Y:S01]  /*11950*/  SHF.L.W.U32.HI R50, R55.reuse, 0x3, R12.reuse ;  /* 0x0000000337327819 */ /* 0x140fe20000010e0c */
[----:B------:R-:W5:Y:S01]  /*11960*/  LDL.64 R10, [R0+-0x20] ;  /* 0xffffe000000a7983 */ /* 0x000f620000100a00 */
[----:B------:R-:W-:Y:S02]  /*11970*/  SHF.L.W.U32.HI R13, R55, 0xd, R12 ;  /* 0x0000000d370d7819 */ /* 0x000fe40000010e0c */
[--C-:B------:R-:W-:Y:S01]  /*11980*/  SHF.L.W.U32.HI R12, R12, 0x3, R55.reuse ;  /* 0x000000030c0c7819 */ /* 0x100fe20000010e37 */
[----:B------:R-:W5:Y:S01]  /*11990*/  LDL.64 R4, [R0+-0x18] ;  /* 0xffffe80000047983 */ /* 0x000f620000100a00 */
[----:B------:R-:W-:Y:S02]  /*119a0*/  SHF.R.U32.HI R55, RZ, 0x6, R55 ;  /* 0x00000006ff377819 */ /* 0x000fe40000011637 */
[C-C-:B------:R-:W-:Y:S01]  /*119b0*/  SHF.R.U64 R53, R26.reuse, 0x6, R103.reuse ;  /* 0x000000061a357819 */ /* 0x140fe20000001267 */
[----:B------:R-:W5:Y:S01]  /*119c0*/  LDL.64 R14, [R0+0x28] ;  /* 0x00002800000e7983 */ /* 0x000f620000100a00 */
        /* <DEDUP_REMOVED lines=17> */
[C-C-:B----4-:R-:W-:Y:S02]  /*11ae0*/  SHF.L.W.U32.HI R9, R34.reuse, 0x1f, R35.reuse ;  /* 0x0000001f22097819 */ /* 0x150fe40000010e23 */
[C-C-:B------:R-:W-:Y:S02]  /*11af0*/  SHF.L.W.U32.HI R12, R34.reuse, 0x18, R35.reuse ;  /* 0x00000018220c7819 */ /* 0x140fe40000010e23 */
[----:B------:R-:W-:-:S02]  /*11b00*/  SHF.R.U64 R26, R34, 0x7, R35 ;  /* 0x00000007221a7819 */ /* 0x000fc40000001223 */
[----:B------:R-:W-:Y:S02]  /*11b10*/  LOP3.LUT R27, R54, R8, R27, 0x96, !PT ;  /* 0x00000008361b7212 */ /* 0x000fe400078e961b */
[----:B------:R-:W-:Y:S02]  /*11b20*/  LOP3.LUT R55, R55, R6, R13, 0x96, !PT ;  /* 0x0000000637377212 */ /* 0x000fe400078e960d */
[----:B-----5:R-:W-:Y:S01]  /*11b30*/  IADD3 R54, P1, P2, R16, R53, R28 ;  /* 0x0000003510367210 */ /* 0x020fe20007a3e01c */
[----:B------:R-:W2:Y:S01]  /*11b40*/  LDL.64 R6, [R0+-0x10] ;  /* 0xfffff00000067983 */ /* 0x000ea20000100a00 */
[C-C-:B------:R-:W-:Y:S02]  /*11b50*/  SHF.L.W.U32.HI R8, R35.reuse, 0x1f, R34.reuse ;  /* 0x0000001f23087819 */ /* 0x140fe40000010e22 */
[----:B------:R-:W-:Y:S02]  /*11b60*/  SHF.L.W.U32.HI R13, R35, 0x18, R34 ;  /* 0x00000018230d7819 */ /* 0x000fe40000010e22 */
[----:B------:R-:W-:-:S02]  /*11b70*/  SHF.R.U32.HI R16, RZ, 0x7, R35 ;  /* 0x00000007ff107819 */ /* 0x000fc40000011623 */
        /* <DEDUP_REMOVED lines=13> */
[----:B------:R-:W-:Y:S02]  /*11c50*/  SHF.L.W.U32.HI R28, R53, 0x3, R52 ;  /* 0x00000003351c7819 */ /* 0x000fe40000010e34 */
[----:B------:R-:W-:Y:S02]  /*11c60*/  SHF.R.U64 R57, R52, 0x6, R53 ;  /* 0x0000000634397819 */ /* 0x000fe40000001235 */
[----:B------:R-:W-:-:S02]  /*11c70*/  SHF.L.W.U32.HI R50, R54, 0xd, R59 ;  /* 0x0000000d36327819 */ /* 0x000fc40000010e3b */
[----:B------:R-:W-:Y:S02]  /*11c80*/  SHF.L.W.U32.HI R51, R59, 0x3, R54 ;  /* 0x000000033b337819 */ /* 0x000fe40000010e36 */
[----:B------:R-:W-:Y:S02]  /*11c90*/  SHF.R.U64 R56, R54, 0x6, R59 ;  /* 0x0000000636387819 */ /* 0x000fe4000000123b */
[----:B------:R-:W-:Y:S02]  /*11ca0*/  SHF.L.W.U32.HI R26, R53, 0xd, R52 ;  /* 0x0000000d351a7819 */ /* 0x000fe40000010e34 */
[--C-:B------:R-:W-:Y:S02]  /*11cb0*/  SHF.L.W.U32.HI R29, R52, 0x3, R53.reuse ;  /* 0x00000003341d7819 */ /* 0x100fe40000010e35 */
[----:B------:R-:W-:Y:S02]  /*11cc0*/  SHF.R.U32.HI R58, RZ, 0x6, R53 ;  /* 0x00000006ff3a7819 */ /* 0x000fe40000011635 */
[----:B0-----:R-:W-:-:S02]  /*11cd0*/  LOP3.LUT R55, R57, R27, R28, 0x96, !PT ;  /* 0x0000001b39377212 */ /* 0x001fc400078e961c */
[----:B------:R-:W-:Y:S02]  /*11ce0*/  LOP3.LUT R53, R56, R50, R51, 0x96, !PT ;  /* 0x0000003238357212 */ /* 0x000fe400078e9633 */
[----:B------:R-:W-:Y:S02]  /*11cf0*/  SHF.L.W.U32.HI R50, R59, 0xd, R54 ;  /* 0x0000000d3b327819 */ /* 0x000fe40000010e36 */
[----:B------:R-:W-:Y:S02]  /*11d00*/  SHF.L.W.U32.HI R51, R54, 0x3, R59 ;  /* 0x0000000336337819 */ /* 0x000fe40000010e3b */
[----:B------:R-:W-:Y:S02]  /*11d10*/  LOP3.LUT R57, R58, R26, R29, 0x96, !PT ;  /* 0x0000001a3a397212 */ /* 0x000fe400078e961d */
[----:B------:R-:W-:Y:S02]  /*11d20*/  SHF.R.U32.HI R52, RZ, 0x6, R59 ;  /* 0x00000006ff347819 */ /* 0x000fe4000001163b */
[----:B------:R-:W-:-:S02]  /*11d30*/  IADD3 R54, P0, P1, R34, R55, R48 ;  /* 0x0000003722367210 */ /* 0x000fc4000791e030 */
[C-C-:B------:R-:W-:Y:S02]  /*11d40*/  SHF.L.W.U32.HI R27, R22.reuse, 0x1f, R23.reuse ;  /* 0x0000001f161b7819 */ /* 0x140fe40000010e17 */
[C-C-:B------:R-:W-:Y:S02]  /*11d50*/  SHF.L.W.U32.HI R28, R22.reuse, 0x18, R23.reuse ;  /* 0x00000018161c7819 */ /* 0x140fe40000010e17 */
[--C-:B------:R-:W-:Y:S02]  /*11d60*/  SHF.R.U64 R56, R22, 0x7, R23.reuse ;  /* 0x0000000716387819 */ /* 0x100fe40000001217 */
[C-C-:B------:R-:W-:Y:S02]  /*11d70*/  SHF.L.W.U32.HI R26, R23.reuse, 0x1f, R22.reuse ;  /* 0x0000001f171a7819 */ /* 0x140fe40000010e16 */
[----:B------:R-:W-:Y:S02]  /*11d80*/  SHF.L.W.U32.HI R29, R23, 0x18, R22 ;  /* 0x00000018171d7819 */ /* 0x000fe40000010e16 */
[----:B------:R-:W-:-:S02]  /*11d90*/  SHF.R.U32.HI R34, RZ, 0x7, R23 ;  /* 0x00000007ff227819 */ /* 0x000fc40000011617 */
[----:B------:R-:W-:Y:S02]  /*11da0*/  LOP3.LUT R51, R52, R50, R51, 0x96, !PT ;  /* 0x0000003234337212 */ /* 0x000fe400078e9633 */
[----:B------:R-:W-:Y:S02]  /*11db0*/  IADD3.X R55, PT, PT, R35, R57, R49, P0, P1 ;  /* 0x0000003923377210 */ /* 0x000fe400007e2431 */
        /* <DEDUP_REMOVED lines=34> */
[--C-:B------:R-:W-:Y:S02]  /*11fe0*/  SHF.R.U32.HI R18, RZ, 0x7, R11.reuse ;  /* 0x00000007ff127819 */ /* 0x100fe4000001160b */
[C-C-:B------:R-:W-:Y:S02]  /*11ff0*/  SHF.L.W.U32.HI R23, R10.reuse, 0x1f, R11.reuse ;  /* 0x0000001f0a177819 */ /* 0x140fe40000010e0b */
[C-C-:B------:R-:W-:Y:S02]  /*12000*/  SHF.L.W.U32.HI R24, R10.reuse, 0x18, R11.reuse ;  /* 0x000000180a187819 */ /* 0x140fe40000010e0b */
[----:B------:R-:W-:Y:S02]  /*12010*/  SHF.R.U64 R35, R10, 0x7, R11 ;  /* 0x000000070a237819 */ /* 0x000fe4000000120b */
        /* <DEDUP_REMOVED lines=37> */
[----:B------:R-:W-:Y:S02]  /*12270*/  SHF.R.U64 R27, R6, 0x7, R7 ;  /* 0x00000007061b7819 */ /* 0x000fe40000001207 */
[C-C-:B------:R-:W-:Y:S02]  /*12280*/  SHF.L.W.U32.HI R10, R7.reuse, 0x1f, R6.reuse ;  /* 0x0000001f070a7819 */ /* 0x140fe40000010e06 */
[----:B------:R-:W-:-:S02]  /*12290*/  SHF.L.W.U32.HI R15, R7, 0x18, R6 ;  /* 0x00000018070f7819 */ /* 0x000fc40000010e06 */
[----:B---3--:R-:W-:Y:S02]  /*122a0*/  IADD3 R16, P0, P1, R4, R29, R16 ;  /* 0x0000001d04107210 */ /* 0x008fe4000791e010 */
[----:B------:R-:W-:Y:S02]  /*122b0*/  SHF.R.U32.HI R4, RZ, 0x7, R7 ;  /* 0x00000007ff047819 */ /* 0x000fe40000011607 */
[----:B------:R-:W-:Y:S02]  /*122c0*/  IADD3.X R17, PT, PT, R5, R35, R17, P0, P1 ;  /* 0x0000002305117210 */ /* 0x000fe400007e2411 */
[----:B------:R-:W-:Y:S02]  /*122d0*/  LOP3.LUT R27, R27, R11, R14, 0x96, !PT ;  /* 0x0000000b1b1b7212 */ /* 0x000fe400078e960e */
[----:B------:R-:W-:Y:S02]  /*122e0*/  LOP3.LUT R18, R4, R10, R15, 0x96, !PT ;  /* 0x0000000a04127212 */ /* 0x000fe400078e960f */
[----:B----4-:R-:W-:-:S02]  /*122f0*/  SHF.L.W.U32.HI R5, R8, 0x1f, R9 ;  /* 0x0000001f08057819 */ /* 0x010fc40000010e09 */
[C-C-:B------:R-:W-:Y:S02]  /*12300*/  SHF.L.W.U32.HI R10, R8.reuse, 0x18, R9.reuse ;  /* 0x00000018080a7819 */ /* 0x140fe40000010e09 */
[----:B------:R-:W-:Y:S02]  /*12310*/  SHF.R.U64 R14, R8, 0x7, R9 ;  /* 0x00000007080e7819 */ /* 0x000fe40000001209 */
[----:B-----5:R-:W-:Y:S02]  /*12320*/  IADD3 R26, P1, P2, R6, R25, R12 ;  /* 0x00000019061a7210 */ /* 0x020fe40007a3e00c */
[----:B------:R-:W-:Y:S02]  /*12330*/  LOP3.LUT R5, R14, R5, R10, 0x96, !PT ;  /* 0x000000050e057212 */ /* 0x000fe400078e960a */
[----:B------:R-:W-:Y:S02]  /*12340*/  IADD3 R12, P0, PT, R16, R27, RZ ;  /* 0x0000001b100c7210 */ /* 0x000fe40007f1e0ff */
[----:B------:R-:W-:-:S02]  /*12350*/  SHF.L.W.U32.HI R4, R9, 0x1f, R8 ;  /* 0x0000001f09047819 */ /* 0x000fc40000010e08 */
[----:B------:R-:W-:Y:S02]  /*12360*/  SHF.L.W.U32.HI R11, R9, 0x18, R8 ;  /* 0x00000018090b7819 */ /* 0x000fe40000010e08 */
[----:B------:R-:W-:Y:S02]  /*12370*/  SHF.R.U32.HI R6, RZ, 0x7, R9 ;  /* 0x00000007ff067819 */ /* 0x000fe40000011609 */
[----:B------:R-:W-:Y:S02]  /*12380*/  IADD3.X R13, PT, PT, R7, R19, R13, P1, P2 ;  /* 0x00000013070d7210 */ /* 0x000fe40000fe440d */
[----:B------:R-:W-:Y:S01]  /*12390*/  IADD3 R26, P1, PT, R26, R5, RZ ;  /* 0x000000051a1a7210 */ /* 0x000fe20007f3e0ff */
[----:B------:R-:W-:Y:S01]  /*123a0*/  IMAD.MOV.U32 R5, RZ, RZ, R55 ;  /* 0x000000ffff057224 */ /* 0x000fe200078e0037 */
[----:B------:R-:W-:Y:S01]  /*123b0*/  LOP3.LUT R10, R6, R4, R11, 0x96, !PT ;  /* 0x00000004060a7212 */ /* 0x000fe200078e960b */
[----:B------:R-:W-:Y:S01]  /*123c0*/  IMAD.X R55, R17, 0x1, R18, P0 ;  /* 0x0000000111377824 */ /* 0x000fe200000e0612 */
[----:B------:R-:W-:Y:S01]  /*123d0*/  ISETP.NE.AND P0, PT, R3, 0x40, PT ;  /* 0x000000400300780c */ /* 0x000fe20003f05270 */
[----:B------:R-:W-:-:S02]  /*123e0*/  IMAD.MOV.U32 R4, RZ, RZ, R50 ;  /* 0x000000ffff047224 */ /* 0x000fc400078e0032 */
[----:B------:R-:W-:Y:S02]  /*123f0*/  IMAD.MOV.U32 R6, RZ, RZ, R48 ;  /* 0x000000ffff067224 */ /* 0x000fe400078e0030 */
[----:B------:R-:W-:Y:S02]  /*12400*/  IMAD.MOV.U32 R7, RZ, RZ, R53 ;  /* 0x000000ffff077224 */ /* 0x000fe400078e0035 */
[----:B------:R-:W-:Y:S02]  /*12410*/  IMAD.X R103, R13, 0x1, R10, P1 ;  /* 0x000000010d677824 */ /* 0x000fe400008e060a */
        /* <DEDUP_REMOVED lines=13> */
.L_x_85:
        /* <DEDUP_REMOVED lines=20> */
.L_x_88:
[----:B------:R-:W-:Y:S01]  /*12630*/  IADD3 R8, P0, PT, R0, R90, RZ ;  /* 0x0000005a00087210 */ /* 0x000fe20007f1e0ff */
[----:B------:R-:W-:-:S04]  /*12640*/  IMAD.IADD R4, R1, 0x1, R0 ;  /* 0x0000000101047824 */ /* 0x000fc800078e0200 */
[----:B------:R-:W-:Y:S02]  /*12650*/  IMAD.X R9, R22, 0x1, R91, P0 ;  /* 0x0000000116097824 */ /* 0x000fe400000e065b */
[----:B------:R-:W2:Y:S04]  /*12660*/  LDL.128 R4, [R4+0x10] ;  /* 0x0000100004047983 */ /* 0x000ea80000100c00 */
[----:B------:R-:W2:Y:S04]  /*12670*/  LDG.E.64.CONSTANT R10, desc[UR36][R8.64] ;  /* 0x00000024080a7981 */ /* 0x000ea8000c1e9b00 */
[----:B------:R0:W3:Y:S01]  /*12680*/  LDG.E.64.CONSTANT R12, desc[UR36][R8.64+0x8] ;  /* 0x00000824080c7981 */ /* 0x0000e2000c1e9b00 */
[--C-:B------:R-:W-:Y:S01]  /*12690*/  SHF.L.W.U32.HI R3, R48, 0x12, R49.reuse ;  /* 0x0000001230037819 */ /* 0x100fe20000010e31 */
[----:B------:R-:W-:Y:S01]  /*126a0*/  VIADD R52, R52, 0x2 ;  /* 0x0000000234347836 */ /* 0x000fe20000000000 */
[----:B------:R-:W-:-:S02]  /*126b0*/  SHF.L.W.U32.HI R14, R48, 0xe, R49 ;  /* 0x0000000e300e7819 */ /* 0x000fc40000010e31 */
[----:B------:R-:W-:Y:S02]  /*126c0*/  SHF.L.W.U32.HI R15, R49, 0x17, R48 ;  /* 0x00000017310f7819 */ /* 0x000fe40000010e30 */
[----:B------:R-:W-:Y:S02]  /*126d0*/  LOP3.LUT R16, R21, R48, R51, 0xb8, !PT ;  /* 0x0000003015107212 */ /* 0x000fe400078eb833 */
[----:B------:R-:W-:Y:S02]  /*126e0*/  LOP3.LUT R17, R15, R3, R14, 0x96, !PT ;  /* 0x000000030f117212 */ /* 0x000fe400078e960e */
[C-C-:B------:R-:W-:Y:S02]  /*126f0*/  SHF.L.W.U32.HI R3, R49.reuse, 0x12, R48.reuse ;  /* 0x0000001231037819 */ /* 0x140fe40000010e30 */
[----:B------:R-:W-:Y:S02]  /*12700*/  SHF.L.W.U32.HI R14, R49, 0xe, R48 ;  /* 0x0000000e310e7819 */ /* 0x000fe40000010e30 */
[----:B------:R-:W-:-:S02]  /*12710*/  SHF.L.W.U32.HI R15, R48, 0x17, R49 ;  /* 0x00000017300f7819 */ /* 0x000fc40000010e31 */
[----:B0-----:R-:W-:Y:S02]  /*12720*/  LOP3.LUT R9, R23, R49, R50, 0xb8, !PT ;  /* 0x0000003117097212 */ /* 0x001fe400078eb832 */
[----:B------:R-:W-:Y:S02]  /*12730*/  LOP3.LUT R14, R15, R3, R14, 0x96, !PT ;  /* 0x000000030f0e7212 */ /* 0x000fe400078e960e */
[----:B------:R-:W-:Y:S02]  /*12740*/  IADD3 R15, P0, P1, R16, R18, R17 ;  /* 0x00000012100f7210 */ /* 0x000fe4000791e011 */
[----:B------:R-:W-:Y:S02]  /*12750*/  SHF.L.W.U32.HI R3, R25, 0x4, R28 ;  /* 0x0000000419037819 */ /* 0x000fe40000010e1c */
[----:B------:R-:W-:Y:S02]  /*12760*/  IADD3.X R9, PT, PT, R9, R20, R14, P0, P1 ;  /* 0x0000001409097210 */ /* 0x000fe400007e240e */
[----:B------:R-:W-:-:S02]  /*12770*/  SHF.L.W.U32.HI R8, R28, 0x19, R25 ;  /* 0x000000191c087819 */ /* 0x000fc40000010e19 */
[----:B------:R-:W-:Y:S02]  /*12780*/  LOP3.LUT R14, R25, R24, R27, 0xe8, !PT ;  /* 0x00000018190e7212 */ /* 0x000fe400078ee81b */
[----:B------:R-:W-:Y:S02]  /*12790*/  LOP3.LUT R17, R28, R29, R26, 0xe8, !PT ;  /* 0x0000001d1c117212 */ /* 0x000fe400078ee81a */
[----:B--2---:R-:W-:Y:S02]  /*127a0*/  IADD3 R15, P0, P1, R4, R15, R10 ;  /* 0x0000000f040f7210 */ /* 0x004fe4000791e00a */
[----:B------:R-:W-:Y:S02]  /*127b0*/  SHF.L.W.U32.HI R4, R28, 0x1e, R25 ;  /* 0x0000001e1c047819 */ /* 0x000fe40000010e19 */
[----:B------:R-:W-:Y:S02]  /*127c0*/  IADD3.X R20, PT, PT, R5, R9, R11, P0, P1 ;  /* 0x0000000905147210 */ /* 0x000fe400007e240b */
[----:B------:R-:W-:Y:S01]  /*127d0*/  IADD3 R16, P0, PT, R34, R15, RZ ;  /* 0x0000000f22107210 */ /* 0x000fe20007f1e0ff */
[----:B------:R-:W-:Y:S01]  /*127e0*/  IMAD.MOV.U32 R34, RZ, RZ, R24 ;  /* 0x000000ffff227224 */ /* 0x000fe200078e0018 */
[----:B------:R-:W-:-:S02]  /*127f0*/  LOP3.LUT R11, R8, R3, R4, 0x96, !PT ;  /* 0x00000003080b7212 */ /* 0x000fc400078e9604 */
[----:B------:R-:W-:Y:S01]  /*12800*/  SHF.L.W.U32.HI R3, R28, 0x4, R25 ;  /* 0x000000041c037819 */ /* 0x000fe20000010e19 */
[----:B------:R-:W-:Y:S01]  /*12810*/  IMAD.X R19, R35, 0x1, R20, P0 ;  /* 0x0000000123137824 */ /* 0x000fe200000e0614 */
[C-C-:B------:R-:W-:Y:S01]  /*12820*/  SHF.L.W.U32.HI R4, R25.reuse, 0x1e, R28.reuse ;  /* 0x0000001e19047819 */ /* 0x140fe20000010e1c */
[----:B------:R-:W-:Y:S01]  /*12830*/  IMAD.MOV.U32 R35, RZ, RZ, R29 ;  /* 0x000000ffff237224 */ /* 0x000fe200078e001d */
[----:B------:R-:W-:Y:S02]  /*12840*/  SHF.L.W.U32.HI R5, R25, 0x19, R28 ;  /* 0x0000001919057819 */ /* 0x000fe40000010e1c */
        /* <DEDUP_REMOVED lines=13> */
[----:B------:R-:W-:Y:S02]  /*12920*/  LOP3.LUT R15, R50, R19, R49, 0xb8, !PT ;  /* 0x00000013320f7212 */ /* 0x000fe400078eb831 */
[----:B------:R-:W-:-:S02]  /*12930*/  SHF.L.W.U32.HI R3, R17, 0x4, R14 ;  /* 0x0000000411037819 */ /* 0x000fc40000010e0e */
[----:B------:R-:W-:Y:S02]  /*12940*/  IADD3.X R15, PT, PT, R15, R23, R10, P0, P1 ;  /* 0x000000170f0f7210 */ /* 0x000fe400007e240a */
[C-C-:B------:R-:W-:Y:S02]  /*12950*/  SHF.L.W.U32.HI R8, R14.reuse, 0x1e, R17.reuse ;  /* 0x0000001e0e087819 */ /* 0x140fe40000010e11 */
[----:B------:R-:W-:Y:S02]  /*12960*/  SHF.L.W.U32.HI R9, R14, 0x19, R17 ;  /* 0x000000190e097819 */ /* 0x000fe40000010e11 */
[----:B---3--:R-:W-:Y:S01]  /*12970*/  IADD3 R6, P0, P1, R6, R11, R12 ;  /* 0x0000000b06067210 */ /* 0x008fe2000791e00c */
[----:B------:R-:W-:Y:S01]  /*12980*/  IMAD.MOV.U32 R12, RZ, RZ, R25 ;  /* 0x000000ffff0c7224 */ /* 0x000fe200078e0019 */
[----:B------:R-:W-:Y:S01]  /*12990*/  LOP3.LUT R8, R9, R3, R8, 0x96, !PT ;  /* 0x0000000309087212 */ /* 0x000fe200078e9608 */
[----:B------:R-:W-:Y:S01]  /*129a0*/  IMAD.MOV.U32 R9, RZ, RZ, R48 ;  /* 0x000000ffff097224 */ /* 0x000fe200078e0030 */
[----:B------:R-:W-:Y:S01]  /*129b0*/  IADD3.X R7, PT, PT, R7, R15, R13, P0, P1 ;  /* 0x0000000f07077210 */ /* 0x000fe200007e240d */
[----:B------:R-:W-:Y:S01]  /*129c0*/  IMAD.MOV.U32 R15, RZ, RZ, R49 ;  /* 0x000000ffff0f7224 */ /* 0x000fe200078e0031 */
[----:B------:R-:W-:Y:S01]  /*129d0*/  IADD3 R48, P0, PT, R27, R6, RZ ;  /* 0x000000061b307210 */ /* 0x000fe20007f1e0ff */
[----:B------:R-:W-:Y:S01]  /*129e0*/  IMAD.MOV.U32 R11, RZ, RZ, R50 ;  /* 0x000000ffff0b7224 */ /* 0x000fe200078e0032 */
[----:B------:R-:W-:Y:S01]  /*129f0*/  SHF.L.W.U32.HI R4, R14, 0x4, R17 ;  /* 0x000000040e047819 */ /* 0x000fe20000010e11 */
[----:B------:R-:W-:Y:S01]  /*12a00*/  IMAD.MOV.U32 R50, RZ, RZ, R19 ;  /* 0x000000ffff327224 */ /* 0x000fe200078e0013 */
[C-C-:B------:R-:W-:Y:S01]  /*12a10*/  SHF.L.W.U32.HI R5, R17.reuse, 0x1e, R14.reuse ;  /* 0x0000001e11057819 */ /* 0x140fe20000010e0e */
[----:B------:R-:W-:Y:S01]  /*12a20*/  IMAD.X R49, R26, 0x1, R7, P0 ;  /* 0x000000011a317824 */ /* 0x000fe200000e0607 */
[C---:B------:R-:W-:Y:S01]  /*12a30*/  SHF.L.W.U32.HI R10, R17.reuse, 0x19, R14 ;  /* 0x00000019110a7819 */ /* 0x040fe20000010e0e */
[----:B------:R-:W-:Y:S01]  /*12a40*/  IMAD.MOV.U32 R20, RZ, RZ, R11 ;  /* 0x000000ffff147224 */ /* 0x000fe200078e000b */
[----:B------:R-:W-:Y:S01]  /*12a50*/  ISETP.NE.AND P0, PT, R52, 0x50, PT ;  /* 0x000000503400780c */ /* 0x000fe20003f05270 */
[----:B------:R-:W-:Y:S01]  /*12a60*/  IMAD.MOV.U32 R21, RZ, RZ, R9 ;  /* 0x000000ffff157224 */ /* 0x000fe200078e0009 */
[----:B------:R-:W-:Y:S01]  /*12a70*/  LOP3.LUT R5, R10, R4, R5, 0x96, !PT ;  /* 0x000000040a057212 */ /* 0x000fe200078e9605 */
[----:B------:R-:W-:Y:S01]  /*12a80*/  IMAD.MOV.U32 R10, RZ, RZ, R51 ;  /* 0x000000ffff0a7224 */ /* 0x000fe200078e0033 */
[----:B------:R-:W-:Y:S01]  /*12a90*/  LOP3.LUT R4, R14, R25, R24, 0xe8, !PT ;  /* 0x000000190e047212 */ /* 0x000fe200078ee818 */
[----:B------:R-:W-:Y:S01]  /*12aa0*/  IMAD.MOV.U32 R51, RZ, RZ, R16 ;  /* 0x000000ffff337224 */ /* 0x000fe200078e0010 */
[----:B------:R-:W-:Y:S01]  /*12ab0*/  LOP3.LUT R3, R17, R28, R29, 0xe8, !PT ;  /* 0x0000001c11037212 */ /* 0x000fe200078ee81d */
[----:B------:R-:W-:Y:S01]  /*12ac0*/  IMAD.MOV.U32 R18, RZ, RZ, R10 ;  /* 0x000000ffff127224 */ /* 0x000fe200078e000a */
[----:B------:R-:W-:Y:S01]  /*12ad0*/  IADD3 R25, P1, P2, R6, R5, R4 ;  /* 0x0000000506197210 */ /* 0x000fe20007a3e004 */
[----:B------:R-:W-:-:S02]  /*12ae0*/  IMAD.MOV.U32 R4, RZ, RZ, R28 ;  /* 0x000000ffff047224 */ /* 0x000fc400078e001c */
[----:B------:R-:W-:Y:S01]  /*12af0*/  IMAD.MOV.U32 R24, RZ, RZ, R14 ;  /* 0x000000ffff187224 */ /* 0x000fe200078e000e */
[----:B------:R-:W-:Y:S01]  /*12b00*/  IADD3.X R28, PT, PT, R7, R8, R3, P1, P2 ;  /* 0x00000008071c7210 */ /* 0x000fe20000fe4403 */
[----:B------:R-:W-:Y:S01]  /*12b10*/  IMAD.MOV.U32 R29, RZ, RZ, R17 ;  /* 0x000000ffff1d7224 */ /* 0x000fe200078e0011 */
[----:B------:R-:W-:Y:S01]  /*12b20*/  IADD3 R0, P1, PT, R0, 0x10, RZ ;  /* 0x0000001000007810 */ /* 0x000fe20007f3e0ff */
[----:B------:R-:W-:Y:S02]  /*12b30*/  IMAD.MOV.U32 R23, RZ, RZ, R15 ;  /* 0x000000ffff177224 */ /* 0x000fe400078e000f */
[----:B------:R-:W-:Y:S02]  /*12b40*/  IMAD.MOV.U32 R27, RZ, RZ, R12 ;  /* 0x000000ffff1b7224 */ /* 0x000fe400078e000c */
[----:B------:R-:W-:Y:S02]  /*12b50*/  IMAD.X R22, RZ, RZ, R22, P1 ;  /* 0x000000ffff167224 */ /* 0x000fe400008e0616 */
[----:B------:R-:W-:Y:S01]  /*12b60*/  IMAD.MOV.U32 R26, RZ, RZ, R4 ;  /* 0x000000ffff1a7224 */ /* 0x000fe200078e0004 */
[----:B------:R-:W-:Y:S06]  /*12b70*/  @P0 BRA `(.L_x_88) ;  /* 0xfffffff800ac0947 */ /* 0x000fec000383ffff */
[----:B------:R-:W-:Y:S05]  /*12b80*/  BSYNC.RECONVERGENT B0 ;  /* 0x0000000000007941 */ /* 0x000fea0003800200 */
.L_x_87:
[----:B------:R-:W-:Y:S01]  /*12b90*/  IADD3 R20, P1, PT, R34, 0x5f1d36f1, RZ ;  /* 0x5f1d36f122147810 */ /* 0x000fe20007f3e0ff */
[----:B------:R-:W-:Y:S01]  /*12ba0*/  BSSY.RECONVERGENT B0, `(.L_x_89) ;  /* 0x0000031000007945 */ /* 0x000fe20003800200 */
[----:B------:R-:W-:Y:S01]  /*12bb0*/  IADD3 R26, P0, PT, R12, -0x16b07d5, RZ ;  /* 0xfe94f82b0c1a7810 */ /* 0x000fe20007f1e0ff */
[----:B------:R-:W-:Y:S01]  /*12bc0*/  IMAD.MOV.U32 R0, RZ, RZ, RZ ;  /* 0x000000ffff007224 */ /* 0x000fe200078e00ff */
[----:B------:R-:W-:Y:S01]  /*12bd0*/  IADD3.X R21, PT, PT, R35, -0x5ab00ac6, RZ, P1, !PT ;  /* 0xa54ff53a23157810 */ /* 0x000fe20000ffe4ff */
[----:B------:R-:W-:Y:S01]  /*12be0*/  IMAD.MOV.U32 R6, RZ, RZ, R20 ;  /* 0x000000ffff067224 */ /* 0x000fe200078e0014 */
[----:B------:R-:W-:Y:S02]  /*12bf0*/  IADD3 R24, P1, PT, R24, -0x7b3558c5, RZ ;  /* 0x84caa73b18187810 */ /* 0x000fe40007f3e0ff */
[----:B------:R-:W-:Y:S01]  /*12c00*/  IADD3 R18, P4, PT, R9, -0x4be4295, RZ ;  /* 0xfb41bd6b09127810 */ /* 0x000fe20007f9e0ff */
[----:B------:R-:W-:Y:S01]  /*12c10*/  IMAD.MOV.U32 R7, RZ, RZ, R21 ;  /* 0x000000ffff077224 */ /* 0x000fe200078e0015 */
[----:B------:R-:W-:Y:S01]  /*12c20*/  IADD3.X R27, PT, PT, R4, 0x3c6ef372, RZ, P0, !PT ;  /* 0x3c6ef372041b7810 */ /* 0x000fe200007fe4ff */
[----:B------:R-:W-:Y:S01]  /*12c30*/  IMAD.MOV.U32 R14, RZ, RZ, R24 ;  /* 0x000000ffff0e7224 */ /* 0x000fe200078e0018 */
[----:B------:R-:W-:Y:S01]  /*12c40*/  IADD3 R12, P0, PT, R25, -0xc4336f8, RZ ;  /* 0xf3bcc908190c7810 */ /* 0x000fe20007f1e0ff */
[----:B------:R-:W-:Y:S01]  /*12c50*/  IMAD.MOV.U32 R8, RZ, RZ, R18 ;  /* 0x000000ffff087224 */ /* 0x000fe200078e0012 */
[----:B------:R-:W-:Y:S01]  /*12c60*/  IADD3.X R25, PT, PT, R29, -0x4498517b, RZ, P1, !PT ;  /* 0xbb67ae851d197810 */ /* 0x000fe20000ffe4ff */
[----:B------:R-:W-:Y:S01]  /*12c70*/  IMAD.MOV.U32 R4, RZ, RZ, R26 ;  /* 0x000000ffff047224 */ /* 0x000fe200078e001a */
[----:B------:R-:W-:Y:S01]  /*12c80*/  IADD3.X R19, PT, PT, R15, 0x1f83d9ab, RZ, P4, !PT ;  /* 0x1f83d9ab0f137810 */ /* 0x000fe200027fe4ff */
[----:B------:R-:W-:Y:S01]  /*12c90*/  IMAD.MOV.U32 R5, RZ, RZ, R27 ;  /* 0x000000ffff057224 */ /* 0x000fe200078e001b */
[----:B------:R-:W-:Y:S01]  /*12ca0*/  IADD3 R22, P2, PT, R48, -0x52197d2f, RZ ;  /* 0xade682d130167810 */ /* 0x000fe20007f5e0ff */
[----:B------:R-:W-:Y:S01]  /*12cb0*/  IMAD.MOV.U32 R15, RZ, RZ, R25 ;  /* 0x000000ffff0f7224 */ /* 0x000fe200078e0019 */
[----:B------:R-:W-:Y:S01]  /*12cc0*/  IADD3 R16, P3, PT, R51, 0x2b3e6c1f, RZ ;  /* 0x2b3e6c1f33107810 */ /* 0x000fe20007f7e0ff */
[----:B------:R-:W-:Y:S01]  /*12cd0*/  IMAD.MOV.U32 R9, RZ, RZ, R19 ;  /* 0x000000ffff097224 */ /* 0x000fe200078e0013 */
[----:B------:R-:W-:Y:S01]  /*12ce0*/  IADD3 R10, P5, PT, R10, 0x137e2179, RZ ;  /* 0x137e21790a0a7810 */ /* 0x000fe20007fbe0ff */
[----:B------:R-:W-:Y:S01]  /*12cf0*/  STL.128 [R1+0x3a0], R24 ;  /* 0x0003a01801007387 */ /* 0x000fe20000100c00 */
[----:B------:R-:W-:-:S02]  /*12d00*/  IADD3.X R23, PT, PT, R49, 0x510e527f, RZ, P2, !PT ;  /* 0x510e527f31177810 */ /* 0x000fc400017fe4ff */
[----:B------:R-:W-:Y:S01]  /*12d10*/  IADD3.X R17, PT, PT, R50, -0x64fa9774, RZ, P3, !PT ;  /* 0x9b05688c32117810 */ /* 0x000fe20001ffe4ff */
[----:B------:R0:W-:Y:S01]  /*12d20*/  STL.128 [R1+0x320], R4 ;  /* 0x0003200401007387 */ /* 0x0001e20000100c00 */
[----:B------:R-:W-:Y:S02]  /*12d30*/  IADD3.X R13, PT, PT, R28, 0x6a09e667, RZ, P0, !PT ;  /* 0x6a09e6671c0d7810 */ /* 0x000fe400007fe4ff */
[----:B------:R-:W-:Y:S01]  /*12d40*/  IADD3.X R11, PT, PT, R11, 0x5be0cd19, RZ, P5, !PT ;  /* 0x5be0cd190b0b7810 */ /* 0x000fe20002ffe4ff */
[----:B------:R-:W-:Y:S04]  /*12d50*/  STL.128 [R1+0x3b0], R20 ;  /* 0x0003b01401007387 */ /* 0x000fe80000100c00 */
[----:B------:R-:W-:Y:S04]  /*12d60*/  STL.128 [R1+0x310], R12 ;  /* 0x0003100c01007387 */ /* 0x000fe80000100c00 */
[----:B------:R-:W-:Y:S04]  /*12d70*/  STL.128 [R1+0x340], R8 ;  /* 0x0003400801007387 */ /* 0x000fe80000100c00 */
[----:B------:R-:W-:Y:S01]  /*12d80*/  STL.64 [R1+0x398], R12 ;  /* 0x0003980c01007387 */ /* 0x000fe20000100a00 */
[----:B0-----:R-:W-:-:S02]  /*12d90*/  IMAD.MOV.U32 R4, RZ, RZ, R22 ;  /* 0x000000ffff047224 */ /* 0x001fc400078e0016 */
[----:B------:R-:W-:Y:S01]  /*12da0*/  IMAD.MOV.U32 R5, RZ, RZ, R23 ;  /* 0x000000ffff057224 */ /* 0x000fe200078e0017 */
[----:B------:R-:W-:Y:S01]  /*12db0*/  STL.128 [R1+0x3c0], R16 ;  /* 0x0003c01001007387 */ /* 0x000fe20000100c00 */
[----:B------:R-:W-:Y:S02]  /*12dc0*/  IMAD.MOV.U32 R6, RZ, RZ, R16 ;  /* 0x000000ffff067224 */ /* 0x000fe400078e0010 */
[----:B------:R-:W-:Y:S01]  /*12dd0*/  IMAD.MOV.U32 R7, RZ, RZ, R17 ;  /* 0x000000ffff077224 */ /* 0x000fe200078e0011 */
[----:B------:R-:W-:Y:S04]  /*12de0*/  STL.64 [R1+0x3d0], R10 ;  /* 0x0003d00a01007387 */ /* 0x000fe80000100a00 */
[----:B------:R0:W-:Y:S02]  /*12df0*/  STL.128 [R1+0x330], R4 ;  /* 0x0003300401007387 */ /* 0x0001e40000100c00 */
[----:B0-----:R-:W-:-:S07]  /*12e00*/  IMAD.MOV.U32 R4, RZ, RZ, RZ ;  /* 0x000000ffff047224 */ /* 0x001fce00078e00ff */
.L_x_90:
[----:B0-----:R-:W0:Y:S02]  /*12e10*/  LDC.64 R8, c[0x4][0x50] ;  /* 0x01001400ff087b82 */ /* 0x001e240000000a00 */
[----:B0-----:R-:W-:-:S05]  /*12e20*/  IADD3 R6, P0, PT, R0, R8, RZ ;  /* 0x0000000800067210 */ /* 0x001fca0007f1e0ff */
[----:B------:R-:W-:-:S05]  /*12e30*/  IMAD.X R7, R4, 0x1, R9, P0 ;  /* 0x0000000104077824 */ /* 0x000fca00000e0609 */
[----:B------:R-:W2:Y:S01]  /*12e40*/  LDG.E.CONSTANT R6, desc[UR36][R6.64] ;  /* 0x0000002406067981 */ /* 0x000ea2000c1e9900 */
[----:B------:R-:W-:Y:S01]  /*12e50*/  IMAD.IADD R3, R1, 0x1, R0 ;  /* 0x0000000101037824 */ /* 0x000fe200078e0200 */
[----:B------:R-:W-:-:S04]  /*12e60*/  IADD3 R0, P1, PT, R0, 0x4, RZ ;  /* 0x0000000400007810 */ /* 0x000fc80007f3e0ff */
[----:B------:R-:W-:Y:S01]  /*12e70*/  ISETP.NE.AND P0, PT, R0, 0x10, PT ;  /* 0x000000100000780c */ /* 0x000fe20003f05270 */
[----:B------:R-:W-:Y:S01]  /*12e80*/  IMAD.X R4, RZ, RZ, R4, P1 ;  /* 0x000000ffff047224 */ /* 0x000fe200008e0604 */
[----:B--2---:R0:W-:Y:S11]  /*12e90*/  STL [R3+0x3d8], R6 ;  /* 0x0003d80603007387 */ /* 0x0041f60000100800 */
[----:B------:R-:W-:Y:S05]  /*12ea0*/  @P0 BRA `(.L_x_90) ;  /* 0xfffffffc00d80947 */ /* 0x000fea000383ffff */
[----:B------:R-:W-:Y:S05]  /*12eb0*/  BSYNC.RECONVERGENT B0 ;  /* 0x0000000000007941 */ /* 0x000fea0003800200 */
.L_x_89:
[----:B------:R-:W-:Y:S01]  /*12ec0*/  BSSY.RECONVERGENT B0, `(.L_x_91) ;  /* 0x000000c000007945 */ /* 0x000fe20003800200 */
[----:B------:R-:W-:Y:S02]  /*12ed0*/  IMAD.MOV.U32 R0, RZ, RZ, RZ ;  /* 0x000000ffff007224 */ /* 0x000fe400078e00ff */
[----:B0-----:R-:W-:-:S07]  /*12ee0*/  IMAD.MOV.U32 R6, RZ, RZ, RZ ;  /* 0x000000ffff067224 */ /* 0x001fce00078e00ff */
.L_x_92:
[----:B0-----:R-:W-:-:S05]  /*12ef0*/  IADD3 R4, P0, PT, R0, R8, RZ ;  /* 0x0000000800047210 */ /* 0x001fca0007f1e0ff */
[----:B------:R-:W-:-:S05]  /*12f00*/  IMAD.X R5, R6, 0x1, R9, P0 ;  /* 0x0000000106057824 */ /* 0x000fca00000e0609 */
[----:B------:R-:W2:Y:S01]  /*12f10*/  LDG.E.U8.CONSTANT R4, desc[UR36][R4.64+0x10] ;  /* 0x0000102404047981 */ /* 0x000ea2000c1e9100 */
[----:B------:R-:W-:Y:S01]  /*12f20*/  IMAD.IADD R3, R1, 0x1, R0 ;  /* 0x0000000101037824 */ /* 0x000fe200078e0200 */
[----:B------:R-:W-:-:S04]  /*12f30*/  IADD3 R0, P1, PT, R0, 0x1, RZ ;  /* 0x0000000100007810 */ /* 0x000fc80007f3e0ff */
[----:B------:R-:W-:Y:S01]  /*12f40*/  ISETP.NE.AND P0, PT, R0, 0x2, PT ;  /* 0x000000020000780c */ /* 0x000fe20003f05270 */
[----:B------:R-:W-:Y:S01]  /*12f50*/  IMAD.X R6, RZ, RZ, R6, P1 ;  /* 0x000000ffff067224 */ /* 0x000fe200008e0606 */
[----:B--2---:R0:W-:Y:S11]  /*12f60*/  STL.U8 [R3+0x3e8], R4 ;  /* 0x0003e80403007387 */ /* 0x0041f60000100000 */
[----:B------:R-:W-:Y:S05]  /*12f70*/  @P0 BRA `(.L_x_92) ;  /* 0xfffffffc00dc0947 */ /* 0x000fea000383ffff */
[----:B------:R-:W-:Y:S05]  /*12f80*/  BSYNC.RECONVERGENT B0 ;  /* 0x0000000000007941 */ /* 0x000fea0003800200 */
.L_x_91:
[----:B------:R-:W-:Y:S01]  /*12f90*/  IMAD.MOV.U32 R5, RZ, RZ, 0x100 ;  /* 0x00000100ff057424 */ /* 0x000fe200078e00ff */
[----:B------:R1:W-:Y:S01]  /*12fa0*/  STL.U16 [R1+0x3ea], RZ ;  /* 0x0003eaff01007387 */ /* 0x0003e20000100400 */
[----:B------:R-:W-:Y:S01]  /*12fb0*/  IMAD.MOV.U32 R0, RZ, RZ, 0x80 ;  /* 0x00000080ff007424 */ /* 0x000fe200078e00ff */
[----:B------:R-:W-:Y:S01]  /*12fc0*/  BSSY.RECONVERGENT B0, `(.L_x_93) ;  /* 0x0000011000007945 */ /* 0x000fe20003800200 */
[----:B------:R-:W-:Y:S01]  /*12fd0*/  IMAD.MOV.U32 R6, RZ, RZ, 0x96 ;  /* 0x00000096ff067424 */ /* 0x000fe200078e00ff */
[----:B------:R1:W-:Y:S01]  /*12fe0*/  STL.U16 [R1+0x3ec], R5 ;  /* 0x0003ec0501007387 */ /* 0x0003e20000100400 */
[----:B------:R-:W-:Y:S02]  /*12ff0*/  IMAD.MOV.U32 R7, RZ, RZ, 0x0 ;  /* 0x00000000ff077424 */ /* 0x000fe400078e00ff */
[----:B0-----:R-:W-:Y:S01]  /*13000*/  VIADD R4, R1, 0x3ef ;  /* 0x000003ef01047836 */ /* 0x001fe20000000000 */
[----:B------:R1:W-:Y:S01]  /*13010*/  STL.U8 [R1+0x3ee], R0 ;  /* 0x0003ee0001007387 */ /* 0x0003e20000100000 */
[----:B------:R-:W-:-:S03]  /*13020*/  IMAD.MOV.U32 R3, RZ, RZ, RZ ;  /* 0x000000ffff037224 */ /* 0x000fc600078e00ff */
[----:B------:R1:W-:Y:S04]  /*13030*/  STL.64 [R1+0x390], R6 ;  /* 0x0003900601007387 */ /* 0x0003e80000100a00 */
.L_x_94:
[----:B------:R-:W-:Y:S01]  /*13040*/  VIADD R3, R3, 0x10 ;  /* 0x0000001003037836 */ /* 0x000fe20000000000 */
[----:B------:R-:W-:Y:S04]  /*13050*/  STL.U8 [R4], RZ ;  /* 0x000000ff04007387 */ /* 0x000fe80000100000 */
[----:B------:R-:W-:Y:S01]  /*13060*/  ISETP.NE.AND P0, PT, R3, 0x50, PT ;  /* 0x000000500300780c */ /* 0x000fe20003f05270 */
[----:B------:R-:W-:Y:S04]  /*13070*/  STL.64 [R4+0x1], RZ ;  /* 0x000001ff04007387 */ /* 0x000fe80000100a00 */
[----:B------:R-:W-:Y:S04]  /*13080*/  STL [R4+0x9], RZ ;  /* 0x000009ff04007387 */ /* 0x000fe80000100800 */
[----:B------:R-:W-:Y:S04]  /*13090*/  STL.U16 [R4+0xd], RZ ;  /* 0x00000dff04007387 */ /* 0x000fe80000100400 */
[----:B------:R0:W-:Y:S02]  /*130a0*/  STL.U8 [R4+0xf], RZ ;  /* 0x00000fff04007387 */ /* 0x0001e40000100000 */
[----:B0-----:R-:W-:Y:S01]  /*130b0*/  VIADD R4, R4, 0x10 ;  /* 0x0000001004047836 */ /* 0x001fe20000000000 */
[----:B------:R-:W-:Y:S06]  /*130c0*/  @P0 BRA `(.L_x_94) ;  /* 0xfffffffc00dc0947 */ /* 0x000fec000383ffff */
[----:B------:R-:W-:Y:S05]  /*130d0*/  BSYNC.RECONVERGENT B0 ;  /* 0x0000000000007941 */ /* 0x000fea0003800200 */
.L_x_93:
[----:B------:R-:W-:Y:S04]  /*130e0*/  STL.U8 [R4], RZ ;  /* 0x000000ff04007387 */ /* 0x000fe80000100000 */
[----:B------:R0:W-:Y:S04]  /*130f0*/  STL.64 [R4+0x1], RZ ;  /* 0x000001ff04007387 */ /* 0x0001e80000100a00 */
[----:B------:R-:W2:Y:S04]  /*13100*/  LDL.64 R80, [R1+0x3e8] ;  /* 0x0003e80001507983 */ /* 0x000ea80000100a00 */
[----:B------:R-:W3:Y:S04]  /*13110*/  LDL.64 R70, [R1+0x3f0] ;  /* 0x0003f00001467983 */ /* 0x000ee80000100a00 */
[----:B------:R-:W4:Y:S04]  /*13120*/  LDL.64 R62, [R1+0x3f8] ;  /* 0x0003f800013e7983 */ /* 0x000f280000100a00 */
        /* <DEDUP_REMOVED lines=11> */
[----:B-1----:R-:W-:Y:S01]  /*131e0*/  IMAD.MOV.U32 R6, RZ, RZ, 0x4b0 ;  /* 0x000004b0ff067424 */ /* 0x002fe200078e00ff */
[----:B------:R-:W-:Y:S01]  /*131f0*/  BSSY.RECONVERGENT B0, `(.L_x_95) ;  /* 0x0000217000007945 */ /* 0x000fe20003800200 */
[----:B------:R-:W-:Y:S01]  /*13200*/  IMAD.MOV.U32 R7, RZ, RZ, 0x0 ;  /* 0x00000000ff077424 */ /* 0x000fe200078e00ff */
[----:B------:R-:W-:Y:S01]  /*13210*/  STL.64 [R1+0x448], RZ ;  /* 0x000448ff01007387 */ /* 0x000fe20000100a00 */
[----:B------:R-:W-:-:S02]  /*13220*/  IMAD.MOV.U32 R77, RZ, RZ, -0x4ffc0000 ;  /* 0xb0040000ff4d7424 */ /* 0x000fc400078e00ff */
[----:B------:R-:W-:-:S05]  /*13230*/  IMAD.MOV.U32 R76, RZ, RZ, RZ ;  /* 0x000000ffff4c7224 */ /* 0x000fca00078e00ff */
[----:B------:R-:W-:Y:S01]  /*13240*/  STL.64 [R1+0x450], R76 ;  /* 0x0004504c01007387 */ /* 0x000fe20000100a00 */
[C---:B--2---:R-:W-:Y:S02]  /*13250*/  PRMT R3, R80.reuse, 0x7771, RZ ;  /* 0x0000777150037816 */ /* 0x044fe400000000ff */
[----:B0-----:R-:W-:Y:S02]  /*13260*/  PRMT R4, R80, 0x7770, RZ ;  /* 0x0000777050047816 */ /* 0x001fe400000000ff */
[----:B---3--:R-:W-:Y:S01]  /*13270*/  PRMT R67, R70, 0x7771, RZ ;  /* 0x0000777146437816 */ /* 0x008fe200000000ff */
[----:B------:R-:W-:Y:S01]  /*13280*/  IMAD.U32 R3, R3, 0x10000, RZ ;  /* 0x0001000003037824 */ /* 0x000fe200078e00ff */
[C---:B------:R-:W-:Y:S02]  /*13290*/  PRMT R66, R81.reuse, 0x7771, RZ ;  /* 0x0000777151427816 */ /* 0x040fe400000000ff */
[----:B------:R-:W-:Y:S02]  /*132a0*/  PRMT R68, R81, 0x7772, RZ ;  /* 0x0000777251447816 */ /* 0x000fe400000000ff */
[----:B------:R-:W-:-:S02]  /*132b0*/  LOP3.LUT R5, R3, 0xff0000, RZ, 0xc0, !PT ;  /* 0x00ff000003057812 */ /* 0x000fc400078ec0ff */
[----:B------:R-:W-:Y:S01]  /*132c0*/  PRMT R3, R80, 0x7772, RZ ;  /* 0x0000777250037816 */ /* 0x000fe200000000ff */
[----:B------:R-:W-:Y:S01]  /*132d0*/  IMAD.WIDE.U32 R78, R68, 0x100, RZ ;  /* 0x00000100444e7825 */ /* 0x000fe200078e00ff */
[----:B------:R-:W-:Y:S02]  /*132e0*/  PRMT R64, R5, 0x4210, R4 ;  /* 0x0000421005407816 */ /* 0x000fe40000000004 */
[----:B------:R-:W-:Y:S02]  /*132f0*/  CS2R R4, SRZ ;  /* 0x0000000000047805 */ /* 0x000fe4000001ff00 */
[----:B------:R-:W-:Y:S01]  /*13300*/  PRMT R80, R80, 0x7773, RZ ;  /* 0x0000777350507816 */ /* 0x000fe200000000ff */
[----:B------:R-:W-:Y:S02]  /*13310*/  IMAD.SHL.U32 R3, R3, 0x100, RZ ;  /* 0x0000010003037824 */ /* 0x000fe400078e00ff */
[----:B------:R0:W-:Y:S03]  /*13320*/  STL.128 [R1+0x80], R4 ;  /* 0x0000800401007387 */ /* 0x0001e60000100c00 */
[----:B------:R-:W-:-:S04]  /*13330*/  LOP3.LUT R3, R64, 0xff00, R3, 0xf8, !PT ;  /* 0x0000ff0040037812 */ /* 0x000fc800078ef803 */
[----:B------:R-:W-:Y:S02]  /*13340*/  LOP3.LUT R69, R3, 0xff, R80, 0xf8, !PT ;  /* 0x000000ff03457812 */ /* 0x000fe400078ef850 */
[C---:B------:R-:W-:Y:S02]  /*13350*/  PRMT R3, R81.reuse, 0x7770, RZ ;  /* 0x0000777051037816 */ /* 0x040fe400000000ff */
[----:B------:R-:W-:-:S03]  /*13360*/  PRMT R81, R81, 0x7773, RZ ;  /* 0x0000777351517816 */ /* 0x000fc600000000ff */
[----:B------:R-:W-:Y:S01]  /*13370*/  IMAD.WIDE.U32 R64, R3, 0x1000000, RZ ;  /* 0x0100000003407825 */ /* 0x000fe200078e00ff */
[----:B0-----:R-:W-:-:S03]  /*13380*/  PRMT R4, R70, 0x7770, RZ ;  /* 0x0000777046047816 */ /* 0x001fc600000000ff */
[----:B------:R-:W-:Y:S01]  /*13390*/  IMAD.U32 R3, R67, 0x10000, RZ ;  /* 0x0001000043037824 */ /* 0x000fe200078e00ff */
[----:B------:R-:W-:Y:S01]  /*133a0*/  PRMT R6, R71, 0x7771, RZ ;  /* 0x0000777147067816 */ /* 0x000fe200000000ff */
[----:B------:R-:W-:-:S03]  /*133b0*/  IMAD.WIDE.U32 R66, R66, 0x10000, RZ ;  /* 0x0001000042427825 */ /* 0x000fc600078e00ff */
[----:B------:R-:W-:Y:S01]  /*133c0*/  LOP3.LUT R5, R3, 0xff0000, RZ, 0xc0, !PT ;  /* 0x00ff000003057812 */ /* 0x000fe200078ec0ff */
[----:B------:R-:W-:Y:S01]  /*133d0*/  IMAD.WIDE.U32 R6, R6, 0x10000, RZ ;  /* 0x0001000006067825 */ /* 0x000fe200078e00ff */
[----:B------:R-:W-:Y:S02]  /*133e0*/  PRMT R3, R70, 0x7772, RZ ;  /* 0x0000777246037816 */ /* 0x000fe400000000ff */
[----:B------:R-:W-:Y:S02]  /*133f0*/  PRMT R4, R5, 0x4210, R4 ;  /* 0x0000421005047816 */ /* 0x000fe40000000004 */
[----:B------:R-:W-:Y:S01]  /*13400*/  LOP3.LUT R68, R67, R69, R65, 0xfe, !PT ;  /* 0x0000004543447212 */ /* 0x000fe200078efe41 */
[----:B------:R-:W-:Y:S01]  /*13410*/  IMAD.SHL.U32 R3, R3, 0x100, RZ ;  /* 0x0000010003037824 */ /* 0x000fe200078e00ff */
[----:B----4-:R-:W-:Y:S02]  /*13420*/  PRMT R65, R62, 0x7771, RZ ;  /* 0x000077713e417816 */ /* 0x010fe400000000ff */
[----:B------:R-:W-:-:S02]  /*13430*/  LOP3.LUT R66, R78, R64, R66, 0xfe, !PT ;  /* 0x000000404e427212 */ /* 0x000fc400078efe42 */
[----:B------:R-:W-:Y:S01]  /*13440*/  LOP3.LUT R67, R4, 0xff00, R3, 0xf8, !PT ;  /* 0x0000ff0004437812 */ /* 0x000fe200078ef803 */
[----:B------:R-:W-:Y:S01]  /*13450*/  IMAD.U32 R65, R65, 0x10000, RZ ;  /* 0x0001000041417824 */ /* 0x000fe200078e00ff */
[C---:B------:R-:W-:Y:S02]  /*13460*/  PRMT R3, R71.reuse, 0x7770, RZ ;  /* 0x0000777047037816 */ /* 0x040fe400000000ff */
[----:B------:R-:W-:Y:S02]  /*13470*/  PRMT R64, R71, 0x7772, RZ ;  /* 0x0000777247407816 */ /* 0x000fe400000000ff */
[----:B------:R-:W-:Y:S01]  /*13480*/  PRMT R70, R70, 0x7773, RZ ;  /* 0x0000777346467816 */ /* 0x000fe200000000ff */
[----:B------:R-:W-:Y:S01]  /*13490*/  IMAD.WIDE.U32 R4, R3, 0x1000000, RZ ;  /* 0x0100000003047825 */ /* 0x000fe200078e00ff */
[----:B------:R-:W-:Y:S02]  /*134a0*/  PRMT R3, R62, 0x7772, RZ ;  /* 0x000077723e037816 */ /* 0x000fe400000000ff */
[----:B------:R-:W-:Y:S01]  /*134b0*/  LOP3.LUT R65, R65, 0xff0000, RZ, 0xc0, !PT ;  /* 0x00ff000041417812 */ /* 0x000fe200078ec0ff */
[----:B------:R-:W-:Y:S01]  /*134c0*/  IMAD.WIDE.U32 R76, R64, 0x100, RZ ;  /* 0x00000100404c7825 */ /* 0x000fe200078e00ff */
[----:B------:R-:W-:-:S02]  /*134d0*/  PRMT R64, R62, 0x7770, RZ ;  /* 0x000077703e407816 */ /* 0x000fc400000000ff */
[----:B------:R-:W-:Y:S01]  /*134e0*/  LOP3.LUT R67, R67, 0xff, R70, 0xf8, !PT ;  /* 0x000000ff43437812 */ /* 0x000fe200078ef846 */
[----:B------:R-:W-:Y:S01]  /*134f0*/  IMAD.SHL.U32 R3, R3, 0x100, RZ ;  /* 0x0000010003037824 */ /* 0x000fe200078e00ff */
[----:B------:R-:W-:Y:S02]  /*13500*/  PRMT R64, R65, 0x4210, R64 ;  /* 0x0000421041407816 */ /* 0x000fe40000000040 */
[----:B------:R-:W-:Y:S02]  /*13510*/  LOP3.LUT R7, R7, R67, R5, 0xfe, !PT ;  /* 0x0000004307077212 */ /* 0x000fe400078efe05 */
[----:B------:R-:W-:Y:S02]  /*13520*/  LOP3.LUT R67, R64, 0xff00, R3, 0xf8, !PT ;  /* 0x0000ff0040437812 */ /* 0x000fe400078ef803 */
[----:B-----5:R-:W-:Y:S02]  /*13530*/  PRMT R3, R60, 0x7771, RZ ;  /* 0x000077713c037816 */ /* 0x020fe400000000ff */
[----:B------:R-:W-:-:S02]  /*13540*/  LOP3.LUT R6, R76, R4, R6, 0xfe, !PT ;  /* 0x000000044c067212 */ /* 0x000fc400078efe06 */
[----:B------:R-:W-:Y:S01]  /*13550*/  PRMT R71, R71, 0x7773, RZ ;  /* 0x0000777347477816 */ /* 0x000fe200000000ff */
[----:B------:R-:W-:Y:S01]  /*13560*/  IMAD.U32 R5, R3, 0x10000, RZ ;  /* 0x0001000003057824 */ /* 0x000fe200078e00ff */
[C---:B------:R-:W-:Y:S02]  /*13570*/  PRMT R70, R63.reuse, 0x7770, RZ ;  /* 0x000077703f467816 */ /* 0x040fe400000000ff */
[C---:B------:R-:W-:Y:S02]  /*13580*/  PRMT R64, R63.reuse, 0x7771, RZ ;  /* 0x000077713f407816 */ /* 0x040fe400000000ff */
[----:B------:R-:W-:Y:S02]  /*13590*/  PRMT R76, R63, 0x7772, RZ ;  /* 0x000077723f4c7816 */ /* 0x000fe400000000ff */
[----:B------:R-:W-:Y:S01]  /*135a0*/  PRMT R62, R62, 0x7773, RZ ;  /* 0x000077733e3e7816 */ /* 0x000fe200000000ff */
[----:B------:R-:W-:Y:S01]  /*135b0*/  IMAD.WIDE.U32 R64, R64, 0x10000, RZ ;  /* 0x0001000040407825 */ /* 0x000fe200078e00ff */
[----:B------:R-:W-:-:S02]  /*135c0*/  PRMT R3, R60, 0x7772, RZ ;  /* 0x000077723c037816 */ /* 0x000fc400000000ff */
[----:B------:R-:W-:Y:S01]  /*135d0*/  LOP3.LUT R6, R6, 0xff, R71, 0xf8, !PT ;  /* 0x000000ff06067812 */ /* 0x000fe200078ef847 */
[----:B------:R-:W-:Y:S01]  /*135e0*/  IMAD.WIDE.U32 R70, R70, 0x1000000, RZ ;  /* 0x0100000046467825 */ /* 0x000fe200078e00ff */
[----:B------:R-:W-:Y:S02]  /*135f0*/  LOP3.LUT R7, R7, R77, RZ, 0xfc, !PT ;  /* 0x0000004d07077212 */ /* 0x000fe400078efcff */
[----:B------:R-:W-:Y:S01]  /*13600*/  PRMT R4, R60, 0x7770, RZ ;  /* 0x000077703c047816 */ /* 0x000fe200000000ff */
[----:B------:R-:W-:Y:S01]  /*13610*/  IMAD.WIDE.U32 R76, R76, 0x100, RZ ;  /* 0x000001004c4c7825 */ /* 0x000fe200078e00ff */
[----:B------:R-:W-:Y:S02]  /*13620*/  LOP3.LUT R5, R5, 0xff0000, RZ, 0xc0, !PT ;  /* 0x00ff000005057812 */ /* 0x000fe400078ec0ff */
[----:B------:R-:W-:Y:S01]  /*13630*/  LOP3.LUT R67, R67, 0xff, R62, 0xf8, !PT ;  /* 0x000000ff43437812 */ /* 0x000fe200078ef83e */
[----:B------:R-:W-:Y:S01]  /*13640*/  IMAD.SHL.U32 R3, R3, 0x100, RZ ;  /* 0x0000010003037824 */ /* 0x000fe200078e00ff */
[----:B------:R-:W-:-:S02]  /*13650*/  LOP3.LUT R79, R68, R79, RZ, 0xfc, !PT ;  /* 0x0000004f444f7212 */ /* 0x000fc400078efcff */
[----:B------:R-:W-:Y:S02]  /*13660*/  PRMT R62, R5, 0x4210, R4 ;  /* 0x00004210053e7816 */ /* 0x000fe40000000004 */
[----:B------:R-:W-:Y:S01]  /*13670*/  PRMT R68, R63, 0x7773, RZ ;  /* 0x000077733f447816 */ /* 0x000fe200000000ff */
[----:B------:R-:W-:Y:S01]  /*13680*/  IMAD.MOV.U32 R5, RZ, RZ, R79 ;  /* 0x000000ffff057224 */ /* 0x000fe200078e004f */
[----:B------:R-:W-:Y:S02]  /*13690*/  LOP3.LUT R63, R76, R70, R64, 0xfe, !PT ;  /* 0x000000464c3f7212 */ /* 0x000fe400078efe40 */
[----:B------:R-:W-:Y:S02]  /*136a0*/  LOP3.LUT R66, R66, 0xff, R81, 0xf8, !PT ;  /* 0x000000ff42427812 */ /* 0x000fe400078ef851 */
[----:B------:R-:W-:Y:S02]  /*136b0*/  LOP3.LUT R70, R65, R67, R71, 0xfe, !PT ;  /* 0x0000004341467212 */ /* 0x000fe400078efe47 */
[----:B------:R-:W-:Y:S01]  /*136c0*/  PRMT R67, R58, 0x7771, RZ ;  /* 0x000077713a437816 */ /* 0x000fe200000000ff */
[----:B------:R-:W-:Y:S01]  /*136d0*/  IMAD.MOV.U32 R4, RZ, RZ, R66 ;  /* 0x000000ffff047224 */ /* 0x000fe200078e0042 */
[----:B------:R-:W-:-:S02]  /*136e0*/  LOP3.LUT R69, R62, 0xff00, R3, 0xf8, !PT ;  /* 0x0000ff003e457812 */ /* 0x000fc400078ef803 */
[----:B------:R-:W-:Y:S01]  /*136f0*/  PRMT R3, R61, 0x7770, RZ ;  /* 0x000077703d037816 */ /* 0x000fe200000000ff */
[----:B------:R-:W-:Y:S01]  /*13700*/  IMAD.U32 R67, R67, 0x10000, RZ ;  /* 0x0001000043437824 */ /* 0x000fe200078e00ff */
[----:B------:R-:W-:Y:S01]  /*13710*/  LOP3.LUT R68, R63, 0xff, R68, 0xf8, !PT ;  /* 0x000000ff3f447812 */ /* 0x000fe200078ef844 */
[----:B------:R0:W-:Y:S01]  /*13720*/  STL.128 [R1+0x20], R4 ;  /* 0x0000200401007387 */ /* 0x0001e20000100c00 */
[----:B------:R-:W-:Y:S01]  /*13730*/  PRMT R64, R61, 0x7771, RZ ;  /* 0x000077713d407816 */ /* 0x000fe200000000ff */
[----:B------:R-:W-:Y:S01]  /*13740*/  IMAD.WIDE.U32 R62, R3, 0x1000000, RZ ;  /* 0x01000000033e7825 */ /* 0x000fe200078e00ff */
[----:B------:R-:W-:Y:S02]  /*13750*/  PRMT R3, R58, 0x7772, RZ ;  /* 0x000077723a037816 */ /* 0x000fe400000000ff */
[----:B------:R-:W-:Y:S01]  /*13760*/  PRMT R60, R60, 0x7773, RZ ;  /* 0x000077733c3c7816 */ /* 0x000fe200000000ff */
[----:B------:R-:W-:Y:S01]  /*13770*/  IMAD.WIDE.U32 R64, R64, 0x10000, RZ ;  /* 0x0001000040407825 */ /* 0x000fe200078e00ff */
[----:B------:R-:W-:-:S02]  /*13780*/  LOP3.LUT R67, R67, 0xff0000, RZ, 0xc0, !PT ;  /* 0x00ff000043437812 */ /* 0x000fc400078ec0ff */
[----:B------:R-:W-:Y:S01]  /*13790*/  PRMT R66, R61, 0x7772, RZ ;  /* 0x000077723d427816 */ /* 0x000fe200000000ff */
[----:B------:R-:W-:Y:S01]  /*137a0*/  IMAD.SHL.U32 R3, R3, 0x100, RZ ;  /* 0x0000010003037824 */ /* 0x000fe200078e00ff */
[----:B------:R-:W-:Y:S02]  /*137b0*/  PRMT R61, R61, 0x7773, RZ ;  /* 0x000077733d3d7816 */ /* 0x000fe400000000ff */
[----:B0-----:R-:W-:Y:S01]  /*137c0*/  PRMT R6, R58, 0x7770, RZ ;  /* 0x000077703a067816 */ /* 0x001fe200000000ff */
[----:B------:R-:W-:Y:S01]  /*137d0*/  IMAD.WIDE.U32 R4, R66, 0x100, RZ ;  /* 0x0000010042047825 */ /* 0x000fe200078e00ff */
[----:B------:R-:W-:Y:S02]  /*137e0*/  LOP3.LUT R7, R69, 0xff, R60, 0xf8, !PT ;  /* 0x000000ff45077812 */ /* 0x000fe400078ef83c */
[----:B------:R-:W-:Y:S02]  /*137f0*/  PRMT R6, R67, 0x4210, R6 ;  /* 0x0000421043067816 */ /* 0x000fe40000000006 */
[----:B------:R-:W-:-:S02]  /*13800*/  LOP3.LUT R7, R65, R7, R63, 0xfe, !PT ;  /* 0x0000000741077212 */ /* 0x000fc400078efe3f */
[----:B------:R-:W-:Y:S02]  /*13810*/  LOP3.LUT R63, R6, 0xff00, R3, 0xf8, !PT ;  /* 0x0000ff00063f7812 */ /* 0x000fe400078ef803 */
[----:B------:R-:W-:Y:S02]  /*13820*/  PRMT R3, R56, 0x7771, RZ ;  /* 0x0000777138037816 */ /* 0x000fe400000000ff */
[----:B------:R-:W-:Y:S02]  /*13830*/  LOP3.LUT R69, R70, R77, RZ, 0xfc, !PT ;  /* 0x0000004d46457212 */ /* 0x000fe400078efcff */
[----:B------:R-:W-:Y:S01]  /*13840*/  LOP3.LUT R7, R7, R5, RZ, 0xfc, !PT ;  /* 0x0000000507077212 */ /* 0x000fe200078efcff */
[----:B------:R-:W-:Y:S01]  /*13850*/  IMAD.U32 R5, R3, 0x10000, RZ ;  /* 0x0001000003057824 */ /* 0x000fe200078e00ff */
[----:B------:R-:W-:Y:S02]  /*13860*/  LOP3.LUT R62, R4, R62, R64, 0xfe, !PT ;  /* 0x0000003e043e7212 */ /* 0x000fe400078efe40 */
[----:B------:R-:W-:-:S02]  /*13870*/  PRMT R66, R59, 0x7770, RZ ;  /* 0x000077703b427816 */ /* 0x000fc400000000ff */
[C---:B------:R-:W-:Y:S02]  /*13880*/  PRMT R60, R59.reuse, 0x7771, RZ ;  /* 0x000077713b3c7816 */ /* 0x040fe400000000ff */
[----:B------:R-:W-:Y:S01]  /*13890*/  PRMT R70, R59, 0x7772, RZ ;  /* 0x000077723b467816 */ /* 0x000fe200000000ff */
[----:B------:R-:W-:Y:S01]  /*138a0*/  IMAD.WIDE.U32 R66, R66, 0x1000000, RZ ;  /* 0x0100000042427825 */ /* 0x000fe200078e00ff */
[----:B------:R-:W-:Y:S02]  /*138b0*/  PRMT R58, R58, 0x7773, RZ ;  /* 0x000077733a3a7816 */ /* 0x000fe400000000ff */
[----:B------:R-:W-:Y:S01]  /*138c0*/  PRMT R3, R56, 0x7772, RZ ;  /* 0x0000777238037816 */ /* 0x000fe200000000ff */
[----:B------:R-:W-:Y:S01]  /*138d0*/  IMAD.WIDE.U32 R70, R70, 0x100, RZ ;  /* 0x0000010046467825 */ /* 0x000fe200078e00ff */
[----:B------:R-:W-:Y:S02]  /*138e0*/  LOP3.LUT R62, R62, 0xff, R61, 0xf8, !PT ;  /* 0x000000ff3e3e7812 */ /* 0x000fe400078ef83d */
[----:B------:R-:W-:Y:S01]  /*138f0*/  PRMT R4, R56, 0x7770, RZ ;  /* 0x0000777038047816 */ /* 0x000fe200000000ff */
[----:B------:R-:W-:Y:S01]  /*13900*/  IMAD.WIDE.U32 R60, R60, 0x10000, RZ ;  /* 0x000100003c3c7825 */ /* 0x000fe200078e00ff */
[----:B------:R-:W-:-:S02]  /*13910*/  LOP3.LUT R5, R5, 0xff0000, RZ, 0xc0, !PT ;  /* 0x00ff000005057812 */ /* 0x000fc400078ec0ff */
[----:B------:R-:W-:Y:S01]  /*13920*/  LOP3.LUT R63, R63, 0xff, R58, 0xf8, !PT ;  /* 0x000000ff3f3f7812 */ /* 0x000fe200078ef83a */
[----:B------:R-:W-:Y:S01]  /*13930*/  IMAD.SHL.U32 R3, R3, 0x100, RZ ;  /* 0x0000010003037824 */ /* 0x000fe200078e00ff */
[----:B------:R-:W-:Y:S01]  /*13940*/  PRMT R58, R5, 0x4210, R4 ;  /* 0x00004210053a7816 */ /* 0x000fe20000000004 */
[----:B------:R-:W-:Y:S01]  /*13950*/  IMAD.MOV.U32 R4, RZ, RZ, R68 ;  /* 0x000000ffff047224 */ /* 0x000fe200078e0044 */
[----:B------:R-:W-:Y:S01]  /*13960*/  PRMT R64, R59, 0x7773, RZ ;  /* 0x000077733b407816 */ /* 0x000fe200000000ff */
[----:B------:R-:W-:Y:S01]  /*13970*/  IMAD.MOV.U32 R5, RZ, RZ, R69 ;  /* 0x000000ffff057224 */ /* 0x000fe200078e0045 */
[----:B------:R-:W-:Y:S01]  /*13980*/  LOP3.LUT R59, R70, R66, R60, 0xfe, !PT ;  /* 0x00000042463b7212 */ /* 0x000fe200078efe3c */
[----:B------:R-:W-:Y:S01]  /*13990*/  IMAD.MOV.U32 R6, RZ, RZ, R62 ;  /* 0x000000ffff067224 */ /* 0x000fe200078e003e */
[----:B------:R-:W-:Y:S02]  /*139a0*/  LOP3.LUT R66, R61, R63, R67, 0xfe, !PT ;  /* 0x0000003f3d427212 */ /* 0x000fe400078efe43 */
[----:B------:R-:W-:-:S02]  /*139b0*/  PRMT R63, R54, 0x7771, RZ ;  /* 0x00007771363f7816 */ /* 0x000fc400000000ff */
[----:B------:R-:W-:Y:S01]  /*139c0*/  LOP3.LUT R65, R58, 0xff00, R3, 0xf8, !PT ;  /* 0x0000ff003a417812 */ /* 0x000fe200078ef803 */
[----:B------:R0:W-:Y:S01]  /*139d0*/  STL.128 [R1+0x30], R4 ;  /* 0x0000300401007387 */ /* 0x0001e20000100c00 */
[----:B------:R-:W-:Y:S01]  /*139e0*/  PRMT R3, R57, 0x7770, RZ ;  /* 0x0000777039037816 */ /* 0x000fe200000000ff */
[----:B------:R-:W-:Y:S01]  /*139f0*/  IMAD.U32 R63, R63, 0x10000, RZ ;  /* 0x000100003f3f7824 */ /* 0x000fe200078e00ff */
[----:B------:R-:W-:Y:S02]  /*13a00*/  LOP3.LUT R64, R59, 0xff, R64, 0xf8, !PT ;  /* 0x000000ff3b407812 */ /* 0x000fe400078ef840 */
        /* <DEDUP_REMOVED lines=95> */
[----:B------:R-:W-:Y:S01]  /*14000*/  LOP3.LUT R55, R55, 0xff0000, RZ, 0xc0, !PT ;  /* 0x00ff000037377812 */ /* 0x000fe200078ec0ff */
[----:B------:R-:W-:Y:S01]  /*14010*/  IMAD.WIDE.U32 R52, R52, 0x10000, RZ ;  /* 0x0001000034347825 */ /* 0x000fe200078e00ff */
[----:B------:R-:W-:-:S02]  /*14020*/  PRMT R48, R48, 0x7773, RZ ;  /* 0x0000777330307816 */ /* 0x000fc400000000ff */
[----:B------:R-:W-:Y:S01]  /*14030*/  PRMT R54, R49, 0x7772, RZ ;  /* 0x0000777231367816 */ /* 0x000fe200000000ff */
[----:B------:R-:W-:Y:S01]  /*14040*/  IMAD.SHL.U32 R3, R3, 0x100, RZ ;  /* 0x0000010003037824 */ /* 0x000fe200078e00ff */
[----:B------:R-:W-:Y:S02]  /*14050*/  LOP3.LUT R57, R57, 0xff, R48, 0xf8, !PT ;  /* 0x000000ff39397812 */ /* 0x000fe400078ef830 */
[----:B0-----:R-:W-:Y:S01]  /*14060*/  PRMT R6, R34, 0x7770, RZ ;  /* 0x0000777022067816 */ /* 0x001fe200000000ff */
[----:B------:R-:W-:Y:S01]  /*14070*/  IMAD.WIDE.U32 R4, R54, 0x100, RZ ;  /* 0x0000010036047825 */ /* 0x000fe200078e00ff */
[----:B------:R-:W-:Y:S02]  /*14080*/  PRMT R34, R34, 0x7773, RZ ;  /* 0x0000777322227816 */ /* 0x000fe400000000ff */
[----:B------:R-:W-:Y:S02]  /*14090*/  PRMT R6, R55, 0x4210, R6 ;  /* 0x0000421037067816 */ /* 0x000fe40000000006 */
[----:B------:R-:W-:-:S02]  /*140a0*/  LOP3.LUT R57, R53, R57, R51, 0xfe, !PT ;  /* 0x0000003935397212 */ /* 0x000fc400078efe33 */
[----:B------:R-:W-:Y:S02]  /*140b0*/  LOP3.LUT R55, R6, 0xff00, R3, 0xf8, !PT ;  /* 0x0000ff0006377812 */ /* 0x000fe400078ef803 */
[----:B------:R-:W-:Y:S02]  /*140c0*/  PRMT R3, R14, 0x7771, RZ ;  /* 0x000077710e037816 */ /* 0x000fe400000000ff */
[----:B------:R-:W-:Y:S02]  /*140d0*/  LOP3.LUT R55, R55, 0xff, R34, 0xf8, !PT ;  /* 0x000000ff37377812 */ /* 0x000fe400078ef822 */
[----:B------:R-:W-:Y:S01]  /*140e0*/  LOP3.LUT R52, R4, R50, R52, 0xfe, !PT ;  /* 0x0000003204347212 */ /* 0x000fe200078efe34 */
[----:B------:R-:W-:Y:S01]  /*140f0*/  IMAD.U32 R3, R3, 0x10000, RZ ;  /* 0x0001000003037824 */ /* 0x000fe200078e00ff */
[----:B------:R-:W-:Y:S02]  /*14100*/  PRMT R34, R14, 0x7770, RZ ;  /* 0x000077700e227816 */ /* 0x000fe400000000ff */
[----:B------:R-:W-:-:S02]  /*14110*/  PRMT R49, R49, 0x7773, RZ ;  /* 0x0000777331317816 */ /* 0x000fc400000000ff */
[----:B------:R-:W-:Y:S02]  /*14120*/  LOP3.LUT R51, R3, 0xff0000, RZ, 0xc0, !PT ;  /* 0x00ff000003337812 */ /* 0x000fe400078ec0ff */
[----:B------:R-:W-:Y:S02]  /*14130*/  PRMT R3, R14, 0x7772, RZ ;  /* 0x000077720e037816 */ /* 0x000fe400000000ff */
[C---:B------:R-:W-:Y:S02]  /*14140*/  PRMT R4, R35.reuse, 0x7770, RZ ;  /* 0x0000777023047816 */ /* 0x040fe400000000ff */
[----:B------:R-:W-:Y:S01]  /*14150*/  PRMT R6, R35, 0x7771, RZ ;  /* 0x0000777123067816 */ /* 0x000fe200000000ff */
[----:B------:R-:W-:Y:S01]  /*14160*/  IMAD.SHL.U32 R3, R3, 0x100, RZ ;  /* 0x0000010003037824 */ /* 0x000fe200078e00ff */
[----:B------:R-:W-:Y:S02]  /*14170*/  PRMT R48, R35, 0x7772, RZ ;  /* 0x0000777223307816 */ /* 0x000fe400000000ff */
[----:B------:R-:W-:Y:S01]  /*14180*/  PRMT R34, R51, 0x4210, R34 ;  /* 0x0000421033227816 */ /* 0x000fe20000000022 */
[----:B------:R-:W-:Y:S01]  /*14190*/  IMAD.WIDE.U32 R6, R6, 0x10000, RZ ;  /* 0x0001000006067825 */ /* 0x000fe200078e00ff */
[----:B------:R-:W-:-:S02]  /*141a0*/  LOP3.LUT R52, R52, 0xff, R49, 0xf8, !PT ;  /* 0x000000ff34347812 */ /* 0x000fc400078ef831 */
[----:B------:R-:W-:Y:S01]  /*141b0*/  LOP3.LUT R57, R57, R5, RZ, 0xfc, !PT ;  /* 0x0000000539397212 */ /* 0x000fe200078efcff */
[----:B------:R-:W-:Y:S01]  /*141c0*/  IMAD.WIDE.U32 R4, R4, 0x1000000, RZ ;  /* 0x0100000004047825 */ /* 0x000fe200078e00ff */
[----:B------:R-:W-:Y:S02]  /*141d0*/  LOP3.LUT R63, R58, R63, RZ, 0xfc, !PT ;  /* 0x0000003f3a3f7212 */ /* 0x000fe400078efcff */
[----:B------:R-:W-:Y:S01]  /*141e0*/  LOP3.LUT R51, R34, 0xff00, R3, 0xf8, !PT ;  /* 0x0000ff0022337812 */ /* 0x000fe200078ef803 */
[----:B------:R-:W-:Y:S01]  /*141f0*/  IMAD.WIDE.U32 R48, R48, 0x100, RZ ;  /* 0x0000010030307825 */ /* 0x000fe200078e00ff */
[----:B------:R-:W-:Y:S02]  /*14200*/  PRMT R34, R14, 0x7773, RZ ;  /* 0x000077730e227816 */ /* 0x000fe400000000ff */
[----:B------:R-:W-:Y:S02]  /*14210*/  PRMT R14, R28, 0x7771, RZ ;  /* 0x000077711c0e7816 */ /* 0x000fe400000000ff */
[----:B------:R-:W-:Y:S01]  /*14220*/  LOP3.LUT R53, R48, R4, R6, 0xfe, !PT ;  /* 0x0000000430357212 */ /* 0x000fe200078efe06 */
[----:B------:R-:W-:Y:S01]  /*14230*/  IMAD.MOV.U32 R4, RZ, RZ, R56 ;  /* 0x000000ffff047224 */ /* 0x000fe200078e0038 */
[----:B------:R-:W-:Y:S01]  /*14240*/  LOP3.LUT R48, R7, R55, R5, 0xfe, !PT ;  /* 0x0000003707307212 */ /* 0x000fe200078efe05 */
[----:B------:R-:W-:Y:S01]  /*14250*/  IMAD.MOV.U32 R5, RZ, RZ, R63 ;  /* 0x000000ffff057224 */ /* 0x000fe200078e003f */
[----:B------:R-:W-:Y:S01]  /*14260*/  PRMT R50, R35, 0x7773, RZ ;  /* 0x0000777323327816 */ /* 0x000fe200000000ff */
[----:B------:R-:W-:Y:S01]  /*14270*/  IMAD.MOV.U32 R6, RZ, RZ, R52 ;  /* 0x000000ffff067224 */ /* 0x000fe200078e0034 */
[----:B------:R-:W-:Y:S01]  /*14280*/  PRMT R35, R15, 0x7770, RZ ;  /* 0x000077700f237816 */ /* 0x000fe200000000ff */
[----:B------:R-:W-:Y:S01]  /*14290*/  IMAD.MOV.U32 R7, RZ, RZ, R57 ;  /* 0x000000ffff077224 */ /* 0x000fe200078e0039 */
[----:B------:R-:W-:Y:S01]  /*142a0*/  LOP3.LUT R50, R53, 0xff, R50, 0xf8, !PT ;  /* 0x000000ff35327812 */ /* 0x000fe200078ef832 */
[----:B------:R-:W-:Y:S01]  /*142b0*/  IMAD.U32 R14, R14, 0x10000, RZ ;  /* 0x000100000e0e7824 */ /* 0x000fe200078e00ff */
[----:B------:R-:W-:-:S02]  /*142c0*/  LOP3.LUT R53, R48, R49, RZ, 0xfc, !PT ;  /* 0x0000003130357212 */ /* 0x000fc400078efcff */
[----:B------:R0:W-:Y:S01]  /*142d0*/  STL.128 [R1+0x60], R4 ;  /* 0x0000600401007387 */ /* 0x0001e20000100c00 */
[C---:B------:R-:W-:Y:S02]  /*142e0*/  PRMT R3, R28.reuse, 0x7772, RZ ;  /* 0x000077721c037816 */ /* 0x040fe400000000ff */
[C---:B------:R-:W-:Y:S02]  /*142f0*/  PRMT R48, R15.reuse, 0x7771, RZ ;  /* 0x000077710f307816 */ /* 0x040fe400000000ff */
[----:B------:R-:W-:Y:S01]  /*14300*/  PRMT R49, R15, 0x7772, RZ ;  /* 0x000077720f317816 */ /* 0x000fe200000000ff */
[----:B------:R-:W-:Y:S01]  /*14310*/  IMAD.SHL.U32 R3, R3, 0x100, RZ ;  /* 0x0000010003037824 */ /* 0x000fe200078e00ff */
[----:B------:R-:W-:Y:S02]  /*14320*/  PRMT R52, R28, 0x7770, RZ ;  /* 0x000077701c347816 */ /* 0x000fe400000000ff */
[----:B------:R-:W-:Y:S02]  /*14330*/  PRMT R54, R8, 0x7771, RZ ;  /* 0x0000777108367816 */ /* 0x000fe400000000ff */
[----:B------:R-:W-:-:S02]  /*14340*/  LOP3.LUT R51, R51, 0xff, R34, 0xf8, !PT ;  /* 0x000000ff33337812 */ /* 0x000fc400078ef822 */
[----:B------:R-:W-:Y:S01]  /*14350*/  PRMT R15, R15, 0x7773, RZ ;  /* 0x000077730f0f7816 */ /* 0x000fe200000000ff */
[----:B------:R-:W-:Y:S01]  /*14360*/  IMAD.U32 R54, R54, 0x10000, RZ ;  /* 0x0001000036367824 */ /* 0x000fe200078e00ff */
[----:B------:R-:W-:Y:S01]  /*14370*/  PRMT R34, R9, 0x7770, RZ ;  /* 0x0000777009227816 */ /* 0x000fe200000000ff */
[----:B0-----:R-:W-:Y:S01]  /*14380*/  IMAD.WIDE.U32 R4, R35, 0x1000000, RZ ;  /* 0x0100000023047825 */ /* 0x001fe200078e00ff */
[----:B------:R-:W-:Y:S02]  /*14390*/  LOP3.LUT R35, R14, 0xff0000, RZ, 0xc0, !PT ;  /* 0x00ff00000e237812 */ /* 0x000fe400078ec0ff */
[----:B------:R-:W-:Y:S01]  /*143a0*/  PRMT R14, R29, 0x7772, RZ ;  /* 0x000077721d0e7816 */ /* 0x000fe200000000ff */
[----:B------:R-:W-:Y:S01]  /*143b0*/  IMAD.WIDE.U32 R6, R48, 0x10000, RZ ;  /* 0x0001000030067825 */ /* 0x000fe200078e00ff */
[----:B------:R-:W-:Y:S02]  /*143c0*/  PRMT R52, R35, 0x4210, R52 ;  /* 0x0000421023347816 */ /* 0x000fe40000000034 */
[----:B------:R-:W-:Y:S01]  /*143d0*/  PRMT R28, R28, 0x7773, RZ ;  /* 0x000077731c1c7816 */ /* 0x000fe200000000ff */
[----:B------:R-:W-:Y:S01]  /*143e0*/  IMAD.WIDE.U32 R48, R49, 0x100, RZ ;  /* 0x0000010031307825 */ /* 0x000fe200078e00ff */
[----:B------:R-:W-:-:S02]  /*143f0*/  LOP3.LUT R57, R52, 0xff00, R3, 0xf8, !PT ;  /* 0x0000ff0034397812 */ /* 0x000fc400078ef803 */
[----:B------:R-:W-:Y:S01]  /*14400*/  PRMT R3, R8, 0x7772, RZ ;  /* 0x0000777208037816 */ /* 0x000fe200000000ff */
[----:B------:R-:W-:Y:S01]  /*14410*/  IMAD.WIDE.U32 R34, R34, 0x1000000, RZ ;  /* 0x0100000022227825 */ /* 0x000fe200078e00ff */
[----:B------:R-:W-:Y:S02]  /*14420*/  LOP3.LUT R6, R48, R4, R6, 0xfe, !PT ;  /* 0x0000000430067212 */ /* 0x000fe400078efe06 */
[----:B------:R-:W-:Y:S01]  /*14430*/  LOP3.LUT R5, R7, R51, R5, 0xfe, !PT ;  /* 0x0000003307057212 */ /* 0x000fe200078efe05 */
[----:B------:R-:W-:Y:S01]  /*14440*/  IMAD.SHL.U32 R3, R3, 0x100, RZ ;  /* 0x0000010003037824 */ /* 0x000fe200078e00ff */
[----:B------:R-:W-:Y:S01]  /*14450*/  PRMT R4, R8, 0x7770, RZ ;  /* 0x0000777008047816 */ /* 0x000fe200000000ff */
[----:B------:R-:W-:Y:S01]  /*14460*/  IMAD.MOV.U32 R52, RZ, RZ, R50 ;  /* 0x000000ffff347224 */ /* 0x000fe200078e0032 */
[----:B------:R-:W-:Y:S02]  /*14470*/  LOP3.LUT R7, R54, 0xff0000, RZ, 0xc0, !PT ;  /* 0x00ff000036077812 */ /* 0x000fe400078ec0ff */
[----:B------:R-:W-:Y:S01]  /*14480*/  LOP3.LUT R51, R6, 0xff, R15, 0xf8, !PT ;  /* 0x000000ff06337812 */ /* 0x000fe200078ef80f */
[----:B------:R-:W-:Y:S01]  /*14490*/  IMAD.WIDE.U32 R14, R14, 0x100, RZ ;  /* 0x000001000e0e7825 */ /* 0x000fe200078e00ff */
[----:B------:R-:W-:-:S02]  /*144a0*/  PRMT R4, R7, 0x4210, R4 ;  /* 0x0000421007047816 */ /* 0x000fc40000000004 */
[C---:B------:R-:W-:Y:S02]  /*144b0*/  PRMT R6, R29.reuse, 0x7771, RZ ;  /* 0x000077711d067816 */ /* 0x040fe400000000ff */
[----:B------:R-:W-:Y:S02]  /*144c0*/  LOP3.LUT R3, R4, 0xff00, R3, 0xf8, !PT ;  /* 0x0000ff0004037812 */ /* 0x000fe400078ef803 */
[----:B------:R-:W-:Y:S01]  /*144d0*/  PRMT R4, R29, 0x7770, RZ ;  /* 0x000077701d047816 */ /* 0x000fe200000000ff */
[----:B------:R-:W-:Y:S01]  /*144e0*/  IMAD.WIDE.U32 R6, R6, 0x10000, RZ ;  /* 0x0001000006067825 */ /* 0x000fe200078e00ff */
[C---:B------:R-:W-:Y:S02]  /*144f0*/  PRMT R48, R9.reuse, 0x7771, RZ ;  /* 0x0000777109307816 */ /* 0x040fe400000000ff */
[----:B------:R-:W-:Y:S02]  /*14500*/  PRMT R54, R9, 0x7772, RZ ;  /* 0x0000777209367816 */ /* 0x000fe400000000ff */
[----:B------:R-:W-:-:S02]  /*14510*/  PRMT R8, R8, 0x7773, RZ ;  /* 0x0000777308087816 */ /* 0x000fc400000000ff */
[----:B------:R-:W-:Y:S01]  /*14520*/  LOP3.LUT R56, R5, R49, RZ, 0xfc, !PT ;  /* 0x0000003105387212 */ /* 0x000fe200078efcff */
[----:B------:R-:W-:Y:S01]  /*14530*/  IMAD.WIDE.U32 R4, R4, 0x1000000, RZ ;  /* 0x0100000004047825 */ /* 0x000fe200078e00ff */
[----:B------:R-:W-:Y:S02]  /*14540*/  LOP3.LUT R57, R57, 0xff, R28, 0xf8, !PT ;  /* 0x000000ff39397812 */ /* 0x000fe400078ef81c */
[----:B------:R-:W-:Y:S01]  /*14550*/  LOP3.LUT R3, R3, 0xff, R8, 0xf8, !PT ;  /* 0x000000ff03037812 */ /* 0x000fe200078ef808 */
[----:B------:R-:W-:Y:S01]  /*14560*/  IMAD.WIDE.U32 R48, R48, 0x10000, RZ ;  /* 0x0001000030307825 */ /* 0x000fe200078e00ff */
[----:B------:R-:W-:Y:S02]  /*14570*/  PRMT R29, R29, 0x7773, RZ ;  /* 0x000077731d1d7816 */ /* 0x000fe400000000ff */
[----:B------:R-:W-:Y:S01]  /*14580*/  PRMT R9, R9, 0x7773, RZ ;  /* 0x0000777309097816 */ /* 0x000fe200000000ff */
[----:B------:R-:W-:Y:S01]  /*14590*/  IMAD.WIDE.U32 R54, R54, 0x100, RZ ;  /* 0x0000010036367825 */ /* 0x000fe200078e00ff */
[----:B------:R-:W-:-:S02]  /*145a0*/  LOP3.LUT R14, R14, R4, R6, 0xfe, !PT ;  /* 0x000000040e0e7212 */ /* 0x000fc400078efe06 */
[----:B------:R-:W-:Y:S01]  /*145b0*/  LOP3.LUT R5, R7, R57, R5, 0xfe, !PT ;  /* 0x0000003907057212 */ /* 0x000fe200078efe05 */
[----:B------:R-:W-:Y:S01]  /*145c0*/  IMAD.MOV.U32 R6, RZ, RZ, RZ ;  /* 0x000000ffff067224 */ /* 0x000fe200078e00ff */
[----:B------:R-:W-:Y:S01]  /*145d0*/  LOP3.LUT R8, R54, R34, R48, 0xfe, !PT ;  /* 0x0000002236087212 */ /* 0x000fe200078efe30 */
[----:B------:R-:W-:Y:S01]  /*145e0*/  IMAD.MOV.U32 R54, RZ, RZ, R51 ;  /* 0x000000ffff367224 */ /* 0x000fe200078e0033 */
[----:B------:R-:W-:Y:S01]  /*145f0*/  LOP3.LUT R35, R49, R3, R35, 0xfe, !PT ;  /* 0x0000000331237212 */ /* 0x000fe200078efe23 */
[----:B------:R-:W-:Y:S01]  /*14600*/  IMAD.MOV.U32 R7, RZ, RZ, RZ ;  /* 0x000000ffff077224 */ /* 0x000fe200078e00ff */
[----:B------:R-:W-:Y:S01]  /*14610*/  LOP3.LUT R9, R8, 0xff, R9, 0xf8, !PT ;  /* 0x000000ff08097812 */ /* 0x000fe200078ef809 */
[----:B------:R-:W-:Y:S01]  /*14620*/  IMAD.MOV.U32 R8, RZ, RZ, 0x4b0 ;  /* 0x000004b0ff087424 */ /* 0x000fe200078e00ff */
[----:B------:R-:W-:Y:S01]  /*14630*/  LOP3.LUT R14, R14, 0xff, R29, 0xf8, !PT ;  /* 0x000000ff0e0e7812 */ /* 0x000fe200078ef81d */
[----:B------:R-:W-:Y:S01]  /*14640*/  IMAD.MOV.U32 R3, RZ, RZ, R156 ;  /* 0x000000ffff037224 */ /* 0x000fe200078e009c */
[----:B------:R-:W-:Y:S01]  /*14650*/  LOP3.LUT R15, R5, R15, RZ, 0xfc, !PT ;  /* 0x0000000f050f7212 */ /* 0x000fe200078efcff */
[----:B------:R-:W-:Y:S01]  /*14660*/  IMAD.MOV.U32 R50, RZ, RZ, R9 ;  /* 0x000000ffff327224 */ /* 0x000fe200078e0009 */
[----:B------:R-:W-:Y:S01]  /*14670*/  LOP3.LUT R4, R35, R55, RZ, 0xfc, !PT ;  /* 0x0000003723047212 */ /* 0x000fe200078efcff */
[----:B------:R-:W-:-:S02]  /*14680*/  IMAD.MOV.U32 R55, RZ, RZ, R56 ;  /* 0x000000ffff377224 */ /* 0x000fc400078e0038 */
[----:B------:R-:W-:Y:S02]  /*14690*/  IMAD.MOV.U32 R48, RZ, RZ, R14 ;  /* 0x000000ffff307224 */ /* 0x000fe400078e000e */
[----:B------:R-:W-:Y:S01]  /*146a0*/  IMAD.MOV.U32 R49, RZ, RZ, R15 ;  /* 0x000000ffff317224 */ /* 0x000fe200078e000f */
[----:B------:R0:W-:Y:S01]  /*146b0*/  STL.128 [R1+0x70], R52 ;  /* 0x0000703401007387 */ /* 0x0001e20000100c00 */
[----:B------:R-:W-:Y:S02]  /*146c0*/  IMAD.MOV.U32 R51, RZ, RZ, R4 ;  /* 0x000000ffff337224 */ /* 0x000fe400078e0004 */
[----:B------:R-:W-:Y:S02]  /*146d0*/  IMAD.MOV.U32 R4, RZ, RZ, RZ ;  /* 0x000000ffff047224 */ /* 0x000fe400078e00ff */
[----:B------:R-:W-:Y:S01]  /*146e0*/  IMAD.MOV.U32 R9, RZ, RZ, RZ ;  /* 0x000000ffff097224 */ /* 0x000fe200078e00ff */
[----:B------:R0:W-:Y:S06]  /*146f0*/  STL.128 [R1+0x10], R48 ;  /* 0x0000103001007387 */ /* 0x0001ec0000100c00 */
.L_x_96:
        /* <DEDUP_REMOVED lines=9> */
[C-C-:B------:R-:W-:Y:S01]  /*14790*/  SHF.L.W.U32.HI R68, R6.reuse, 0xd, R7.reuse ;  /* 0x0000000d06447819 */ /* 0x140fe20000010e07 */
[----:B------:R-:W5:Y:S01]  /*147a0*/  LDL.64 R58, [R3+0x20] ;  /* 0x00002000033a7983 */ /* 0x000f620000100a00 */
[C-C-:B------:R-:W-:Y:S02]  /*147b0*/  SHF.L.W.U32.HI R69, R7.reuse, 0x3, R6.reuse ;  /* 0x0000000307457819 */ /* 0x140fe40000010e06 */
[----:B------:R-:W-:Y:S01]  /*147c0*/  SHF.L.W.U32.HI R5, R7, 0xd, R6 ;  /* 0x0000000d07057819 */ /* 0x000fe20000010e06 */
[----:B------:R-:W5:Y:S01]  /*147d0*/  LDL.64 R34, [R3+-0x20] ;  /* 0xffffe00003227983 */ /* 0x000f620000100a00 */
[--C-:B------:R-:W-:Y:S02]  /*147e0*/  SHF.L.W.U32.HI R6, R6, 0x3, R7.reuse ;  /* 0x0000000306067819 */ /* 0x100fe40000010e07 */
[----:B------:R-:W-:Y:S01]  /*147f0*/  SHF.R.U32.HI R75, RZ, 0x6, R7 ;  /* 0x00000006ff4b7819 */ /* 0x000fe20000011607 */
[----:B------:R-:W5:Y:S01]  /*14800*/  LDL.64 R28, [R3+-0x18] ;  /* 0xffffe800031c7983 */ /* 0x000f620000100a00 */
[----:B------:R-:W-:-:S02]  /*14810*/  SHF.R.U64 R71, R8, 0x6, R9 ;  /* 0x0000000608477819 */ /* 0x000fc40000001209 */
[----:B------:R-:W-:Y:S01]  /*14820*/  SHF.L.W.U32.HI R7, R8, 0xd, R9 ;  /* 0x0000000d08077819 */ /* 0x000fe20000010e09 */
[----:B------:R-:W5:Y:S01]  /*14830*/  LDL.64 R52, [R3+0x28] ;  /* 0x0000280003347983 */ /* 0x000f620000100a00 */
[----:B------:R-:W-:Y:S02]  /*14840*/  SHF.L.W.U32.HI R70, R9, 0x3, R8 ;  /* 0x0000000309467819 */ /* 0x000fe40000010e08 */
[----:B------:R-:W-:Y:S02]  /*14850*/  LOP3.LUT R69, R72, R68, R69, 0x96, !PT ;  /* 0x0000004448457212 */ /* 0x000fe400078e9645 */
[----:B------:R-:W-:Y:S02]  /*14860*/  LOP3.LUT R71, R71, R7, R70, 0x96, !PT ;  /* 0x0000000747477212 */ /* 0x000fe400078e9646 */
[----:B------:R-:W-:Y:S02]  /*14870*/  LOP3.LUT R72, R75, R5, R6, 0x96, !PT ;  /* 0x000000054b487212 */ /* 0x000fe400078e9606 */
[----:B--2---:R-:W-:-:S02]  /*14880*/  IADD3 R70, P0, P1, R14, R69, R48 ;  /* 0x000000450e467210 */ /* 0x004fc4000791e030 */
[----:B------:R-:W-:Y:S02]  /*14890*/  SHF.L.W.U32.HI R14, R9, 0xd, R8 ;  /* 0x0000000d090e7819 */ /* 0x000fe40000010e08 */
[--C-:B------:R-:W-:Y:S02]  /*148a0*/  SHF.L.W.U32.HI R69, R8, 0x3, R9.reuse ;  /* 0x0000000308457819 */ /* 0x100fe40000010e09 */
[----:B------:R-:W-:Y:S02]  /*148b0*/  SHF.R.U32.HI R9, RZ, 0x6, R9 ;  /* 0x00000006ff097819 */ /* 0x000fe40000011609 */
[C-C-:B---3--:R-:W-:Y:S02]  /*148c0*/  SHF.L.W.U32.HI R5, R51.reuse, 0x1f, R50.reuse ;  /* 0x0000001f33057819 */ /* 0x148fe40000010e32 */
[----:B------:R-:W-:Y:S02]  /*148d0*/  SHF.L.W.U32.HI R8, R51, 0x18, R50 ;  /* 0x0000001833087819 */ /* 0x000fe40000010e32 */
[----:B------:R-:W-:-:S02]  /*148e0*/  SHF.R.U32.HI R68, RZ, 0x7, R51 ;  /* 0x00000007ff447819 */ /* 0x000fc40000011633 */
[----:B------:R-:W-:Y:S02]  /*148f0*/  LOP3.LUT R69, R9, R14, R69, 0x96, !PT ;  /* 0x0000000e09457212 */ /* 0x000fe400078e9645 */
[----:B------:R-:W-:Y:S02]  /*14900*/  IADD3.X R49, PT, PT, R15, R72, R49, P0, P1 ;  /* 0x000000480f317210 */ /* 0x000fe400007e2431 */
[----:B------:R-:W-:Y:S02]  /*14910*/  LOP3.LUT R68, R68, R5, R8, 0x96, !PT ;  /* 0x0000000544447212 */ /* 0x000fe400078e9608 */
[C-C-:B----4-:R-:W-:Y:S02]  /*14920*/  SHF.L.W.U32.HI R8, R66.reuse, 0x1f, R67.reuse ;  /* 0x0000001f42087819 */ /* 0x150fe40000010e43 */
[C-C-:B------:R-:W-:Y:S02]  /*14930*/  SHF.L.W.U32.HI R9, R66.reuse, 0x18, R67.reuse ;  /* 0x0000001842097819 */ /* 0x140fe40000010e43 */
[----:B------:R-:W-:-:S02]  /*14940*/  SHF.R.U64 R15, R66, 0x7, R67 ;  /* 0x00000007420f7819 */ /* 0x000fc40000001243 */
[C-C-:B------:R-:W-:Y:S02]  /*14950*/  SHF.L.W.U32.HI R6, R50.reuse, 0x1f, R51.reuse ;  /* 0x0000001f32067819 */ /* 0x140fe40000010e33 */
[C-C-:B------:R-:W-:Y:S02]  /*14960*/  SHF.L.W.U32.HI R7, R50.reuse, 0x18, R51.reuse ;  /* 0x0000001832077819 */ /* 0x140fe40000010e33 */
[C---:B------:R-:W-:Y:S02]  /*14970*/  SHF.R.U64 R75, R50.reuse, 0x7, R51 ;  /* 0x00000007324b7819 */ /* 0x040fe40000001233 */
[----:B-----5:R-:W-:Y:S02]  /*14980*/  IADD3 R50, P1, P2, R50, R71, R54 ;  /* 0x0000004732327210 */ /* 0x020fe40007a3e036 */
[C-C-:B------:R-:W-:Y:S02]  /*14990*/  SHF.L.W.U32.HI R5, R67.reuse, 0x1f, R66.reuse ;  /* 0x0000001f43057819 */ /* 0x140fe40000010e42 */
[----:B------:R-:W-:-:S02]  /*149a0*/  SHF.L.W.U32.HI R14, R67, 0x18, R66 ;  /* 0x00000018430e7819 */ /* 0x000fc40000010e42 */
[----:B------:R-:W-:Y:S02]  /*149b0*/  SHF.R.U32.HI R48, RZ, 0x7, R67 ;  /* 0x00000007ff307819 */ /* 0x000fe40000011643 */
[----:B------:R-:W-:Y:S02]  /*149c0*/  LOP3.LUT R9, R15, R8, R9, 0x96, !PT ;  /* 0x000000080f097212 */ /* 0x000fe400078e9609 */
[----:B------:R-:W-:Y:S02]  /*149d0*/  IADD3.X R81, PT, PT, R51, R69, R55, P1, P2 ;  /* 0x0000004533517210 */ /* 0x000fe40000fe4437 */
[----:B------:R-:W-:Y:S01]  /*149e0*/  LOP3.LUT R75, R75, R6, R7, 0x96, !PT ;  /* 0x000000064b4b7212 */ /* 0x000fe200078e9607 */
[----:B------:R-:W2:Y:S01]  /*149f0*/  LDL.64 R54, [R3+0x30] ;  /* 0x0000300003367983 */ /* 0x000ea20000100a00 */
[----:B------:R-:W-:Y:S02]  /*14a00*/  LOP3.LUT R14, R48, R5, R14, 0x96, !PT ;  /* 0x00000005300e7212 */ /* 0x000fe400078e960e */
[----:B------:R-:W-:Y:S01]  /*14a10*/  IADD3 R50, P1, PT, R50, R9, RZ ;  /* 0x0000000932327210 */ /* 0x000fe20007f3e0ff */
[----:B------:R-:W3:Y:S01]  /*14a20*/  LDL.64 R6, [R3+-0x10] ;  /* 0xfffff00003067983 */ /* 0x000ee20000100a00 */
[----:B------:R-:W-:-:S03]  /*14a30*/  IADD3 R70, P0, PT, R70, R75, RZ ;  /* 0x0000004b46467210 */ /* 0x000fc60007f1e0ff */
[----:B------:R-:W-:Y:S02]  /*14a40*/  IMAD.X R81, R81, 0x1, R14, P1 ;  /* 0x0000000151517824 */ /* 0x000fe400008e060e */
[----:B------:R-:W-:Y:S01]  /*14a50*/  IMAD.X R49, R49, 0x1, R68, P0 ;  /* 0x0000000131317824 */ /* 0x000fe200000e0644 */
[----:B------:R-:W4:Y:S01]  /*14a60*/  LDL.64 R14, [R3+-0x8] ;  /* 0xfffff800030e7983 */ /* 0x000f220000100a00 */
[----:B------:R-:W-:Y:S02]  /*14a70*/  IMAD.MOV.U32 R48, RZ, RZ, R70 ;  /* 0x000000ffff307224 */ /* 0x000fe400078e0046 */
        /* <DEDUP_REMOVED lines=9> */
[----:B------:R-:W-:Y:S02]  /*14b10*/  LOP3.LUT R77, R77, R68, R69, 0x96, !PT ;  /* 0x000000444d4d7212 */ /* 0x000fe400078e9645 */
[----:B------:R-:W-:Y:S02]  /*14b20*/  LOP3.LUT R79, R79, R5, R70, 0x96, !PT ;  /* 0x000000054f4f7212 */ /* 0x000fe400078e9646 */
[----:B------:R-:W-:Y:S02]  /*14b30*/  IADD3 R66, P0, P1, R66, R77, R64 ;  /* 0x0000004d42427210 */ /* 0x000fe4000791e040 */
[----:B------:R-:W-:-:S02]  /*14b40*/  SHF.L.W.U32.HI R71, R50, 0xd, R81 ;  /* 0x0000000d32477819 */ /* 0x000fc40000010e51 */
[C-C-:B------:R-:W-:Y:S02]  /*14b50*/  SHF.L.W.U32.HI R72, R81.reuse, 0x3, R50.reuse ;  /* 0x0000000351487819 */ /* 0x140fe40000010e32 */
[----:B------:R-:W-:Y:S02]  /*14b60*/  SHF.R.U64 R75, R50, 0x6, R81 ;  /* 0x00000006324b7819 */ /* 0x000fe40000001251 */
[C-C-:B0-----:R-:W-:Y:S02]  /*14b70*/  SHF.L.W.U32.HI R48, R62.reuse, 0x1f, R63.reuse ;  /* 0x0000001f3e307819 */ /* 0x141fe40000010e3f */
[C-C-:B------:R-:W-:Y:S02]  /*14b80*/  SHF.L.W.U32.HI R49, R62.reuse, 0x18, R63.reuse ;  /* 0x000000183e317819 */ /* 0x140fe40000010e3f */
[----:B------:R-:W-:Y:S02]  /*14b90*/  SHF.R.U64 R70, R62, 0x7, R63 ;  /* 0x000000073e467819 */ /* 0x000fe4000000123f */
[----:B------:R-:W-:-:S02]  /*14ba0*/  SHF.L.W.U32.HI R51, R81, 0xd, R50 ;  /* 0x0000000d51337819 */ /* 0x000fc40000010e32 */
[--C-:B------:R-:W-:Y:S02]  /*14bb0*/  SHF.L.W.U32.HI R68, R50, 0x3, R81.reuse ;  /* 0x0000000332447819 */ /* 0x100fe40000010e51 */
[----:B------:R-:W-:Y:S02]  /*14bc0*/  SHF.R.U32.HI R69, RZ, 0x6, R81 ;  /* 0x00000006ff457819 */ /* 0x000fe40000011651 */
[C-C-:B------:R-:W-:Y:S02]  /*14bd0*/  SHF.L.W.U32.HI R5, R63.reuse, 0x1f, R62.reuse ;  /* 0x0000001f3f057819 */ /* 0x140fe40000010e3e */
[----:B------:R-:W-:Y:S02]  /*14be0*/  SHF.L.W.U32.HI R50, R63, 0x18, R62 ;  /* 0x000000183f327819 */ /* 0x000fe40000010e3e */
[----:B------:R-:W-:Y:S02]  /*14bf0*/  SHF.R.U32.HI R64, RZ, 0x7, R63 ;  /* 0x00000007ff407819 */ /* 0x000fe4000001163f */
[----:B------:R-:W-:-:S02]  /*14c00*/  IADD3.X R65, PT, PT, R67, R79, R65, P0, P1 ;  /* 0x0000004f43417210 */ /* 0x000fc400007e2441 */
[----:B------:R-:W-:Y:S02]  /*14c10*/  LOP3.LUT R71, R75, R71, R72, 0x96, !PT ;  /* 0x000000474b477212 */ /* 0x000fe400078e9648 */
[----:B------:R-:W-:Y:S02]  /*14c20*/  LOP3.LUT R69, R69, R51, R68, 0x96, !PT ;  /* 0x0000003345457212 */ /* 0x000fe400078e9644 */
[----:B------:R-:W-:Y:S02]  /*14c30*/  LOP3.LUT R67, R70, R48, R49, 0x96, !PT ;  /* 0x0000003046437212 */ /* 0x000fe400078e9631 */
[C-C-:B------:R-:W-:Y:S02]  /*14c40*/  SHF.L.W.U32.HI R48, R56.reuse, 0x1f, R57.reuse ;  /* 0x0000001f38307819 */ /* 0x140fe40000010e39 */
[C-C-:B------:R-:W-:Y:S02]  /*14c50*/  SHF.L.W.U32.HI R49, R56.reuse, 0x18, R57.reuse ;  /* 0x0000001838317819 */ /* 0x140fe40000010e39 */
[----:B------:R-:W-:-:S02]  /*14c60*/  SHF.R.U64 R51, R56, 0x7, R57 ;  /* 0x0000000738337819 */ /* 0x000fc40000001239 */
[----:B------:R-:W-:Y:S02]  /*14c70*/  LOP3.LUT R68, R64, R5, R50, 0x96, !PT ;  /* 0x0000000540447212 */ /* 0x000fe400078e9632 */
[----:B------:R-:W-:Y:S02]  /*14c80*/  IADD3 R64, P1, P2, R62, R71, R60 ;  /* 0x000000473e407210 */ /* 0x000fe40007a3e03c */
[C-C-:B------:R-:W-:Y:S02]  /*14c90*/  SHF.L.W.U32.HI R5, R57.reuse, 0x1f, R56.reuse ;  /* 0x0000001f39057819 */ /* 0x140fe40000010e38 */
[----:B------:R-:W-:Y:S02]  /*14ca0*/  SHF.L.W.U32.HI R50, R57, 0x18, R56 ;  /* 0x0000001839327819 */ /* 0x000fe40000010e38 */
[----:B------:R-:W-:Y:S02]  /*14cb0*/  SHF.R.U32.HI R60, RZ, 0x7, R57 ;  /* 0x00000007ff3c7819 */ /* 0x000fe40000011639 */
[----:B------:R-:W-:-:S02]  /*14cc0*/  LOP3.LUT R49, R51, R48, R49, 0x96, !PT ;  /* 0x0000003033317212 */ /* 0x000fc400078e9631 */
[----:B------:R-:W-:Y:S02]  /*14cd0*/  IADD3 R66, P0, PT, R66, R67, RZ ;  /* 0x0000004342427210 */ /* 0x000fe40007f1e0ff */
[----:B------:R-:W-:Y:S02]  /*14ce0*/  IADD3.X R69, PT, PT, R63, R69, R61, P1, P2 ;  /* 0x000000453f457210 */ /* 0x000fe40000fe443d */
[----:B------:R-:W-:Y:S01]  /*14cf0*/  LOP3.LUT R50, R60, R5, R50, 0x96, !PT ;  /* 0x000000053c327212 */ /* 0x000fe200078e9632 */
[----:B------:R-:W-:Y:S01]  /*14d00*/  IMAD.X R71, R65, 0x1, R68, P0 ;  /* 0x0000000141477824 */ /* 0x000fe200000e0644 */
[----:B------:R-:W-:-:S04]  /*14d10*/  IADD3 R64, P1, PT, R64, R49, RZ ;  /* 0x0000003140407210 */ /* 0x000fc80007f3e0ff */
[C-C-:B------:R-:W-:Y:S01]  /*14d20*/  SHF.L.W.U32.HI R48, R66.reuse, 0xd, R71.reuse ;  /* 0x0000000d42307819 */ /* 0x140fe20000010e47 */
[----:B------:R-:W-:Y:S01]  /*14d30*/  IMAD.X R69, R69, 0x1, R50, P1 ;  /* 0x0000000145457824 */ /* 0x000fe200008e0632 */
        /* <DEDUP_REMOVED lines=11> */
[----:B------:R-:W-:Y:S02]  /*14df0*/  IADD3 R56, P0, P1, R56, R65, R58 ;  /* 0x0000004138387210 */ /* 0x000fe4000791e03a */
[C-C-:B------:R-:W-:Y:S02]  /*14e00*/  SHF.L.W.U32.HI R48, R34.reuse, 0x1f, R35.reuse ;  /* 0x0000001f22307819 */ /* 0x140fe40000010e23 */
[C-C-:B------:R-:W-:Y:S02]  /*14e10*/  SHF.L.W.U32.HI R49, R34.reuse, 0x18, R35.reuse ;  /* 0x0000001822317819 */ /* 0x140fe40000010e23 */
[----:B------:R-:W-:Y:S02]  /*14e20*/  SHF.R.U64 R62, R34, 0x7, R35 ;  /* 0x00000007223e7819 */ /* 0x000fe40000001223 */
[----:B------:R-:W-:Y:S02]  /*14e30*/  SHF.L.W.U32.HI R51, R69, 0xd, R64 ;  /* 0x0000000d45337819 */ /* 0x000fe40000010e40 */
[----:B------:R-:W-:-:S02]  /*14e40*/  SHF.L.W.U32.HI R60, R64, 0x3, R69 ;  /* 0x00000003403c7819 */ /* 0x000fc40000010e45 */
[----:B------:R-:W-:Y:S02]  /*14e50*/  SHF.R.U32.HI R63, RZ, 0x6, R69 ;  /* 0x00000006ff3f7819 */ /* 0x000fe40000011645 */
[----:B------:R-:W-:Y:S02]  /*14e60*/  IADD3.X R57, PT, PT, R57, R67, R59, P0, P1 ;  /* 0x0000004339397210 */ /* 0x000fe400007e243b */
[C-C-:B------:R-:W-:Y:S02]  /*14e70*/  SHF.L.W.U32.HI R5, R35.reuse, 0x1f, R34.reuse ;  /* 0x0000001f23057819 */ /* 0x140fe40000010e22 */
[----:B------:R-:W-:Y:S02]  /*14e80*/  SHF.L.W.U32.HI R50, R35, 0x18, R34 ;  /* 0x0000001823327819 */ /* 0x000fe40000010e22 */
[----:B------:R-:W-:Y:S02]  /*14e90*/  SHF.R.U32.HI R58, RZ, 0x7, R35 ;  /* 0x00000007ff3a7819 */ /* 0x000fe40000011623 */
[----:B------:R-:W-:-:S02]  /*14ea0*/  LOP3.LUT R63, R63, R51, R60, 0x96, !PT ;  /* 0x000000333f3f7212 */ /* 0x000fc400078e963c */
        /* <DEDUP_REMOVED lines=32> */
[----:B------:R-:W-:Y:S02]  /*150b0*/  VIADD R4, R4, 0x8 ;  /* 0x0000000804047836 */ /* 0x000fe40000000000 */
[----:B------:R-:W-:Y:S01]  /*150c0*/  IMAD.MOV.U32 R50, RZ, RZ, R64 ;  /* 0x000000ffff327224 */ /* 0x000fe200078e0040 */
[----:B--2---:R-:W-:Y:S02]  /*150d0*/  IADD3 R54, P0, P1, R28, R61, R54 ;  /* 0x0000003d1c367210 */ /* 0x004fe4000791e036 */
        /* <DEDUP_REMOVED lines=8> */
[----:B------:R-:W-:-:S02]  /*15160*/  LOP3.LUT R58, R58, R5, R28, 0x96, !PT ;  /* 0x000000053a3a7212 */ /* 0x000fc400078e961c */
[C-C-:B----4-:R-:W-:Y:S02]  /*15170*/  SHF.L.W.U32.HI R28, R14.reuse, 0x1f, R15.reuse ;  /* 0x0000001f0e1c7819 */ /* 0x150fe40000010e0f */
[C-C-:B------:R-:W-:Y:S02]  /*15180*/  SHF.L.W.U32.HI R29, R14.reuse, 0x18, R15.reuse ;  /* 0x000000180e1d7819 */ /* 0x140fe40000010e0f */
[----:B------:R-:W-:Y:S02]  /*15190*/  SHF.R.U64 R35, R14, 0x7, R15 ;  /* 0x000000070e237819 */ /* 0x000fe4000000120f */
[C-C-:B------:R-:W-:Y:S02]  /*151a0*/  SHF.L.W.U32.HI R5, R15.reuse, 0x1f, R14.reuse ;  /* 0x0000001f0f057819 */ /* 0x140fe40000010e0e */
[----:B------:R-:W-:Y:S02]  /*151b0*/  SHF.L.W.U32.HI R34, R15, 0x18, R14 ;  /* 0x000000180f227819 */ /* 0x000fe40000010e0e */
[----:B-----5:R-:W-:-:S02]  /*151c0*/  IADD3 R8, P1, P2, R6, R51, R8 ;  /* 0x0000003306087210 */ /* 0x020fc40007a3e008 */
[----:B------:R-:W-:Y:S02]  /*151d0*/  SHF.R.U32.HI R48, RZ, 0x7, R15 ;  /* 0x00000007ff307819 */ /* 0x000fe4000001160f */
[----:B------:R-:W-:Y:S01]  /*151e0*/  IADD3 R6, P0, PT, R54, R59, RZ ;  /* 0x0000003b36067210 */ /* 0x000fe20007f1e0ff */
[----:B------:R-:W-:Y:S01]  /*151f0*/  IMAD.MOV.U32 R51, RZ, RZ, R69 ;  /* 0x000000ffff337224 */ /* 0x000fe200078e0045 */
[----:B------:R-:W-:Y:S02]  /*15200*/  LOP3.LUT R29, R35, R28, R29, 0x96, !PT ;  /* 0x0000001c231d7212 */ /* 0x000fe400078e961d */
        /* <DEDUP_REMOVED lines=22> */
.L_x_95:
[----:B------:R-:W-:Y:S01]  /*15370*/  BSSY.RECONVERGENT B0, `(.L_x_97) ;  /* 0x0000069000007945 */ /* 0x000fe20003800200 */
[----:B------:R-:W-:Y:S02]  /*15380*/  IMAD.MOV.U32 R75, RZ, RZ, RZ ;  /* 0x000000ffff4b7224 */ /* 0x000fe400078e00ff */
[----:B------:R-:W-:Y:S02]  /*15390*/  IMAD.MOV.U32 R3, RZ, RZ, RZ ;  /* 0x000000ffff037224 */ /* 0x000fe400078e00ff */
[----:B------:R-:W-:Y:S02]  /*153a0*/  IMAD.MOV.U32 R70, RZ, RZ, RZ ;  /* 0x000000ffff467224 */ /* 0x000fe400078e00ff */
        /* <DEDUP_REMOVED lines=15> */
[----:B------:R-:W-:-:S07]  /*154a0*/  IMAD.MOV.U32 R55, RZ, RZ, R19 ;  /* 0x000000ffff377224 */ /* 0x000fce00078e0013 */
.L_x_98:
[----:B------:R-:W-:Y:S01]  /*154b0*/  IADD3 R14, P0, PT, R3, R90, RZ ;  /* 0x0000005a030e7210 */ /* 0x000fe20007f1e0ff */
[----:B------:R-:W-:-:S04]  /*154c0*/  IMAD.IADD R4, R1, 0x1, R3 ;  /* 0x0000000101047824 */ /* 0x000fc800078e0203 */
[----:B------:R-:W-:Y:S02]  /*154d0*/  IMAD.X R15, R70, 0x1, R91, P0 ;  /* 0x00000001460f7824 */ /* 0x000fe400000e065b */
[----:B------:R-:W2:Y:S04]  /*154e0*/  LDL.128 R4, [R4+0x10] ;  /* 0x0000100004047983 */ /* 0x000ea80000100c00 */
[----:B------:R-:W2:Y:S04]  /*154f0*/  LDG.E.64.CONSTANT R28, desc[UR36][R14.64] ;  /* 0x000000240e1c7981 */ /* 0x000ea8000c1e9b00 */
[----:B------:R0:W3:Y:S01]  /*15500*/  LDG.E.64.CONSTANT R8, desc[UR36][R14.64+0x8] ;  /* 0x000008240e087981 */ /* 0x0000e2000c1e9b00 */
[C-C-:B------:R-:W-:Y:S01]  /*15510*/  SHF.L.W.U32.HI R34, R57.reuse, 0x12, R58.reuse ;  /* 0x0000001239227819 */ /* 0x140fe20000010e3a */
[--C-:B------:R-:W-:Y:S01]  /*15520*/  IMAD.MOV.U32 R69, RZ, RZ, R57.reuse ;  /* 0x000000ffff457224 */ /* 0x100fe200078e0039 */
[--C-:B------:R-:W-:Y:S01]  /*15530*/  SHF.L.W.U32.HI R35, R57, 0xe, R58.reuse ;  /* 0x0000000e39237819 */ /* 0x100fe20000010e3a */
[----:B------:R-:W-:Y:S01]  /*15540*/  VIADD R75, R75, 0x2 ;  /* 0x000000024b4b7836 */ /* 0x000fe20000000000 */
[----:B------:R-:W-:Y:S01]  /*15550*/  SHF.L.W.U32.HI R48, R58, 0x17, R57 ;  /* 0x000000173a307819 */ /* 0x000fe20000010e39 */
[----:B------:R-:W-:Y:S01]  /*15560*/  IMAD.MOV.U32 R72, RZ, RZ, R58 ;  /* 0x000000ffff487224 */ /* 0x000fe200078e003a */
[--C-:B------:R-:W-:Y:S01]  /*15570*/  LOP3.LUT R49, R54, R57, R59.reuse, 0xb8, !PT ;  /* 0x0000003936317212 */ /* 0x100fe200078eb83b */
[----:B------:R-:W-:Y:S01]  /*15580*/  IMAD.MOV.U32 R71, RZ, RZ, R59 ;  /* 0x000000ffff477224 */ /* 0x000fe200078e003b */
[----:B------:R-:W-:Y:S01]  /*15590*/  LOP3.LUT R50, R48, R34, R35, 0x96, !PT ;  /* 0x0000002230327212 */ /* 0x000fe200078e9623 */
[----:B------:R-:W-:Y:S01]  /*155a0*/  IMAD.MOV.U32 R76, RZ, RZ, R60 ;  /* 0x000000ffff4c7224 */ /* 0x000fe200078e003c */
[----:B------:R-:W-:-:S02]  /*155b0*/  SHF.L.W.U32.HI R34, R58, 0x12, R57 ;  /* 0x000000123a227819 */ /* 0x000fc40000010e39 */
[----:B------:R-:W-:Y:S02]  /*155c0*/  SHF.L.W.U32.HI R35, R58, 0xe, R57 ;  /* 0x0000000e3a237819 */ /* 0x000fe40000010e39 */
[----:B------:R-:W-:Y:S02]  /*155d0*/  SHF.L.W.U32.HI R48, R57, 0x17, R58 ;  /* 0x0000001739307819 */ /* 0x000fe40000010e3a */
[----:B------:R-:W-:Y:S02]  /*155e0*/  IADD3 R49, P0, P1, R49, R52, R50 ;  /* 0x0000003431317210 */ /* 0x000fe4000791e032 */
[----:B------:R-:W-:Y:S02]  /*155f0*/  LOP3.LUT R34, R48, R34, R35, 0x96, !PT ;  /* 0x0000002230227212 */ /* 0x000fe400078e9623 */
[----:B------:R-:W-:Y:S02]  /*15600*/  LOP3.LUT R35, R55, R58, R60, 0xb8, !PT ;  /* 0x0000003a37237212 */ /* 0x000fe400078eb83c */
[----:B0-----:R-:W-:-:S02]  /*15610*/  SHF.L.W.U32.HI R15, R67, 0x1e, R68 ;  /* 0x0000001e430f7819 */ /* 0x001fc40000010e44 */
[----:B------:R-:W-:Y:S01]  /*15620*/  IADD3.X R35, PT, PT, R35, R56, R34, P0, P1 ;  /* 0x0000003823237210 */ /* 0x000fe200007e2422 */
[----:B------:R-:W-:Y:S01]  /*15630*/  IMAD.MOV.U32 R56, RZ, RZ, R76 ;  /* 0x000000ffff387224 */ /* 0x000fe200078e004c */
[C---:B------:R-:W-:Y:S02]  /*15640*/  SHF.L.W.U32.HI R14, R67.reuse, 0x19, R68 ;  /* 0x00000019430e7819 */ /* 0x040fe40000010e44 */
[----:B------:R-:W-:Y:S02]  /*15650*/  LOP3.LUT R34, R68, R65, R63, 0xe8, !PT ;  /* 0x0000004144227212 */ /* 0x000fe400078ee83f */
[----:B------:R-:W-:Y:S02]  /*15660*/  LOP3.LUT R51, R67, R66, R64, 0xe8, !PT ;  /* 0x0000004243337212 */ /* 0x000fe400078ee840 */
[----:B--2---:R-:W-:Y:S02]  /*15670*/  IADD3 R49, P0, P1, R4, R49, R28 ;  /* 0x0000003104317210 */ /* 0x004fe4000791e01c */
[----:B------:R-:W-:-:S02]  /*15680*/  SHF.L.W.U32.HI R4, R68, 0x4, R67 ;  /* 0x0000000444047819 */ /* 0x000fc40000010e43 */
[----:B------:R-:W-:Y:S02]  /*15690*/  IADD3.X R52, PT, PT, R5, R35, R29, P0, P1 ;  /* 0x0000002305347210 */ /* 0x000fe400007e241d */
[----:B------:R-:W-:Y:S01]  /*156a0*/  IADD3 R48, P0, PT, R62, R49, RZ ;  /* 0x000000313e307210 */ /* 0x000fe20007f1e0ff */
[----:B------:R-:W-:Y:S01]  /*156b0*/  IMAD.MOV.U32 R62, RZ, RZ, R65 ;  /* 0x000000ffff3e7224 */ /* 0x000fe200078e0041 */
[----:B------:R-:W-:Y:S02]  /*156c0*/  LOP3.LUT R35, R14, R4, R15, 0x96, !PT ;  /* 0x000000040e237212 */ /* 0x000fe400078e960f */
[----:B------:R-:W-:Y:S01]  /*156d0*/  SHF.L.W.U32.HI R4, R67, 0x4, R68 ;  /* 0x0000000443047819 */ /* 0x000fe20000010e44 */
[----:B------:R-:W-:Y:S01]  /*156e0*/  IMAD.X R53, R61, 0x1, R52, P0 ;  /* 0x000000013d357824 */ /* 0x000fe200000e0634 */
[C-C-:B------:R-:W-:Y:S01]  /*156f0*/  SHF.L.W.U32.HI R5, R68.reuse, 0x1e, R67.reuse ;  /* 0x0000001e44057819 */ /* 0x140fe20000010e43 */
[----:B------:R-:W-:Y:S01]  /*15700*/  IMAD.MOV.U32 R61, RZ, RZ, R66 ;  /* 0x000000ffff3d7224 */ /* 0x000fe200078e0042 */
[----:B------:R-:W-:-:S02]  /*15710*/  SHF.L.W.U32.HI R14, R68, 0x19, R67 ;  /* 0x00000019440e7819 */ /* 0x000fc40000010e43 */
[C-C-:B------:R-:W-:Y:S02]  /*15720*/  SHF.L.W.U32.HI R15, R48.reuse, 0x12, R53.reuse ;  /* 0x00000012300f7819 */ /* 0x140fe40000010e35 */
[----:B------:R-:W-:Y:S02]  /*15730*/  SHF.L.W.U32.HI R28, R48, 0xe, R53 ;  /* 0x0000000e301c7819 */ /* 0x000fe40000010e35 */
[----:B------:R-:W-:Y:S02]  /*15740*/  SHF.L.W.U32.HI R29, R53, 0x17, R48 ;  /* 0x00000017351d7819 */ /* 0x000fe40000010e30 */
[----:B------:R-:W-:Y:S02]  /*15750*/  LOP3.LUT R50, R14, R4, R5, 0x96, !PT ;  /* 0x000000040e327212 */ /* 0x000fe400078e9605 */
[----:B------:R-:W-:Y:S02]  /*15760*/  IADD3 R34, P0, P1, R49, R35, R34 ;  /* 0x0000002331227210 */ /* 0x000fe4000791e022 */
[----:B------:R-:W-:-:S02]  /*15770*/  LOP3.LUT R28, R29, R15, R28, 0x96, !PT ;  /* 0x0000000f1d1c7212 */ /* 0x000fc400078e961c */
[C-C-:B------:R-:W-:Y:S02]  /*15780*/  SHF.L.W.U32.HI R4, R53.reuse, 0x12, R48.reuse ;  /* 0x0000001235047819 */ /* 0x140fe40000010e30 */
[--C-:B------:R-:W-:Y:S02]  /*15790*/  SHF.L.W.U32.HI R5, R53, 0xe, R48.reuse ;  /* 0x0000000e35057819 */ /* 0x100fe40000010e30 */
[----:B------:R-:W-:Y:S02]  /*157a0*/  SHF.L.W.U32.HI R14, R48, 0x17, R53 ;  /* 0x00000017300e7819 */ /* 0x000fe40000010e35 */
[----:B------:R-:W-:Y:S01]  /*157b0*/  LOP3.LUT R35, R59, R48, R57, 0xb8, !PT ;  /* 0x000000303b237212 */ /* 0x000fe200078eb839 */
[----:B------:R-:W-:Y:S01]  /*157c0*/  IMAD.MOV.U32 R59, RZ, RZ, R48 ;  /* 0x000000ffff3b7224 */ /* 0x000fe200078e0030 */
[----:B------:R-:W-:Y:S01]  /*157d0*/  IADD3.X R51, PT, PT, R52, R50, R51, P0, P1 ;  /* 0x0000003234337210 */ /* 0x000fe200007e2433 */
[----:B------:R-:W-:Y:S01]  /*157e0*/  IMAD.MOV.U32 R50, RZ, RZ, R67 ;  /* 0x000000ffff327224 */ /* 0x000fe200078e0043 */
[----:B------:R-:W-:Y:S01]  /*157f0*/  LOP3.LUT R4, R14, R4, R5, 0x96, !PT ;  /* 0x000000040e047212 */ /* 0x000fe200078e9605 */
[----:B------:R-:W-:Y:S01]  /*15800*/  IMAD.MOV.U32 R52, RZ, RZ, R71 ;  /* 0x000000ffff347224 */ /* 0x000fe200078e0047 */
[----:B------:R-:W-:Y:S01]  /*15810*/  IADD3 R35, P0, P1, R35, R54, R28 ;  /* 0x0000003623237210 */ /* 0x000fe2000791e01c */
[----:B------:R-:W-:Y:S01]  /*15820*/  IMAD.MOV.U32 R54, RZ, RZ, R69 ;  /* 0x000000ffff367224 */ /* 0x000fe200078e0045 */
[----:B------:R-:W-:Y:S01]  /*15830*/  LOP3.LUT R49, R60, R53, R58, 0xb8, !PT ;  /* 0x000000353c317212 */ /* 0x000fe200078eb83a */
[----:B------:R-:W-:Y:S01]  /*15840*/  IMAD.MOV.U32 R60, RZ, RZ, R53 ;  /* 0x000000ffff3c7224 */ /* 0x000fe200078e0035 */
[----:B------:R-:W-:-:S02]  /*15850*/  SHF.L.W.U32.HI R5, R34, 0x4, R51 ;  /* 0x0000000422057819 */ /* 0x000fc40000010e33 */
[----:B------:R-:W-:Y:S01]  /*15860*/  IADD3.X R49, PT, PT, R49, R55, R4, P0, P1 ;  /* 0x0000003731317210 */ /* 0x000fe200007e2404 */
[----:B------:R-:W-:Y:S01]  /*15870*/  IMAD.MOV.U32 R55, RZ, RZ, R72 ;  /* 0x000000ffff377224 */ /* 0x000fe200078e0048 */
[----:B---3--:R-:W-:Y:S02]  /*15880*/  IADD3 R6, P0, P1, R6, R35, R8 ;  /* 0x0000002306067210 */ /* 0x008fe4000791e008 */
[--C-:B------:R-:W-:Y:S02]  /*15890*/  SHF.L.W.U32.HI R14, R51, 0x1e, R34.reuse ;  /* 0x0000001e330e7819 */ /* 0x100fe40000010e22 */
[----:B------:R-:W-:Y:S02]  /*158a0*/  IADD3.X R7, PT, PT, R7, R49, R9, P0, P1 ;  /* 0x0000003107077210 */ /* 0x000fe400007e2409 */
[----:B------:R-:W-:Y:S02]  /*158b0*/  IADD3 R57, P0, PT, R63, R6, RZ ;  /* 0x000000063f397210 */ /* 0x000fe40007f1e0ff */
[----:B------:R-:W-:-:S02]  /*158c0*/  SHF.L.W.U32.HI R29, R51, 0x19, R34 ;  /* 0x00000019331d7819 */ /* 0x000fc40000010e22 */
[----:B------:R-:W-:Y:S01]  /*158d0*/  SHF.L.W.U32.HI R4, R51, 0x4, R34 ;  /* 0x0000000433047819 */ /* 0x000fe20000010e22 */
[----:B------:R-:W-:Y:S01]  /*158e0*/  IMAD.X R58, R64, 0x1, R7, P0 ;  /* 0x00000001403a7824 */ /* 0x000fe200000e0607 */
[C-C-:B------:R-:W-:Y:S01]  /*158f0*/  SHF.L.W.U32.HI R15, R34.reuse, 0x1e, R51.reuse ;  /* 0x0000001e220f7819 */ /* 0x140fe20000010e33 */
[----:B------:R-:W-:Y:S01]  /*15900*/  IMAD.MOV.U32 R64, RZ, RZ, R50 ;  /* 0x000000ffff407224 */ /* 0x000fe200078e0032 */
[C---:B------:R-:W-:Y:S02]  /*15910*/  SHF.L.W.U32.HI R28, R34.reuse, 0x19, R51 ;  /* 0x00000019221c7819 */ /* 0x040fe40000010e33 */
[----:B------:R-:W-:Y:S01]  /*15920*/  LOP3.LUT R14, R29, R5, R14, 0x96, !PT ;  /* 0x000000051d0e7212 */ /* 0x000fe200078e960e */
[----:B------:R-:W-:Y:S01]  /*15930*/  IMAD.MOV.U32 R29, RZ, RZ, R68 ;  /* 0x000000ffff1d7224 */ /* 0x000fe200078e0044 */
[----:B------:R-:W-:Y:S02]  /*15940*/  ISETP.NE.AND P0, PT, R75, 0x50, PT ;  /* 0x000000504b00780c */ /* 0x000fe40003f05270 */
[----:B------:R-:W-:Y:S01]  /*15950*/  LOP3.LUT R5, R34, R68, R65, 0xe8, !PT ;  /* 0x0000004422057212 */ /* 0x000fe200078ee841 */
[----:B------:R-:W-:Y:S01]  /*15960*/  IMAD.MOV.U32 R65, RZ, RZ, R34 ;  /* 0x000000ffff417224 */ /* 0x000fe200078e0022 */
[----:B------:R-:W-:Y:S01]  /*15970*/  LOP3.LUT R15, R28, R4, R15, 0x96, !PT ;  /* 0x000000041c0f7212 */ /* 0x000fe200078e960f */
[----:B------:R-:W-:Y:S01]  /*15980*/  IMAD.MOV.U32 R63, RZ, RZ, R29 ;  /* 0x000000ffff3f7224 */ /* 0x000fe200078e001d */
[----:B------:R-:W-:-:S02]  /*15990*/  IADD3 R68, P1, P2, R6, R14, R5 ;  /* 0x0000000e06447210 */ /* 0x000fc40007a3e005 */
[----:B------:R-:W-:Y:S01]  /*159a0*/  LOP3.LUT R4, R51, R67, R66, 0xe8, !PT ;  /* 0x0000004333047212 */ /* 0x000fe200078ee842 */
[----:B------:R-:W-:-:S03]  /*159b0*/  IMAD.MOV.U32 R66, RZ, RZ, R51 ;  /* 0x000000ffff427224 */ /* 0x000fc600078e0033 */
[----:B------:R-:W-:Y:S02]  /*159c0*/  IADD3.X R67, PT, PT, R7, R15, R4, P1, P2 ;  /* 0x0000000f07437210 */ /* 0x000fe40000fe4404 */
[----:B------:R-:W-:-:S05]  /*159d0*/  IADD3 R3, P1, PT, R3, 0x10, RZ ;  /* 0x0000001003037810 */ /* 0x000fca0007f3e0ff */
[----:B------:R-:W-:Y:S01]  /*159e0*/  IMAD.X R70, RZ, RZ, R70, P1 ;  /* 0x000000ffff467224 */ /* 0x000fe200008e0646 */
[----:B------:R-:W-:Y:S07]  /*159f0*/  @P0 BRA `(.L_x_98) ;  /* 0xfffffff800ac0947 */ /* 0x000fee000383ffff */
[----:B------:R-:W-:Y:S05]  /*15a00*/  BSYNC.RECONVERGENT B0 ;  /* 0x0000000000007941 */ /* 0x000fea0003800200 */
.L_x_97:
[----:B------:R-:W-:Y:S01]  /*15a10*/  IADD3 R34, P0, PT, R68, R12, RZ ;  /* 0x0000000c44227210 */ /* 0x000fe20007f1e0ff */
[----:B------:R-:W-:Y:S01]  /*15a20*/  IMAD.MOV.U32 R14, RZ, RZ, 0xc0 ;  /* 0x000000c0ff0e7424 */ /* 0x000fe200078e00ff */
[----:B------:R-:W-:Y:S01]  /*15a30*/  STL.64 [R1+0x398], R32 ;  /* 0x0003982001007387 */ /* 0x000fe20000100a00 */
[----:B------:R-:W-:Y:S01]  /*15a40*/  IMAD.MOV.U32 R15, RZ, RZ, 0x0 ;  /* 0x00000000ff0f7424 */ /* 0x000fe200078e00ff */
[----:B------:R-:W-:Y:S01]  /*15a50*/  BSSY.RECONVERGENT B0, `(.L_x_99) ;  /* 0x000009a000007945 */ /* 0x000fe20003800200 */
[----:B------:R-:W-:Y:S01]  /*15a60*/  IMAD.X R75, R67, 0x1, R13, P0 ;  /* 0x00000001434b7824 */ /* 0x000fe200000e060d */
[----:B------:R-:W-:Y:S01]  /*15a70*/  IADD3 R28, P0, PT, R65, R24, RZ ;  /* 0x00000018411c7210 */ /* 0x000fe20007f1e0ff */
[----:B------:R-:W-:Y:S03]  /*15a80*/  STL.128 [R1+0x3a0], R44 ;  /* 0x0003a02c01007387 */ /* 0x000fe60000100c00 */
[----:B------:R-:W-:Y:S01]  /*15a90*/  SHF.R.U64 R3, R34, 0x18, R75 ;  /* 0x0000001822037819 */ /* 0x000fe2000000124b */
[----:B------:R-:W-:Y:S01]  /*15aa0*/  IMAD.X R9, R66, 0x1, R25, P0 ;  /* 0x0000000142097824 */ /* 0x000fe200000e0619 */
[----:B------:R-:W-:Y:S01]  /*15ab0*/  SHF.R.U64 R6, R34, 0x10, R75 ;  /* 0x0000001022067819 */ /* 0x000fe2000000124b */
[----:B------:R0:W-:Y:S01]  /*15ac0*/  STL.64 [R1+0x390], R14 ;  /* 0x0003900e01007387 */ /* 0x0001e20000100a00 */
[----:B------:R-:W-:-:S02]  /*15ad0*/  IADD3 R4, P0, PT, R29, R26, RZ ;  /* 0x0000001a1d047210 */ /* 0x000fc40007f1e0ff */
[----:B------:R-:W-:Y:S01]  /*15ae0*/  PRMT R6, R3, 0x3340, R6 ;  /* 0x0000334003067816 */ /* 0x000fe20000000006 */
[----:B------:R-:W-:Y:S01]  /*15af0*/  STL.128 [R1+0x3b0], R40 ;  /* 0x0003b02801007387 */ /* 0x000fe20000100c00 */
[C-C-:B------:R-:W-:Y:S02]  /*15b00*/  SHF.R.U64 R3, R28.reuse, 0x18, R9.reuse ;  /* 0x000000181c037819 */ /* 0x140fe40000001209 */
[----:B------:R-:W-:Y:S01]  /*15b10*/  SHF.R.U64 R8, R28, 0x10, R9 ;  /* 0x000000101c087819 */ /* 0x000fe20000001209 */
[----:B------:R-:W-:Y:S01]  /*15b20*/  STL.128 [R1+0x3c0], R36 ;  /* 0x0003c02401007387 */ /* 0x000fe20000100c00 */
[----:B------:R-:W-:Y:S02]  /*15b30*/  SHF.R.U64 R5, R34, 0x8, R75 ;  /* 0x0000000822057819 */ /* 0x000fe4000000124b */
[----:B------:R-:W-:Y:S01]  /*15b40*/  PRMT R8, R3, 0x3340, R8 ;  /* 0x0000334003087816 */ /* 0x000fe20000000008 */
[----:B------:R-:W-:Y:S01]  /*15b50*/  IMAD.X R3, R50, 0x1, R27, P0 ;  /* 0x0000000132037824 */ /* 0x000fe200000e061b */
[----:B------:R-:W-:Y:S01]  /*15b60*/  IADD3 R52, P0, PT, R62, R20, RZ ;  /* 0x000000143e347210 */ /* 0x000fe20007f1e0ff */
[----:B------:R-:W-:Y:S01]  /*15b70*/  STL.64 [R1+0x3d0], R30 ;  /* 0x0003d01e01007387 */ /* 0x000fe20000100a00 */
[----:B------:R-:W-:-:S02]  /*15b80*/  PRMT R5, R5, 0x3340, R34 ;  /* 0x0000334005057816 */ /* 0x000fc40000000022 */
[----:B------:R-:W-:Y:S01]  /*15b90*/  SHF.R.U64 R7, R28, 0x8, R9 ;  /* 0x000000081c077819 */ /* 0x000fe20000001209 */
[----:B------:R-:W-:Y:S01]  /*15ba0*/  IMAD.X R35, R61, 0x1, R21, P0 ;  /* 0x000000013d237824 */ /* 0x000fe200000e0615 */
[--C-:B------:R-:W-:Y:S01]  /*15bb0*/  SHF.R.U32.HI R29, RZ, 0x18, R9.reuse ;  /* 0x00000018ff1d7819 */ /* 0x100fe20000011609 */
[----:B------:R-:W-:Y:S01]  /*15bc0*/  STL.U8 [R1+0x418], R0 ;  /* 0x0004180001007387 */ /* 0x000fe20000100000 */
[--C-:B0-----:R-:W-:Y:S02]  /*15bd0*/  SHF.R.U32.HI R14, RZ, 0x10, R9.reuse ;  /* 0x00000010ff0e7819 */ /* 0x101fe40000011609 */
[----:B------:R-:W-:Y:S02]  /*15be0*/  SHF.R.U32.HI R34, RZ, 0x8, R9 ;  /* 0x00000008ff227819 */ /* 0x000fe40000011609 */
[----:B------:R-:W-:Y:S02]  /*15bf0*/  IADD3 R56, P0, PT, R57, R22, RZ ;  /* 0x0000001639387210 */ /* 0x000fe40007f1e0ff */
[----:B------:R-:W-:-:S02]  /*15c00*/  PRMT R7, R7, 0x3340, R28 ;  /* 0x0000334007077816 */ /* 0x000fc4000000001c */
[----:B------:R-:W-:Y:S01]  /*15c10*/  PRMT R14, R29, 0x3340, R14 ;  /* 0x000033401d0e7816 */ /* 0x000fe2000000000e */
[----:B------:R-:W-:Y:S01]  /*15c20*/  IMAD.X R57, R58, 0x1, R23, P0 ;  /* 0x000000013a397824 */ /* 0x000fe200000e0617 */
[----:B------:R-:W-:Y:S02]  /*15c30*/  PRMT R9, R34, 0x3340, R9 ;  /* 0x0000334022097816 */ /* 0x000fe40000000009 */
[C-C-:B------:R-:W-:Y:S02]  /*15c40*/  SHF.R.U64 R15, R4.reuse, 0x18, R3.reuse ;  /* 0x00000018040f7819 */ /* 0x140fe40000001203 */
[C-C-:B------:R-:W-:Y:S02]  /*15c50*/  SHF.R.U64 R28, R4.reuse, 0x10, R3.reuse ;  /* 0x00000010041c7819 */ /* 0x140fe40000001203 */
[----:B------:R-:W-:Y:S02]  /*15c60*/  SHF.R.U64 R49, R4, 0x8, R3 ;  /* 0x0000000804317819 */ /* 0x000fe40000001203 */
[----:B------:R-:W-:-:S02]  /*15c70*/  SHF.R.U64 R29, R52, 0x18, R35 ;  /* 0x00000018341d7819 */ /* 0x000fc40000001223 */
[----:B------:R-:W-:Y:S02]  /*15c80*/  SHF.R.U64 R34, R52, 0x10, R35 ;  /* 0x0000001034227819 */ /* 0x000fe40000001223 */
[----:B------:R-:W-:Y:S02]  /*15c90*/  PRMT R28, R15, 0x3340, R28 ;  /* 0x000033400f1c7816 */ /* 0x000fe4000000001c */
[----:B------:R-:W-:Y:S02]  /*15ca0*/  PRMT R49, R49, 0x3340, R4 ;  /* 0x0000334031317816 */ /* 0x000fe40000000004 */
[----:B------:R-:W-:Y:S02]  /*15cb0*/  PRMT R34, R29, 0x3340, R34 ;  /* 0x000033401d227816 */ /* 0x000fe40000000022 */
[----:B------:R-:W-:Y:S02]  /*15cc0*/  IADD3 R58, P0, PT, R59, R16, RZ ;  /* 0x000000103b3a7210 */ /* 0x000fe40007f1e0ff */
[----:B------:R-:W-:-:S02]  /*15cd0*/  SHF.R.U32.HI R50, RZ, 0x18, R3 ;  /* 0x00000018ff327819 */ /* 0x000fc40000011603 */
[----:B------:R-:W-:Y:S01]  /*15ce0*/  SHF.R.U32.HI R15, RZ, 0x10, R3 ;  /* 0x00000010ff0f7819 */ /* 0x000fe20000011603 */
[----:B------:R-:W-:Y:S01]  /*15cf0*/  IMAD.X R63, R60, 0x1, R17, P0 ;  /* 0x000000013c3f7824 */ /* 0x000fe200000e0611 */
[--C-:B------:R-:W-:Y:S02]  /*15d00*/  SHF.R.U32.HI R4, RZ, 0x18, R35.reuse ;  /* 0x00000018ff047819 */ /* 0x100fe40000011623 */
[----:B------:R-:W-:Y:S02]  /*15d10*/  SHF.R.U32.HI R29, RZ, 0x10, R35 ;  /* 0x00000010ff1d7819 */ /* 0x000fe40000011623 */
[----:B------:R-:W-:Y:S02]  /*15d20*/  SHF.R.U32.HI R48, RZ, 0x8, R3 ;  /* 0x00000008ff307819 */ /* 0x000fe40000011603 */
[----:B------:R-:W-:Y:S02]  /*15d30*/  PRMT R15, R50, 0x3340, R15 ;  /* 0x00003340320f7816 */ /* 0x000fe4000000000f */
[----:B------:R-:W-:-:S02]  /*15d40*/  SHF.R.U64 R51, R52, 0x8, R35 ;  /* 0x0000000834337819 */ /* 0x000fc40000001223 */
[----:B------:R-:W-:Y:S02]  /*15d50*/  PRMT R29, R4, 0x3340, R29 ;  /* 0x00003340041d7816 */ /* 0x000fe4000000001d */
[----:B------:R-:W-:Y:S02]  /*15d60*/  SHF.R.U32.HI R50, RZ, 0x8, R35 ;  /* 0x00000008ff327819 */ /* 0x000fe40000011623 */
[----:B------:R-:W-:Y:S02]  /*15d70*/  IADD3 R4, P0, PT, R69, R18, RZ ;  /* 0x0000001245047210 */ /* 0x000fe40007f1e0ff */
[----:B------:R-:W-:Y:S02]  /*15d80*/  PRMT R48, R48, 0x3340, R3 ;  /* 0x0000334030307816 */ /* 0x000fe40000000003 */
[----:B------:R-:W-:Y:S01]  /*15d90*/  PRMT R51, R51, 0x3340, R52 ;  /* 0x0000334033337816 */ /* 0x000fe20000000034 */
[----:B------:R-:W-:Y:S01]  /*15da0*/  IMAD.X R65, R72, 0x1, R19, P0 ;  /* 0x0000000148417824 */ /* 0x000fe200000e0613 */
[----:B------:R-:W-:-:S02]  /*15db0*/  PRMT R50, R50, 0x3340, R35 ;  /* 0x0000334032327816 */ /* 0x000fc40000000023 */
[C-C-:B------:R-:W-:Y:S02]  /*15dc0*/  SHF.R.U64 R3, R56.reuse, 0x18, R57.reuse ;  /* 0x0000001838037819 */ /* 0x140fe40000001239 */
[C-C-:B------:R-:W-:Y:S02]  /*15dd0*/  SHF.R.U64 R52, R56.reuse, 0x10, R57.reuse ;  /* 0x0000001038347819 */ /* 0x140fe40000001239 */
[--C-:B------:R-:W-:Y:S02]  /*15de0*/  SHF.R.U64 R53, R56, 0x8, R57.reuse ;  /* 0x0000000838357819 */ /* 0x100fe40000001239 */
[--C-:B------:R-:W-:Y:S02]  /*15df0*/  SHF.R.U32.HI R35, RZ, 0x18, R57.reuse ;  /* 0x00000018ff237819 */ /* 0x100fe40000011639 */
[----:B------:R-:W-:Y:S02]  /*15e00*/  SHF.R.U32.HI R54, RZ, 0x10, R57 ;  /* 0x00000010ff367819 */ /* 0x000fe40000011639 */
[----:B------:R-:W-:-:S02]  /*15e10*/  PRMT R52, R3, 0x3340, R52 ;  /* 0x0000334003347816 */ /* 0x000fc40000000034 */
[----:B------:R-:W-:Y:S02]  /*15e20*/  PRMT R53, R53, 0x3340, R56 ;  /* 0x0000334035357816 */ /* 0x000fe40000000038 */
[----:B------:R-:W-:Y:S02]  /*15e30*/  PRMT R54, R35, 0x3340, R54 ;  /* 0x0000334023367816 */ /* 0x000fe40000000036 */
[C-C-:B------:R-:W-:Y:S02]  /*15e40*/  SHF.R.U64 R3, R58.reuse, 0x18, R63.reuse ;  /* 0x000000183a037819 */ /* 0x140fe4000000123f */
[C---:B------:R-:W-:Y:S02]  /*15e50*/  SHF.R.U64 R56, R58.reuse, 0x10, R63 ;  /* 0x000000103a387819 */ /* 0x040fe4000000123f */
[----:B------:R-:W-:Y:S02]  /*15e60*/  SHF.R.U32.HI R35, RZ, 0x8, R57 ;  /* 0x00000008ff237819 */ /* 0x000fe40000011639 */
[----:B------:R-:W-:-:S02]  /*15e70*/  SHF.R.U64 R55, R58, 0x8, R63 ;  /* 0x000000083a377819 */ /* 0x000fc4000000123f */
[C---:B------:R-:W-:Y:S02]  /*15e80*/  SHF.R.U64 R59, R4.reuse, 0x8, R65 ;  /* 0x00000008043b7819 */ /* 0x040fe40000001241 */
[----:B------:R-:W-:Y:S02]  /*15e90*/  PRMT R56, R3, 0x3340, R56 ;  /* 0x0000334003387816 */ /* 0x000fe40000000038 */
[----:B------:R-:W-:Y:S02]  /*15ea0*/  PRMT R35, R35, 0x3340, R57 ;  /* 0x0000334023237816 */ /* 0x000fe40000000039 */
[----:B------:R-:W-:Y:S02]  /*15eb0*/  PRMT R55, R55, 0x3340, R58 ;  /* 0x0000334037377816 */ /* 0x000fe4000000003a */
[C-C-:B------:R-:W-:Y:S02]  /*15ec0*/  SHF.R.U64 R3, R4.reuse, 0x18, R65.reuse ;  /* 0x0000001804037819 */ /* 0x140fe40000001241 */
[----:B------:R-:W-:-:S02]  /*15ed0*/  SHF.R.U64 R60, R4, 0x10, R65 ;  /* 0x00000010043c7819 */ /* 0x000fc40000001241 */
[----:B------:R-:W-:Y:S02]  /*15ee0*/  PRMT R59, R59, 0x3340, R4 ;  /* 0x000033403b3b7816 */ /* 0x000fe40000000004 */
[----:B------:R-:W-:Y:S02]  /*15ef0*/  IADD3 R64, P0, PT, R71, R10, RZ ;  /* 0x0000000a47407210 */ /* 0x000fe40007f1e0ff */
[--C-:B------:R-:W-:Y:S02]  /*15f00*/  SHF.R.U32.HI R61, RZ, 0x18, R63.reuse ;  /* 0x00000018ff3d7819 */ /* 0x100fe4000001163f */
[----:B------:R-:W-:Y:S01]  /*15f10*/  SHF.R.U32.HI R58, RZ, 0x10, R63 ;  /* 0x00000010ff3a7819 */ /* 0x000fe2000001163f */
[----:B------:R-:W-:Y:S01]  /*15f20*/  IMAD.X R67, R76, 0x1, R11, P0 ;  /* 0x000000014c437824 */ /* 0x000fe200000e060b */
[----:B------:R-:W-:Y:S02]  /*15f30*/  SHF.R.U32.HI R57, RZ, 0x8, R63 ;  /* 0x00000008ff397819 */ /* 0x000fe4000001163f */
[----:B------:R-:W-:-:S02]  /*15f40*/  SHF.R.U32.HI R69, RZ, 0x10, R75 ;  /* 0x00000010ff457819 */ /* 0x000fc4000001164b */
[--C-:B------:R-:W-:Y:S02]  /*15f50*/  SHF.R.U32.HI R4, RZ, 0x18, R75.reuse ;  /* 0x00000018ff047819 */ /* 0x100fe4000001164b */
[----:B------:R-:W-:Y:S02]  /*15f60*/  SHF.R.U32.HI R68, RZ, 0x8, R75 ;  /* 0x00000008ff447819 */ /* 0x000fe4000001164b */
[----:B------:R-:W-:Y:S02]  /*15f70*/  PRMT R60, R3, 0x3340, R60 ;  /* 0x00003340033c7816 */ /* 0x000fe4000000003c */
[----:B------:R-:W-:Y:S02]  /*15f80*/  PRMT R58, R61, 0x3340, R58 ;  /* 0x000033403d3a7816 */ /* 0x000fe4000000003a */
[----:B------:R-:W-:Y:S02]  /*15f90*/  PRMT R57, R57, 0x3340, R63 ;  /* 0x0000334039397816 */ /* 0x000fe4000000003f */
[----:B------:R-:W-:-:S02]  /*15fa0*/  PRMT R3, R4, 0x3340, R69 ;  /* 0x0000334004037816 */ /* 0x000fc40000000045 */
[--C-:B------:R-:W-:Y:S02]  /*15fb0*/  SHF.R.U32.HI R63, RZ, 0x18, R65.reuse ;  /* 0x00000018ff3f7819 */ /* 0x100fe40000011641 */
[--C-:B------:R-:W-:Y:S02]  /*15fc0*/  SHF.R.U32.HI R62, RZ, 0x10, R65.reuse ;  /* 0x00000010ff3e7819 */ /* 0x100fe40000011641 */
[----:B------:R-:W-:Y:S02]  /*15fd0*/  SHF.R.U32.HI R61, RZ, 0x8, R65 ;  /* 0x00000008ff3d7819 */ /* 0x000fe40000011641 */
[----:B------:R-:W-:Y:S02]  /*15fe0*/  PRMT R4, R68, 0x3340, R75 ;  /* 0x0000334044047816 */ /* 0x000fe4000000004b */
[----:B------:R-:W-:Y:S02]  /*15ff0*/  PRMT R5, R6, 0x5410, R5 ;  /* 0x0000541006057816 */ /* 0x000fe40000000005 */
[----:B------:R-:W-:-:S02]  /*16000*/  PRMT R7, R8, 0x5410, R7 ;  /* 0x0000541008077816 */ /* 0x000fc40000000007 */
[----:B------:R-:W-:Y:S02]  /*16010*/  PRMT R6, R14, 0x5410, R9 ;  /* 0x000054100e067816 */ /* 0x000fe40000000009 */
[----:B------:R-:W-:Y:S02]  /*16020*/  PRMT R62, R63, 0x3340, R62 ;  /* 0x000033403f3e7816 */ /* 0x000fe4000000003e */
[----:B------:R-:W-:Y:S02]  /*16030*/  PRMT R61, R61, 0x3340, R65 ;  /* 0x000033403d3d7816 */ /* 0x000fe40000000041 */
[----:B------:R-:W-:Y:S02]  /*16040*/  PRMT R4, R3, 0x5410, R4 ;  /* 0x0000541003047816 */ /* 0x000fe40000000004 */
[C-C-:B------:R-:W-:Y:S02]  /*16050*/  SHF.R.U64 R9, R64.reuse, 0x18, R67.reuse ;  /* 0x0000001840097819 */ /* 0x140fe40000001243 */
[C-C-:B------:R-:W-:Y:S01]  /*16060*/  SHF.R.U64 R8, R64.reuse, 0x10, R67.reuse ;  /* 0x0000001040087819 */ /* 0x140fe20000001243 */
[----:B------:R-:W-:Y:S01]  /*16070*/  STL.128 [R1+0x290], R4 ;  /* 0x0002900401007387 */ /* 0x000fe20000100c00 */
[----:B------:R-:W-:-:S02]  /*16080*/  SHF.R.U64 R3, R64, 0x8, R67 ;  /* 0x0000000840037819 */ /* 0x000fc40000001243 */
[--C-:B------:R-:W-:Y:S01]  /*16090*/  SHF.R.U32.HI R65, RZ, 0x18, R67.reuse ;  /* 0x00000018ff417819 */ /* 0x100fe20000011643 */
[----:B------:R0:W-:Y:S01]  /*160a0*/  STL.64 [R1+0x3d8], R4 ;  /* 0x0003d80401007387 */ /* 0x0001e20000100a00 */
[--C-:B------:R-:W-:Y:S02]  /*160b0*/  SHF.R.U32.HI R14, RZ, 0x10, R67.reuse ;  /* 0x00000010ff0e7819 */ /* 0x100fe40000011643 */
[----:B------:R-:W-:Y:S02]  /*160c0*/  SHF.R.U32.HI R63, RZ, 0x8, R67 ;  /* 0x00000008ff3f7819 */ /* 0x000fe40000011643 */
[----:B------:R-:W-:Y:S02]  /*160d0*/  PRMT R53, R52, 0x5410, R53 ;  /* 0x0000541034357816 */ /* 0x000fe40000000035 */
[----:B------:R-:W-:Y:S02]  /*160e0*/  PRMT R52, R54, 0x5410, R35 ;  /* 0x0000541036347816 */ /* 0x000fe40000000023 */
[----:B------:R-:W-:-:S02]  /*160f0*/  PRMT R55, R56, 0x5410, R55 ;  /* 0x0000541038377816 */ /* 0x000fc40000000037 */
[----:B------:R-:W-:Y:S01]  /*16100*/  PRMT R54, R58, 0x5410, R57 ;  /* 0x000054103a367816 */ /* 0x000fe20000000039 */
[----:B0-----:R-:W-:Y:S01]  /*16110*/  IMAD.MOV.U32 R5, RZ, RZ, R7 ;  /* 0x000000ffff057224 */ /* 0x001fe200078e0007 */
[----:B------:R-:W-:Y:S01]  /*16120*/  PRMT R8, R9, 0x3340, R8 ;  /* 0x0000334009087816 */ /* 0x000fe20000000008 */
[----:B------:R-:W-:Y:S01]  /*16130*/  IMAD.MOV.U32 R4, RZ, RZ, R6 ;  /* 0x000000ffff047224 */ /* 0x000fe200078e0006 */
[----:B------:R-:W-:Y:S01]  /*16140*/  PRMT R49, R28, 0x5410, R49 ;  /* 0x000054101c317816 */ /* 0x000fe20000000031 */
[----:B------:R0:W-:Y:S01]  /*16150*/  STL.128 [R1+0x2b0], R52 ;  /* 0x0002b03401007387 */ /* 0x0001e20000100c00 */
[----:B------:R-:W-:Y:S02]  /*16160*/  PRMT R48, R15, 0x5410, R48 ;  /* 0x000054100f307816 */ /* 0x000fe40000000030 */
[----:B------:R-:W-:Y:S01]  /*16170*/  PRMT R51, R34, 0x5410, R51 ;  /* 0x0000541022337816 */ /* 0x000fe20000000033 */
[----:B------:R-:W-:Y:S01]  /*16180*/  IMAD.MOV.U32 R7, RZ, RZ, R49 ;  /* 0x000000ffff077224 */ /* 0x000fe200078e0031 */
[----:B------:R-:W-:Y:S01]  /*16190*/  PRMT R50, R29, 0x5410, R50 ;  /* 0x000054101d327816 */ /* 0x000fe20000000032 */
[----:B------:R-:W-:Y:S01]  /*161a0*/  IMAD.MOV.U32 R6, RZ, RZ, R48 ;  /* 0x000000ffff067224 */ /* 0x000fe200078e0030 */
[----:B------:R-:W-:-:S02]  /*161b0*/  PRMT R57, R60, 0x5410, R59 ;  /* 0x000054103c397816 */ /* 0x000fc4000000003b */
[----:B------:R-:W-:Y:S01]  /*161c0*/  PRMT R56, R62, 0x5410, R61 ;  /* 0x000054103e387816 */ /* 0x000fe2000000003d */
[----:B------:R-:W-:Y:S01]  /*161d0*/  IMAD.MOV.U32 R61, RZ, RZ, R51 ;  /* 0x000000ffff3d7224 */ /* 0x000fe200078e0033 */
        /* <DEDUP_REMOVED lines=10> */
[----:B------:R0:W-:Y:S01]  /*16280*/  STL.128 [R1+0x2a0], R48 ;  /* 0x0002a03001007387 */ /* 0x0001e20000100c00 */
[----:B------:R-:W-:Y:S01]  /*16290*/  IMAD.MOV.U32 R66, RZ, RZ, R56 ;  /* 0x000000ffff427224 */ /* 0x000fe200078e0038 */
[----:B------:R-:W-:Y:S01]  /*162a0*/  PRMT R3, R0, 0x3340, R69 ;  /* 0x0000334000037816 */ /* 0x000fe20000000045 */
[----:B------:R-:W-:Y:S01]  /*162b0*/  IMAD.MOV.U32 R67, RZ, RZ, R57 ;  /* 0x000000ffff437224 */ /* 0x000fe200078e0039 */
[----:B------:R0:W-:Y:S01]  /*162c0*/  STL.128 [R1+0x2c0], R56 ;  /* 0x0002c03801007387 */ /* 0x0001e20000100c00 */
[----:B------:R-:W-:-:S03]  /*162d0*/  PRMT R0, R68, 0x3340, R0 ;  /* 0x0000334044007816 */ /* 0x000fc60000000000 */
[----:B------:R0:W-:Y:S01]  /*162e0*/  STL.64 [R1+0x410], R58 ;  /* 0x0004103a01007387 */ /* 0x0001e20000100a00 */
[----:B------:R-:W-:Y:S01]  /*162f0*/  PRMT R0, R3, 0x5410, R0 ;  /* 0x0000541003007816 */ /* 0x000fe20000000000 */
[----:B------:R-:W-:Y:S02]  /*16300*/  VIADD R3, R1, 0x419 ;  /* 0x0000041901037836 */ /* 0x000fe40000000000 */
[----:B------:R0:W-:Y:S01]  /*16310*/  STL.128 [R1+0x3e0], R4 ;  /* 0x0003e00401007387 */ /* 0x0001e20000100c00 */
[----:B------:R-:W-:Y:S01]  /*16320*/  SHF.R.U64 R72, R0, 0x8, R1 ;  /* 0x0000000800487819 */ /* 0x000fe20000001201 */
[----:B------:R-:W-:Y:S02]  /*16330*/  IMAD.MOV.U32 R0, RZ, RZ, RZ ;  /* 0x000000ffff007224 */ /* 0x000fe400078e00ff */
[----:B------:R0:W-:Y:S04]  /*16340*/  STL.128 [R1+0x3f0], R60 ;  /* 0x0003f03c01007387 */ /* 0x0001e80000100c00 */
[----:B------:R0:W-:Y:S02]  /*16350*/  STL.128 [R1+0x400], R64 ;  /* 0x0004004001007387 */ /* 0x0001e40000100c00 */
.L_x_100:
[----:B------:R-:W-:Y:S01]  /*16360*/  VIADD R0, R0, 0x10 ;  /* 0x0000001000007836 */ /* 0x000fe20000000000 */
[----:B------:R-:W-:Y:S04]  /*16370*/  STL.U8 [R3], RZ ;  /* 0x000000ff03007387 */ /* 0x000fe80000100000 */
[----:B------:R-:W-:Y:S01]  /*16380*/  ISETP.NE.AND P0, PT, R0, 0x20, PT ;  /* 0x000000200000780c */ /* 0x000fe20003f05270 */
[----:B------:R-:W-:Y:S04]  /*16390*/  STL.U16 [R3+0x1], RZ ;  /* 0x000001ff03007387 */ /* 0x000fe80000100400 */
[----:B------:R-:W-:Y:S04]  /*163a0*/  STL [R3+0x3], RZ ;  /* 0x000003ff03007387 */ /* 0x000fe80000100800 */
[----:B------:R-:W-:Y:S04]  /*163b0*/  STL.64 [R3+0x7], RZ ;  /* 0x000007ff03007387 */ /* 0x000fe80000100a00 */
[----:B------:R1:W-:Y:S02]  /*163c0*/  STL.U8 [R3+0xf], RZ ;  /* 0x00000fff03007387 */ /* 0x0003e40000100000 */
[----:B-1----:R-:W-:Y:S01]  /*163d0*/  VIADD R3, R3, 0x10 ;  /* 0x0000001003037836 */ /* 0x002fe20000000000 */
[----:B------:R-:W-:Y:S06]  /*163e0*/  @P0 BRA `(.L_x_100) ;  /* 0xfffffffc00dc0947 */ /* 0x000fec000383ffff */
[----:B------:R-:W-:Y:S05]  /*163f0*/  BSYNC.RECONVERGENT B0 ;  /* 0x0000000000007941 */ /* 0x000fea0003800200 */
.L_x_99:
[----:B------:R1:W-:Y:S01]  /*16400*/  STL.U8 [R3], RZ ;  /* 0x000000ff03007387 */ /* 0x0003e20000100000 */
[----:B------:R-:W-:Y:S01]  /*16410*/  BSSY.RECONVERGENT B0, `(.L_x_101) ;  /* 0x000000c000007945 */ /* 0x000fe20003800200 */
[----:B0-----:R-:W-:Y:S02]  /*16420*/  VIADD R4, R1, 0x445 ;  /* 0x0000044501047836 */ /* 0x001fe40000000000 */
[----:B------:R1:W-:Y:S01]  /*16430*/  STL.U16 [R3+0x1], RZ ;  /* 0x000001ff03007387 */ /* 0x0003e20000100400 */
[----:B------:R-:W-:-:S03]  /*16440*/  IMAD.MOV.U32 R0, RZ, RZ, RZ ;  /* 0x000000ffff007224 */ /* 0x000fc600078e00ff */
[----:B------:R1:W-:Y:S04]  /*16450*/  STL [R3+0x3], RZ ;  /* 0x000003ff03007387 */ /* 0x0003e80000100800 */
[----:B------:R1:W-:Y:S04]  /*16460*/  STL [R3+0x7], RZ ;  /* 0x000007ff03007387 */ /* 0x0003e80000100800 */
[----:B------:R1:W-:Y:S02]  /*16470*/  STL.U8 [R3+0xb], RZ ;  /* 0x00000bff03007387 */ /* 0x0003e40000100000 */
.L_x_102:
[----:B------:R-:W-:Y:S01]  /*16480*/  VIADD R0, R0, 0x1 ;  /* 0x0000000100007836 */ /* 0x000fe20000000000 */
[----:B------:R0:W-:Y:S04]  /*16490*/  STL.U8 [R4], RZ ;  /* 0x000000ff04007387 */ /* 0x0001e80000100000 */
[----:B------:R-:W-:Y:S01]  /*164a0*/  ISETP.NE.AND P0, PT, R0, 0x3, PT ;  /* 0x000000030000780c */ /* 0x000fe20003f05270 */
[----:B0-----:R-:W-:-:S12]  /*164b0*/  VIADD R4, R4, 0x1 ;  /* 0x0000000104047836 */ /* 0x001fd80000000000 */
[----:B------:R-:W-:Y:S05]  /*164c0*/  @P0 BRA `(.L_x_102) ;  /* 0xfffffffc00ec0947 */ /* 0x000fea000383ffff */
[----:B------:R-:W-:Y:S05]  /*164d0*/  BSYNC.RECONVERGENT B0 ;  /* 0x0000000000007941 */ /* 0x000fea0003800200 */
.L_x_101:
[----:B------:R-:W1:Y:S04]  /*164e0*/  LDL.64 R80, [R1+0x3e0] ;  /* 0x0003e00001507983 */ /* 0x000e680000100a00 */
[----:B------:R-:W2:Y:S04]  /*164f0*/  LDL.64 R62, [R1+0x3e8] ;  /* 0x0003e800013e7983 */ /* 0x000ea80000100a00 */
[----:B------:R-:W3:Y:S04]  /*16500*/  LDL.U16 R71, [R1+0x3da] ;  /* 0x0003da0001477983 */ /* 0x000ee80000100400 */
[----:B------:R-:W4:Y:S04]  /*16510*/  LDL R0, [R1+0x3dc] ;  /* 0x0003dc0001007983 */ /* 0x000f280000100800 */
        /* <DEDUP_REMOVED lines=11> */
[----:B------:R-:W-:Y:S01]  /*165d0*/  IMAD.MOV.U32 R6, RZ, RZ, 0x600 ;  /* 0x00000600ff067424 */ /* 0x000fe200078e00ff */
[----:B------:R-:W-:Y:S01]  /*165e0*/  CS2R R4, SRZ ;  /* 0x0000000000047805 */ /* 0x000fe2000001ff00 */
[----:B------:R-:W-:Y:S01]  /*165f0*/  IMAD.MOV.U32 R7, RZ, RZ, 0x0 ;  /* 0x00000000ff077424 */ /* 0x000fe200078e00ff */
[----:B------:R-:W-:Y:S01]  /*16600*/  STL.64 [R1+0x448], RZ ;  /* 0x000448ff01007387 */ /* 0x000fe20000100a00 */
[----:B------:R-:W-:Y:S01]  /*16610*/  IMAD.U32 R72, R72, 0x10000, RZ ;  /* 0x0001000048487824 */ /* 0x000fe200078e00ff */
[----:B------:R-:W-:Y:S01]  /*16620*/  BSSY.RECONVERGENT B0, `(.L_x_103) ;  /* 0x0000206000007945 */ /* 0x000fe20003800200 */
[----:B------:R-:W-:Y:S01]  /*16630*/  IMAD.MOV.U32 R79, RZ, RZ, 0x60000 ;  /* 0x00060000ff4f7424 */ /* 0x000fe200078e00ff */
[----:B------:R0:W-:Y:S01]  /*16640*/  STL.128 [R1+0x80], R4 ;  /* 0x0000800401007387 */ /* 0x0001e20000100c00 */
[----:B------:R-:W-:Y:S01]  /*16650*/  IMAD.MOV.U32 R78, RZ, RZ, RZ ;  /* 0x000000ffff4e7224 */ /* 0x000fe200078e00ff */
[----:B------:R-:W-:-:S04]  /*16660*/  LOP3.LUT R72, R72, 0xff0000, RZ, 0xc0, !PT ;  /* 0x00ff000048487812 */ /* 0x000fc800078ec0ff */
[----:B------:R-:W-:Y:S01]  /*16670*/  LOP3.LUT R75, R72, 0xff000000, R75, 0xf8, !PT ;  /* 0xff000000484b7812 */ /* 0x000fe200078ef84b */
[----:B------:R-:W-:Y:S01]  /*16680*/  STL.64 [R1+0x450], R78 ;  /* 0x0004504e01007387 */ /* 0x000fe20000100a00 */
[C---:B-1----:R-:W-:Y:S02]  /*16690*/  PRMT R3, R80.reuse, 0x7771, RZ ;  /* 0x0000777150037816 */ /* 0x042fe400000000ff */
[----:B------:R-:W-:Y:S02]  /*166a0*/  PRMT R64, R80, 0x7770, RZ ;  /* 0x0000777050407816 */ /* 0x000fe400000000ff */
[----:B------:R-:W-:Y:S01]  /*166b0*/  PRMT R66, R81, 0x7771, RZ ;  /* 0x0000777151427816 */ /* 0x000fe200000000ff */
[----:B------:R-:W-:Y:S01]  /*166c0*/  IMAD.U32 R3, R3, 0x10000, RZ ;  /* 0x0001000003037824 */ /* 0x000fe200078e00ff */
[----:B------:R-:W-:Y:S02]  /*166d0*/  PRMT R68, R81, 0x7772, RZ ;  /* 0x0000777251447816 */ /* 0x000fe400000000ff */
[----:B--2---:R-:W-:Y:S01]  /*166e0*/  PRMT R70, R62, 0x7771, RZ ;  /* 0x000077713e467816 */ /* 0x004fe200000000ff */
[----:B------:R-:W-:Y:S01]  /*166f0*/  IMAD.WIDE.U32 R66, R66, 0x10000, RZ ;  /* 0x0001000042427825 */ /* 0x000fe200078e00ff */
[----:B------:R-:W-:-:S02]  /*16700*/  LOP3.LUT R65, R3, 0xff0000, RZ, 0xc0, !PT ;  /* 0x00ff000003417812 */ /* 0x000fc400078ec0ff */
[----:B------:R-:W-:Y:S01]  /*16710*/  PRMT R3, R80, 0x7772, RZ ;  /* 0x0000777250037816 */ /* 0x000fe200000000ff */
[----:B------:R-:W-:Y:S01]  /*16720*/  IMAD.WIDE.U32 R68, R68, 0x100, RZ ;  /* 0x0000010044447825 */ /* 0x000fe200078e00ff */
[----:B------:R-:W-:Y:S02]  /*16730*/  PRMT R64, R65, 0x4210, R64 ;  /* 0x0000421041407816 */ /* 0x000fe40000000040 */
[----:B0-----:R-:W-:Y:S01]  /*16740*/  PRMT R7, R62, 0x7772, RZ ;  /* 0x000077723e077816 */ /* 0x001fe200000000ff */
[----:B------:R-:W-:Y:S01]  /*16750*/  IMAD.SHL.U32 R3, R3, 0x100, RZ ;  /* 0x0000010003037824 */ /* 0x000fe200078e00ff */
[----:B----4-:R-:W-:Y:S01]  /*16760*/  PRMT R6, R0, 0x7771, RZ ;  /* 0x0000777100067816 */ /* 0x010fe200000000ff */
[----:B------:R-:W-:-:S03]  /*16770*/  IMAD.U32 R70, R70, 0x10000, RZ ;  /* 0x0001000046467824 */ /* 0x000fc600078e00ff */
[----:B------:R-:W-:Y:S02]  /*16780*/  LOP3.LUT R76, R64, 0xff00, R3, 0xf8, !PT ;  /* 0x0000ff00404c7812 */ /* 0x000fe400078ef803 */
[C---:B------:R-:W-:Y:S02]  /*16790*/  PRMT R64, R81.reuse, 0x7770, RZ ;  /* 0x0000777051407816 */ /* 0x040fe400000000ff */
[----:B------:R-:W-:Y:S02]  /*167a0*/  PRMT R3, R80, 0x7773, RZ ;  /* 0x0000777350037816 */ /* 0x000fe400000000ff */
[----:B------:R-:W-:Y:S01]  /*167b0*/  PRMT R81, R81, 0x7773, RZ ;  /* 0x0000777351517816 */ /* 0x000fe200000000ff */
[----:B------:R-:W-:Y:S01]  /*167c0*/  IMAD.WIDE.U32 R64, R64, 0x1000000, RZ ;  /* 0x0100000040407825 */ /* 0x000fe200078e00ff */
[----:B------:R-:W-:Y:S02]  /*167d0*/  LOP3.LUT R5, R76, 0xff, R3, 0xf8, !PT ;  /* 0x000000ff4c057812 */ /* 0x000fe400078ef803 */
[----:B------:R-:W-:-:S02]  /*167e0*/  PRMT R3, R62, 0x7770, RZ ;  /* 0x000077703e037816 */ /* 0x000fc400000000ff */
[----:B------:R-:W-:Y:S02]  /*167f0*/  LOP3.LUT R4, R68, R64, R66, 0xfe, !PT ;  /* 0x0000004044047212 */ /* 0x000fe400078efe42 */
[----:B------:R-:W-:Y:S02]  /*16800*/  LOP3.LUT R68, R70, 0xff0000, RZ, 0xc0, !PT ;  /* 0x00ff000046447812 */ /* 0x000fe400078ec0ff */
[----:B------:R-:W-:Y:S02]  /*16810*/  LOP3.LUT R81, R4, 0xff, R81, 0xf8, !PT ;  /* 0x000000ff04517812 */ /* 0x000fe400078ef851 */
[----:B------:R-:W-:Y:S02]  /*16820*/  PRMT R68, R68, 0x4210, R3 ;  /* 0x0000421044447816 */ /* 0x000fe40000000003 */
[----:B---3--:R-:W-:Y:S02]  /*16830*/  PRMT R3, R71, 0x7770, RZ ;  /* 0x0000777047037816 */ /* 0x008fe400000000ff */
[----:B------:R-:W-:-:S02]  /*16840*/  PRMT R4, R0, 0x7770, RZ ;  /* 0x0000777000047816 */ /* 0x000fc400000000ff */
[----:B------:R-:W-:Y:S01]  /*16850*/  PRMT R64, R0, 0x7772, RZ ;  /* 0x0000777200407816 */ /* 0x000fe200000000ff */
[----:B------:R-:W-:Y:S01]  /*16860*/  IMAD.SHL.U32 R66, R3, 0x100, RZ ;  /* 0x0000010003427824 */ /* 0x000fe200078e00ff */
[----:B------:R-:W-:Y:S01]  /*16870*/  LOP3.LUT R67, R67, R5, R65, 0xfe, !PT ;  /* 0x0000000543437212 */ /* 0x000fe200078efe41 */
[----:B------:R-:W-:Y:S01]  /*16880*/  IMAD.SHL.U32 R3, R7, 0x100, RZ ;  /* 0x0000010007037824 */ /* 0x000fe200078e00ff */
[----:B------:R-:W-:Y:S01]  /*16890*/  PRMT R71, R71, 0x7771, RZ ;  /* 0x0000777147477816 */ /* 0x000fe200000000ff */
[----:B------:R-:W-:Y:S01]  /*168a0*/  IMAD.WIDE.U32 R4, R4, 0x1000000, RZ ;  /* 0x0100000004047825 */ /* 0x000fe200078e00ff */
[----:B------:R-:W-:Y:S02]  /*168b0*/  PRMT R0, R0, 0x7773, RZ ;  /* 0x0000777300007816 */ /* 0x000fe400000000ff */
[----:B------:R-:W-:Y:S01]  /*168c0*/  LOP3.LUT R75, R71, R75, R66, 0xfe, !PT ;  /* 0x0000004b474b7212 */ /* 0x000fe200078efe42 */
[----:B------:R-:W-:Y:S01]  /*168d0*/  IMAD.WIDE.U32 R6, R6, 0x10000, RZ ;  /* 0x0001000006067825 */ /* 0x000fe200078e00ff */
[----:B------:R-:W-:-:S02]  /*168e0*/  LOP3.LUT R3, R68, 0xff00, R3, 0xf8, !PT ;  /* 0x0000ff0044037812 */ /* 0x000fc400078ef803 */
[----:B------:R-:W-:Y:S01]  /*168f0*/  PRMT R62, R62, 0x7773, RZ ;  /* 0x000077733e3e7816 */ /* 0x000fe200000000ff */
[----:B------:R-:W-:Y:S01]  /*16900*/  IMAD.WIDE.U32 R64, R64, 0x100, RZ ;  /* 0x0000010040407825 */ /* 0x000fe200078e00ff */
[C---:B------:R-:W-:Y:S02]  /*16910*/  PRMT R66, R63.reuse, 0x7770, RZ ;  /* 0x000077703f427816 */ /* 0x040fe400000000ff */
[----:B------:R-:W-:Y:S02]  /*16920*/  PRMT R70, R63, 0x7771, RZ ;  /* 0x000077713f467816 */ /* 0x000fe400000000ff */
[----:B------:R-:W-:Y:S01]  /*16930*/  LOP3.LUT R71, R64, R4, R6, 0xfe, !PT ;  /* 0x0000000440477212 */ /* 0x000fe200078efe06 */
[----:B------:R-:W-:Y:S01]  /*16940*/  IMAD.MOV.U32 R6, RZ, RZ, R81 ;  /* 0x000000ffff067224 */ /* 0x000fe200078e0051 */
[----:B------:R-:W-:Y:S02]  /*16950*/  LOP3.LUT R5, R7, R75, R5, 0xfe, !PT ;  /* 0x0000004b07057212 */ /* 0x000fe400078efe05 */
[----:B------:R-:W-:Y:S01]  /*16960*/  LOP3.LUT R68, R71, 0xff, R0, 0xf8, !PT ;  /* 0x000000ff47447812 */ /* 0x000fe200078ef800 */
[----:B------:R-:W-:Y:S01]  /*16970*/  IMAD.WIDE.U32 R70, R70, 0x10000, RZ ;  /* 0x0001000046467825 */ /* 0x000fe200078e00ff */
[----:B-----5:R-:W-:-:S02]  /*16980*/  PRMT R0, R60, 0x7771, RZ ;  /* 0x000077713c007816 */ /* 0x020fc400000000ff */
[----:B------:R-:W-:Y:S02]  /*16990*/  LOP3.LUT R75, R3, 0xff, R62, 0xf8, !PT ;  /* 0x000000ff034b7812 */ /* 0x000fe400078ef83e */
[----:B------:R-:W-:Y:S01]  /*169a0*/  PRMT R76, R63, 0x7772, RZ ;  /* 0x000077723f4c7816 */ /* 0x000fe200000000ff */
[----:B------:R-:W-:Y:S01]  /*169b0*/  IMAD.U32 R4, R0, 0x10000, RZ ;  /* 0x0001000000047824 */ /* 0x000fe200078e00ff */
[----:B------:R-:W-:Y:S02]  /*169c0*/  PRMT R0, R60, 0x7772, RZ ;  /* 0x000077723c007816 */ /* 0x000fe400000000ff */
[----:B------:R-:W-:Y:S01]  /*169d0*/  LOP3.LUT R64, R67, R69, RZ, 0xfc, !PT ;  /* 0x0000004543407212 */ /* 0x000fe200078efcff */
[----:B------:R-:W-:Y:S01]  /*169e0*/  IMAD.WIDE.U32 R66, R66, 0x1000000, RZ ;  /* 0x0100000042427825 */ /* 0x000fe200078e00ff */
[----:B------:R-:W-:Y:S02]  /*169f0*/  PRMT R3, R60, 0x7770, RZ ;  /* 0x000077703c037816 */ /* 0x000fe400000000ff */
[----:B------:R-:W-:Y:S01]  /*16a00*/  LOP3.LUT R4, R4, 0xff0000, RZ, 0xc0, !PT ;  /* 0x00ff000004047812 */ /* 0x000fe200078ec0ff */
[----:B------:R-:W-:Y:S01]  /*16a10*/  IMAD.SHL.U32 R0, R0, 0x100, RZ ;  /* 0x0000010000007824 */ /* 0x000fe200078e00ff */
[----:B------:R-:W-:Y:S01]  /*16a20*/  LOP3.LUT R69, R5, R65, RZ, 0xfc, !PT ;  /* 0x0000004105457212 */ /* 0x000fe200078efcff */
[----:B------:R-:W-:Y:S01]  /*16a30*/  IMAD.WIDE.U32 R76, R76, 0x100, RZ ;  /* 0x000001004c4c7825 */ /* 0x000fe200078e00ff */
[----:B------:R-:W-:-:S02]  /*16a40*/  PRMT R3, R4, 0x4210, R3 ;  /* 0x0000421004037816 */ /* 0x000fc40000000003 */
[----:B------:R-:W-:Y:S01]  /*16a50*/  LOP3.LUT R72, R71, R75, R67, 0xfe, !PT ;  /* 0x0000004b47487212 */ /* 0x000fe200078efe43 */
[----:B------:R-:W-:Y:S01]  /*16a60*/  IMAD.MOV.U32 R4, RZ, RZ, R68 ;  /* 0x000000ffff047224 */ /* 0x000fe200078e0044 */
[----:B------:R-:W-:Y:S01]  /*16a70*/  PRMT R67, R58, 0x7771, RZ ;  /* 0x000077713a437816 */ /* 0x000fe200000000ff */
[----:B------:R-:W-:Y:S01]  /*16a80*/  IMAD.MOV.U32 R5, RZ, RZ, R69 ;  /* 0x000000ffff057224 */ /* 0x000fe200078e0045 */
[----:B------:R-:W-:Y:S01]  /*16a90*/  LOP3.LUT R71, R3, 0xff00, R0, 0xf8, !PT ;  /* 0x0000ff0003477812 */ /* 0x000fe200078ef800 */
[----:B------:R-:W-:Y:S01]  /*16aa0*/  IMAD.MOV.U32 R7, RZ, RZ, R64 ;  /* 0x000000ffff077224 */ /* 0x000fe200078e0040 */
[----:B------:R-:W-:Y:S01]  /*16ab0*/  PRMT R63, R63, 0x7773, RZ ;  /* 0x000077733f3f7816 */ /* 0x000fe200000000ff */
[----:B------:R-:W-:Y:S01]  /*16ac0*/  IMAD.U32 R67, R67, 0x10000, RZ ;  /* 0x0001000043437824 */ /* 0x000fe200078e00ff */
[----:B------:R-:W-:Y:S02]  /*16ad0*/  LOP3.LUT R70, R76, R66, R70, 0xfe, !PT ;  /* 0x000000424c467212 */ /* 0x000fe400078efe46 */
[C---:B------:R-:W-:Y:S01]  /*16ae0*/  PRMT R0, R61.reuse, 0x7770, RZ ;  /* 0x000077703d007816 */ /* 0x040fe200000000ff */
[----:B------:R0:W-:Y:S01]  /*16af0*/  STL.128 [R1+0x10], R4 ;  /* 0x0000100401007387 */ /* 0x0001e20000100c00 */
[----:B------:R-:W-:-:S02]  /*16b00*/  PRMT R3, R61, 0x7771, RZ ;  /* 0x000077713d037816 */ /* 0x000fc400000000ff */
[----:B------:R-:W-:Y:S01]  /*16b10*/  LOP3.LUT R70, R70, 0xff, R63, 0xf8, !PT ;  /* 0x000000ff46467812 */ /* 0x000fe200078ef83f */
[----:B------:R-:W-:Y:S01]  /*16b20*/  IMAD.WIDE.U32 R62, R0, 0x1000000, RZ ;  /* 0x01000000003e7825 */ /* 0x000fe200078e00ff */
[----:B------:R-:W-:Y:S02]  /*16b30*/  PRMT R0, R58, 0x7772, RZ ;  /* 0x000077723a007816 */ /* 0x000fe400000000ff */
[----:B------:R-:W-:Y:S01]  /*16b40*/  PRMT R66, R61, 0x7772, RZ ;  /* 0x000077723d427816 */ /* 0x000fe200000000ff */
[----:B------:R-:W-:Y:S01]  /*16b50*/  IMAD.WIDE.U32 R64, R3, 0x10000, RZ ;  /* 0x0001000003407825 */ /* 0x000fe200078e00ff */
[----:B------:R-:W-:Y:S02]  /*16b60*/  PRMT R60, R60, 0x7773, RZ ;  /* 0x000077733c3c7816 */ /* 0x000fe400000000ff */
[----:B------:R-:W-:Y:S01]  /*16b70*/  PRMT R3, R58, 0x7770, RZ ;  /* 0x000077703a037816 */ /* 0x000fe200000000ff */
[----:B------:R-:W-:Y:S01]  /*16b80*/  IMAD.SHL.U32 R0, R0, 0x100, RZ ;  /* 0x0000010000007824 */ /* 0x000fe200078e00ff */
[----:B------:R-:W-:-:S02]  /*16b90*/  PRMT R61, R61, 0x7773, RZ ;  /* 0x000077733d3d7816 */ /* 0x000fc400000000ff */
[----:B------:R-:W-:Y:S01]  /*16ba0*/  PRMT R76, R59, 0x7772, RZ ;  /* 0x000077723b4c7816 */ /* 0x000fe200000000ff */
[----:B0-----:R-:W-:Y:S01]  /*16bb0*/  IMAD.WIDE.U32 R4, R66, 0x100, RZ ;  /* 0x0000010042047825 */ /* 0x001fe200078e00ff */
[----:B------:R-:W-:Y:S02]  /*16bc0*/  LOP3.LUT R6, R67, 0xff0000, RZ, 0xc0, !PT ;  /* 0x00ff000043067812 */ /* 0x000fe400078ec0ff */
[----:B------:R-:W-:Y:S02]  /*16bd0*/  LOP3.LUT R7, R71, 0xff, R60, 0xf8, !PT ;  /* 0x000000ff47077812 */ /* 0x000fe400078ef83c */
[----:B------:R-:W-:Y:S02]  /*16be0*/  PRMT R3, R6, 0x4210, R3 ;  /* 0x0000421006037816 */ /* 0x000fe40000000003 */
[----:B------:R-:W-:Y:S02]  /*16bf0*/  LOP3.LUT R7, R65, R7, R63, 0xfe, !PT ;  /* 0x0000000741077212 */ /* 0x000fe400078efe3f */
[----:B------:R-:W-:-:S02]  /*16c00*/  LOP3.LUT R63, R3, 0xff00, R0, 0xf8, !PT ;  /* 0x0000ff00033f7812 */ /* 0x000fc400078ef800 */
[----:B------:R-:W-:Y:S02]  /*16c10*/  LOP3.LUT R4, R4, R62, R64, 0xfe, !PT ;  /* 0x0000003e04047212 */ /* 0x000fe400078efe40 */
[----:B------:R-:W-:Y:S02]  /*16c20*/  PRMT R0, R56, 0x7771, RZ ;  /* 0x0000777138007816 */ /* 0x000fe400000000ff */
[----:B------:R-:W-:Y:S02]  /*16c30*/  LOP3.LUT R6, R4, 0xff, R61, 0xf8, !PT ;  /* 0x000000ff04067812 */ /* 0x000fe400078ef83d */
[C---:B------:R-:W-:Y:S01]  /*16c40*/  PRMT R66, R59.reuse, 0x7770, RZ ;  /* 0x000077703b427816 */ /* 0x040fe200000000ff */
[----:B------:R-:W-:Y:S01]  /*16c50*/  IMAD.U32 R4, R0, 0x10000, RZ ;  /* 0x0001000000047824 */ /* 0x000fe200078e00ff */
[----:B------:R-:W-:Y:S02]  /*16c60*/  PRMT R60, R59, 0x7771, RZ ;  /* 0x000077713b3c7816 */ /* 0x000fe400000000ff */
[----:B------:R-:W-:Y:S01]  /*16c70*/  PRMT R58, R58, 0x7773, RZ ;  /* 0x000077733a3a7816 */ /* 0x000fe200000000ff */
[----:B------:R-:W-:Y:S01]  /*16c80*/  IMAD.WIDE.U32 R66, R66, 0x1000000, RZ ;  /* 0x0100000042427825 */ /* 0x000fe200078e00ff */
[----:B------:R-:W-:-:S02]  /*16c90*/  PRMT R0, R56, 0x7772, RZ ;  /* 0x0000777238007816 */ /* 0x000fc400000000ff */
[----:B------:R-:W-:Y:S01]  /*16ca0*/  LOP3.LUT R71, R72, R77, RZ, 0xfc, !PT ;  /* 0x0000004d48477212 */ /* 0x000fe200078efcff */
[----:B------:R-:W-:Y:S01]  /*16cb0*/  IMAD.WIDE.U32 R60, R60, 0x10000, RZ ;  /* 0x000100003c3c7825 */ /* 0x000fe200078e00ff */
[----:B------:R-:W-:Y:S02]  /*16cc0*/  PRMT R3, R56, 0x7770, RZ ;  /* 0x0000777038037816 */ /* 0x000fe400000000ff */
[----:B------:R-:W-:Y:S01]  /*16cd0*/  LOP3.LUT R4, R4, 0xff0000, RZ, 0xc0, !PT ;  /* 0x00ff000004047812 */ /* 0x000fe200078ec0ff */
[----:B------:R-:W-:Y:S01]  /*16ce0*/  IMAD.WIDE.U32 R76, R76, 0x100, RZ ;  /* 0x000001004c4c7825 */ /* 0x000fe200078e00ff */
[----:B------:R-:W-:Y:S02]  /*16cf0*/  LOP3.LUT R63, R63, 0xff, R58, 0xf8, !PT ;  /* 0x000000ff3f3f7812 */ /* 0x000fe400078ef83a */
[----:B------:R-:W-:Y:S01]  /*16d00*/  PRMT R3, R4, 0x4210, R3 ;  /* 0x0000421004037816 */ /* 0x000fe20000000003 */
[----:B------:R-:W-:Y:S01]  /*16d10*/  IMAD.SHL.U32 R0, R0, 0x100, RZ ;  /* 0x0000010000007824 */ /* 0x000fe200078e00ff */
[----:B------:R-:W-:Y:S01]  /*16d20*/  PRMT R64, R59, 0x7773, RZ ;  /* 0x000077733b407816 */ /* 0x000fe200000000ff */
[----:B------:R-:W-:Y:S01]  /*16d30*/  IMAD.MOV.U32 R4, RZ, RZ, R70 ;  /* 0x000000ffff047224 */ /* 0x000fe200078e0046 */
[----:B------:R-:W-:-:S02]  /*16d40*/  LOP3.LUT R59, R76, R66, R60, 0xfe, !PT ;  /* 0x000000424c3b7212 */ /* 0x000fc400078efe3c */
[----:B------:R-:W-:Y:S02]  /*16d50*/  LOP3.LUT R66, R61, R63, R67, 0xfe, !PT ;  /* 0x0000003f3d427212 */ /* 0x000fe400078efe43 */
[----:B------:R-:W-:Y:S02]  /*16d60*/  PRMT R63, R54, 0x7771, RZ ;  /* 0x00007771363f7816 */ /* 0x000fe400000000ff */
[----:B------:R-:W-:Y:S02]  /*16d70*/  LOP3.LUT R65, R3, 0xff00, R0, 0xf8, !PT ;  /* 0x0000ff0003417812 */ /* 0x000fe400078ef800 */
[----:B------:R-:W-:Y:S01]  /*16d80*/  PRMT R0, R57, 0x7770, RZ ;  /* 0x0000777039007816 */ /* 0x000fe200000000ff */
[----:B------:R-:W-:Y:S01]  /*16d90*/  IMAD.U32 R63, R63, 0x10000, RZ ;  /* 0x000100003f3f7824 */ /* 0x000fe200078e00ff */
[----:B------:R-:W-:Y:S01]  /*16da0*/  LOP3.LUT R7, R7, R5, RZ, 0xfc, !PT ;  /* 0x0000000507077212 */ /* 0x000fe200078efcff */
[----:B------:R-:W-:Y:S01]  /*16db0*/  IMAD.MOV.U32 R5, RZ, RZ, R71 ;  /* 0x000000ffff057224 */ /* 0x000fe200078e0047 */
[----:B------:R-:W-:-:S02]  /*16dc0*/  PRMT R3, R57, 0x7771, RZ ;  /* 0x0000777139037816 */ /* 0x000fc400000000ff */
[----:B------:R-:W-:Y:S01]  /*16dd0*/  LOP3.LUT R64, R59, 0xff, R64, 0xf8, !PT ;  /* 0x000000ff3b407812 */ /* 0x000fe200078ef840 */
[----:B------:R-:W-:Y:S01]  /*16de0*/  IMAD.WIDE.U32 R58, R0, 0x1000000, RZ ;  /* 0x01000000003a7825 */ /* 0x000fe200078e00ff */
[----:B------:R-:W-:Y:S01]  /*16df0*/  PRMT R0, R54, 0x7772, RZ ;  /* 0x0000777236007816 */ /* 0x000fe200000000ff */
[----:B------:R0:W-:Y:S01]  /*16e00*/  STL.128 [R1+0x20], R4 ;  /* 0x0000200401007387 */ /* 0x0001e20000100c00 */
[----:B------:R-:W-:Y:S01]  /*16e10*/  PRMT R62, R57, 0x7772, RZ ;  /* 0x00007772393e7816 */ /* 0x000fe200000000ff */
[----:B------:R-:W-:Y:S01]  /*16e20*/  IMAD.WIDE.U32 R60, R3, 0x10000, RZ ;  /* 0x00010000033c7825 */ /* 0x000fe200078e00ff */
[----:B------:R-:W-:Y:S02]  /*16e30*/  PRMT R56, R56, 0x7773, RZ ;  /* 0x0000777338387816 */ /* 0x000fe400000000ff */
[----:B------:R-:W-:Y:S01]  /*16e40*/  PRMT R3, R54, 0x7770, RZ ;  /* 0x0000777036037816 */ /* 0x000fe200000000ff */
[----:B------:R-:W-:Y:S01]  /*16e50*/  IMAD.SHL.U32 R0, R0, 0x100, RZ ;  /* 0x0000010000007824 */ /* 0x000fe200078e00ff */
[----:B------:R-:W-:-:S02]  /*16e60*/  PRMT R57, R57, 0x7773, RZ ;  /* 0x0000777339397816 */ /* 0x000fc400000000ff */
[----:B------:R-:W-:Y:S02]  /*16e70*/  PRMT R54, R54, 0x7773, RZ ;  /* 0x0000777336367816 */ /* 0x000fe400000000ff */
[----:B0-----:R-:W-:Y:S01]  /*16e80*/  LOP3.LUT R6, R63, 0xff0000, RZ, 0xc0, !PT ;  /* 0x00ff00003f067812 */ /* 0x001fe200078ec0ff */
[----:B------:R-:W-:Y:S01]  /*16e90*/  IMAD.WIDE.U32 R4, R62, 0x100, RZ ;  /* 0x000001003e047825 */ /* 0x000fe200078e00ff */
[----:B------:R-:W-:Y:S02]  /*16ea0*/  LOP3.LUT R7, R65, 0xff, R56, 0xf8, !PT ;  /* 0x000000ff41077812 */ /* 0x000fe400078ef838 */
[----:B------:R-:W-:Y:S02]  /*16eb0*/  PRMT R3, R6, 0x4210, R3 ;  /* 0x0000421006037816 */ /* 0x000fe40000000003 */
[----:B------:R-:W-:Y:S02]  /*16ec0*/  LOP3.LUT R7, R61, R7, R59, 0xfe, !PT ;  /* 0x000000073d077212 */ /* 0x000fe400078efe3b */
[----:B------:R-:W-:-:S02]  /*16ed0*/  LOP3.LUT R59, R3, 0xff00, R0, 0xf8, !PT ;  /* 0x0000ff00033b7812 */ /* 0x000fc400078ef800 */
[----:B------:R-:W-:Y:S02]  /*16ee0*/  LOP3.LUT R4, R4, R58, R60, 0xfe, !PT ;  /* 0x0000003a04047212 */ /* 0x000fe400078efe3c */
[----:B------:R-:W-:Y:S02]  /*16ef0*/  PRMT R0, R52, 0x7771, RZ ;  /* 0x0000777134007816 */ /* 0x000fe400000000ff */
[----:B------:R-:W-:Y:S02]  /*16f00*/  LOP3.LUT R65, R66, R77, RZ, 0xfc, !PT ;  /* 0x0000004d42417212 */ /* 0x000fe400078efcff */
[----:B------:R-:W-:Y:S01]  /*16f10*/  LOP3.LUT R6, R4, 0xff, R57, 0xf8, !PT ;  /* 0x000000ff04067812 */ /* 0x000fe200078ef839 */
[----:B------:R-:W-:Y:S01]  /*16f20*/  IMAD.U32 R4, R0, 0x10000, RZ ;  /* 0x0001000000047824 */ /* 0x000fe200078e00ff */
[C---:B------:R-:W-:Y:S02]  /*16f30*/  PRMT R62, R55.reuse, 0x7770, RZ ;  /* 0x00007770373e7816 */ /* 0x040fe400000000ff */
[----:B------:R-:W-:-:S02]  /*16f40*/  PRMT R56, R55, 0x7771, RZ ;  /* 0x0000777137387816 */ /* 0x000fc400000000ff */
[----:B------:R-:W-:Y:S01]  /*16f50*/  PRMT R66, R55, 0x7772, RZ ;  /* 0x0000777237427816 */ /* 0x000fe200000000ff */
[----:B------:R-:W-:Y:S01]  /*16f60*/  IMAD.WIDE.U32 R62, R62, 0x1000000, RZ ;  /* 0x010000003e3e7825 */ /* 0x000fe200078e00ff */
[C---:B------:R-:W-:Y:S02]  /*16f70*/  PRMT R0, R52.reuse, 0x7772, RZ ;  /* 0x0000777234007816 */ /* 0x040fe400000000ff */
[----:B------:R-:W-:Y:S01]  /*16f80*/  PRMT R3, R52, 0x7770, RZ ;  /* 0x0000777034037816 */ /* 0x000fe200000000ff */
[----:B------:R-:W-:Y:S01]  /*16f90*/  IMAD.WIDE.U32 R56, R56, 0x10000, RZ ;  /* 0x0001000038387825 */ /* 0x000fe200078e00ff */
[----:B------:R-:W-:Y:S02]  /*16fa0*/  LOP3.LUT R4, R4, 0xff0000, RZ, 0xc0, !PT ;  /* 0x00ff000004047812 */ /* 0x000fe400078ec0ff */
[----:B------:R-:W-:Y:S01]  /*16fb0*/  LOP3.LUT R59, R59, 0xff, R54, 0xf8, !PT ;  /* 0x000000ff3b3b7812 */ /* 0x000fe200078ef836 */
[----:B------:R-:W-:Y:S01]  /*16fc0*/  IMAD.WIDE.U32 R66, R66, 0x100, RZ ;  /* 0x0000010042427825 */ /* 0x000fe200078e00ff */
[----:B------:R-:W-:-:S02]  /*16fd0*/  PRMT R3, R4, 0x4210, R3 ;  /* 0x0000421004037816 */ /* 0x000fc40000000003 */
[----:B------:R-:W-:Y:S01]  /*16fe0*/  PRMT R60, R55, 0x7773, RZ ;  /* 0x00007773373c7816 */ /* 0x000fe200000000ff */
[----:B------:R-:W-:Y:S01]  /*16ff0*/  IMAD.SHL.U32 R0, R0, 0x100, RZ ;  /* 0x0000010000007824 */ /* 0x000fe200078e00ff */
[----:B------:R-:W-:Y:S01]  /*17000*/  LOP3.LUT R55, R66, R62, R56, 0xfe, !PT ;  /* 0x0000003e42377212 */ /* 0x000fe200078efe38 */
[----:B------:R-:W-:Y:S01]  /*17010*/  IMAD.MOV.U32 R4, RZ, RZ, R64 ;  /* 0x000000ffff047224 */ /* 0x000fe200078e0040 */
        /* <DEDUP_REMOVED lines=62> */
[----:B------:R-:W-:-:S02]  /*17400*/  LOP3.LUT R57, R57, 0xff, R48, 0xf8, !PT ;  /* 0x000000ff39397812 */ /* 0x000fc400078ef830 */
[----:B------:R-:W-:Y:S02]  /*17410*/  PRMT R49, R49, 0x7773, RZ ;  /* 0x0000777331317816 */ /* 0x000fe400000000ff */
[----:B------:R-:W-:Y:S02]  /*17420*/  LOP3.LUT R59, R53, R57, R51, 0xfe, !PT ;  /* 0x00000039353b7212 */ /* 0x000fe400078efe33 */
[----:B------:R-:W-:Y:S02]  /*17430*/  LOP3.LUT R57, R58, R63, RZ, 0xfc, !PT ;  /* 0x0000003f3a397212 */ /* 0x000fe400078efcff */
[----:B------:R-:W-:Y:S01]  /*17440*/  PRMT R34, R34, 0x7773, RZ ;  /* 0x0000777322227816 */ /* 0x000fe200000000ff */
[----:B0-----:R-:W-:Y:S01]  /*17450*/  IMAD.WIDE.U32 R4, R54, 0x100, RZ ;  /* 0x0000010036047825 */ /* 0x001fe200078e00ff */
[----:B------:R-:W-:Y:S02]  /*17460*/  LOP3.LUT R6, R55, 0xff0000, RZ, 0xc0, !PT ;  /* 0x00ff000037067812 */ /* 0x000fe400078ec0ff */
[----:B------:R-:W-:-:S02]  /*17470*/  PRMT R48, R35, 0x7772, RZ ;  /* 0x0000777223307816 */ /* 0x000fc400000000ff */
[----:B------:R-:W-:Y:S02]  /*17480*/  PRMT R3, R6, 0x4210, R3 ;  /* 0x0000421006037816 */ /* 0x000fe40000000003 */
[----:B------:R-:W-:Y:S02]  /*17490*/  LOP3.LUT R4, R4, R50, R52, 0xfe, !PT ;  /* 0x0000003204047212 */ /* 0x000fe400078efe34 */
[----:B------:R-:W-:Y:S02]  /*174a0*/  LOP3.LUT R53, R3, 0xff00, R0, 0xf8, !PT ;  /* 0x0000ff0003357812 */ /* 0x000fe400078ef800 */
[----:B------:R-:W-:Y:S02]  /*174b0*/  PRMT R0, R8, 0x7771, RZ ;  /* 0x0000777108007816 */ /* 0x000fe400000000ff */
[----:B------:R-:W-:Y:S01]  /*174c0*/  LOP3.LUT R58, R4, 0xff, R49, 0xf8, !PT ;  /* 0x000000ff043a7812 */ /* 0x000fe200078ef831 */
[----:B------:R-:W-:Y:S01]  /*174d0*/  IMAD.WIDE.U32 R48, R48, 0x100, RZ ;  /* 0x0000010030307825 */ /* 0x000fe200078e00ff */
[----:B------:R-:W-:-:S02]  /*174e0*/  PRMT R4, R35, 0x7770, RZ ;  /* 0x0000777023047816 */ /* 0x000fc400000000ff */
[----:B------:R-:W-:Y:S01]  /*174f0*/  PRMT R6, R35, 0x7771, RZ ;  /* 0x0000777123067816 */ /* 0x000fe200000000ff */
[----:B------:R-:W-:Y:S01]  /*17500*/  IMAD.U32 R0, R0, 0x10000, RZ ;  /* 0x0001000000007824 */ /* 0x000fe200078e00ff */
[----:B------:R-:W-:Y:S02]  /*17510*/  LOP3.LUT R53, R53, 0xff, R34, 0xf8, !PT ;  /* 0x000000ff35357812 */ /* 0x000fe400078ef822 */
[----:B------:R-:W-:Y:S01]  /*17520*/  LOP3.LUT R59, R59, R5, RZ, 0xfc, !PT ;  /* 0x000000053b3b7212 */ /* 0x000fe200078efcff */
[----:B------:R-:W-:Y:S01]  /*17530*/  IMAD.WIDE.U32 R4, R4, 0x1000000, RZ ;  /* 0x0100000004047825 */ /* 0x000fe200078e00ff */
[----:B------:R-:W-:Y:S02]  /*17540*/  LOP3.LUT R34, R0, 0xff0000, RZ, 0xc0, !PT ;  /* 0x00ff000000227812 */ /* 0x000fe400078ec0ff */
[----:B------:R-:W-:Y:S01]  /*17550*/  PRMT R0, R8, 0x7772, RZ ;  /* 0x0000777208007816 */ /* 0x000fe200000000ff */
[----:B------:R-:W-:Y:S01]  /*17560*/  IMAD.WIDE.U32 R6, R6, 0x10000, RZ ;  /* 0x0001000006067825 */ /* 0x000fe200078e00ff */
[----:B------:R-:W-:Y:S01]  /*17570*/  PRMT R3, R8, 0x7770, RZ ;  /* 0x0000777008037816 */ /* 0x000fe200000000ff */
[----:B------:R0:W-:Y:S01]  /*17580*/  STL.128 [R1+0x50], R56 ;  /* 0x0000503801007387 */ /* 0x0001e20000100c00 */
[----:B------:R-:W-:Y:S01]  /*17590*/  PRMT R55, R28, 0x7771, RZ ;  /* 0x000077711c377816 */ /* 0x000fe200000000ff */
[----:B------:R-:W-:Y:S01]  /*175a0*/  IMAD.SHL.U32 R0, R0, 0x100, RZ ;  /* 0x0000010000007824 */ /* 0x000fe200078e00ff */
[----:B------:R-:W-:-:S02]  /*175b0*/  LOP3.LUT R51, R48, R4, R6, 0xfe, !PT ;  /* 0x0000000430337212 */ /* 0x000fc400078efe06 */
[----:B------:R-:W-:Y:S01]  /*175c0*/  PRMT R3, R34, 0x4210, R3 ;  /* 0x0000421022037816 */ /* 0x000fe20000000003 */
[----:B------:R-:W-:Y:S01]  /*175d0*/  IMAD.U32 R55, R55, 0x10000, RZ ;  /* 0x0001000037377824 */ /* 0x000fe200078e00ff */
[----:B------:R-:W-:Y:S02]  /*175e0*/  PRMT R6, R14, 0x7771, RZ ;  /* 0x000077710e067816 */ /* 0x000fe400000000ff */
[----:B------:R-:W-:Y:S02]  /*175f0*/  LOP3.LUT R5, R7, R53, R5, 0xfe, !PT ;  /* 0x0000003507057212 */ /* 0x000fe400078efe05 */
[----:B------:R-:W-:Y:S01]  /*17600*/  LOP3.LUT R7, R3, 0xff00, R0, 0xf8, !PT ;  /* 0x0000ff0003077812 */ /* 0x000fe200078ef800 */
[----:B------:R-:W-:Y:S01]  /*17610*/  IMAD.U32 R6, R6, 0x10000, RZ ;  /* 0x0001000006067824 */ /* 0x000fe200078e00ff */
[----:B------:R-:W-:Y:S02]  /*17620*/  PRMT R34, R35, 0x7773, RZ ;  /* 0x0000777323227816 */ /* 0x000fe400000000ff */
[----:B------:R-:W-:-:S02]  /*17630*/  PRMT R0, R9, 0x7770, RZ ;  /* 0x0000777009007816 */ /* 0x000fc400000000ff */
[C---:B------:R-:W-:Y:S02]  /*17640*/  PRMT R3, R9.reuse, 0x7771, RZ ;  /* 0x0000777109037816 */ /* 0x040fe400000000ff */
[----:B------:R-:W-:Y:S02]  /*17650*/  PRMT R4, R9, 0x7772, RZ ;  /* 0x0000777209047816 */ /* 0x000fe400000000ff */
[----:B------:R-:W-:Y:S01]  /*17660*/  LOP3.LUT R35, R5, R49, RZ, 0xfc, !PT ;  /* 0x0000003105237212 */ /* 0x000fe200078efcff */
[----:B------:R-:W-:Y:S01]  /*17670*/  IMAD.WIDE.U32 R48, R0, 0x1000000, RZ ;  /* 0x0100000000307825 */ /* 0x000fe200078e00ff */
[C---:B------:R-:W-:Y:S02]  /*17680*/  PRMT R5, R14.reuse, 0x7772, RZ ;  /* 0x000077720e057816 */ /* 0x040fe400000000ff */
[----:B------:R-:W-:Y:S01]  /*17690*/  LOP3.LUT R34, R51, 0xff, R34, 0xf8, !PT ;  /* 0x000000ff33227812 */ /* 0x000fe200078ef822 */
[----:B------:R-:W-:Y:S01]  /*176a0*/  IMAD.WIDE.U32 R50, R3, 0x10000, RZ ;  /* 0x0001000003327825 */ /* 0x000fe200078e00ff */
[----:B------:R-:W-:-:S02]  /*176b0*/  PRMT R54, R14, 0x7770, RZ ;  /* 0x000077700e367816 */ /* 0x000fc400000000ff */
[----:B0-----:R-:W-:Y:S01]  /*176c0*/  LOP3.LUT R57, R6, 0xff0000, RZ, 0xc0, !PT ;  /* 0x00ff000006397812 */ /* 0x001fe200078ec0ff */
[----:B------:R-:W-:Y:S01]  /*176d0*/  IMAD.WIDE.U32 R52, R4, 0x100, RZ ;  /* 0x0000010004347825 */ /* 0x000fe200078e00ff */
[----:B------:R-:W-:Y:S02]  /*176e0*/  PRMT R8, R8, 0x7773, RZ ;  /* 0x0000777308087816 */ /* 0x000fe400000000ff */
[----:B------:R-:W-:Y:S01]  /*176f0*/  PRMT R0, R28, 0x7772, RZ ;  /* 0x000077721c007816 */ /* 0x000fe200000000ff */
[----:B------:R-:W-:Y:S01]  /*17700*/  IMAD.SHL.U32 R5, R5, 0x100, RZ ;  /* 0x0000010005057824 */ /* 0x000fe200078e00ff */
[----:B------:R-:W-:Y:S02]  /*17710*/  PRMT R54, R57, 0x4210, R54 ;  /* 0x0000421039367816 */ /* 0x000fe40000000036 */
[----:B------:R-:W-:Y:S01]  /*17720*/  LOP3.LUT R6, R52, R48, R50, 0xfe, !PT ;  /* 0x0000003034067212 */ /* 0x000fe200078efe32 */
[----:B------:R-:W-:Y:S01]  /*17730*/  IMAD.SHL.U32 R0, R0, 0x100, RZ ;  /* 0x0000010000007824 */ /* 0x000fe200078e00ff */
[----:B------:R-:W-:-:S02]  /*17740*/  PRMT R3, R28, 0x7770, RZ ;  /* 0x000077701c037816 */ /* 0x000fc400000000ff */
[----:B------:R-:W-:Y:S02]  /*17750*/  LOP3.LUT R4, R55, 0xff0000, RZ, 0xc0, !PT ;  /* 0x00ff000037047812 */ /* 0x000fe400078ec0ff */
[----:B------:R-:W-:Y:S02]  /*17760*/  PRMT R9, R9, 0x7773, RZ ;  /* 0x0000777309097816 */ /* 0x000fe400000000ff */
[----:B------:R-:W-:Y:S02]  /*17770*/  LOP3.LUT R7, R7, 0xff, R8, 0xf8, !PT ;  /* 0x000000ff07077812 */ /* 0x000fe400078ef808 */
[----:B------:R-:W-:Y:S02]  /*17780*/  LOP3.LUT R5, R54, 0xff00, R5, 0xf8, !PT ;  /* 0x0000ff0036057812 */ /* 0x000fe400078ef805 */
[----:B------:R-:W-:Y:S02]  /*17790*/  PRMT R3, R4, 0x4210, R3 ;  /* 0x0000421004037816 */ /* 0x000fe40000000003 */
[----:B------:R-:W-:-:S02]  /*177a0*/  LOP3.LUT R54, R6, 0xff, R9, 0xf8, !PT ;  /* 0x000000ff06367812 */ /* 0x000fc400078ef809 */
[----:B------:R-:W-:Y:S02]  /*177b0*/  LOP3.LUT R57, R51, R7, R49, 0xfe, !PT ;  /* 0x0000000733397212 */ /* 0x000fe400078efe31 */
[----:B------:R-:W-:Y:S02]  /*177c0*/  PRMT R14, R14, 0x7773, RZ ;  /* 0x000077730e0e7816 */ /* 0x000fe400000000ff */
[C---:B------:R-:W-:Y:S02]  /*177d0*/  PRMT R4, R15.reuse, 0x7770, RZ ;  /* 0x000077700f047816 */ /* 0x040fe400000000ff */
[C---:B------:R-:W-:Y:S02]  /*177e0*/  PRMT R6, R15.reuse, 0x7771, RZ ;  /* 0x000077710f067816 */ /* 0x040fe400000000ff */
[----:B------:R-:W-:Y:S02]  /*177f0*/  PRMT R8, R15, 0x7772, RZ ;  /* 0x000077720f087816 */ /* 0x000fe400000000ff */
[C---:B------:R-:W-:Y:S01]  /*17800*/  PRMT R48, R29.reuse, 0x7770, RZ ;  /* 0x000077701d307816 */ /* 0x040fe200000000ff */
[----:B------:R-:W-:Y:S01]  /*17810*/  IMAD.WIDE.U32 R6, R6, 0x10000, RZ ;  /* 0x0001000006067825 */ /* 0x000fe200078e00ff */
[----:B------:R-:W-:-:S02]  /*17820*/  PRMT R50, R29, 0x7771, RZ ;  /* 0x000077711d327816 */ /* 0x000fc400000000ff */
[----:B------:R-:W-:Y:S01]  /*17830*/  PRMT R52, R29, 0x7772, RZ ;  /* 0x000077721d347816 */ /* 0x000fe200000000ff */
[----:B------:R-:W-:Y:S01]  /*17840*/  IMAD.WIDE.U32 R8, R8, 0x100, RZ ;  /* 0x0000010008087825 */ /* 0x000fe200078e00ff */
[----:B------:R-:W-:Y:S02]  /*17850*/  LOP3.LUT R3, R3, 0xff00, R0, 0xf8, !PT ;  /* 0x0000ff0003037812 */ /* 0x000fe400078ef800 */
[----:B------:R-:W-:Y:S01]  /*17860*/  PRMT R28, R28, 0x7773, RZ ;  /* 0x000077731c1c7816 */ /* 0x000fe200000000ff */
[----:B------:R-:W-:Y:S01]  /*17870*/  IMAD.WIDE.U32 R48, R48, 0x1000000, RZ ;  /* 0x0100000030307825 */ /* 0x000fe200078e00ff */
[----:B------:R-:W-:Y:S02]  /*17880*/  LOP3.LUT R57, R57, R53, RZ, 0xfc, !PT ;  /* 0x0000003539397212 */ /* 0x000fe400078efcff */
[----:B------:R-:W-:Y:S01]  /*17890*/  LOP3.LUT R55, R5, 0xff, R14, 0xf8, !PT ;  /* 0x000000ff05377812 */ /* 0x000fe200078ef80e */
[----:B------:R-:W-:Y:S01]  /*178a0*/  IMAD.WIDE.U32 R4, R4, 0x1000000, RZ ;  /* 0x0100000004047825 */ /* 0x000fe200078e00ff */
[----:B------:R-:W-:-:S02]  /*178b0*/  LOP3.LUT R3, R3, 0xff, R28, 0xf8, !PT ;  /* 0x000000ff03037812 */ /* 0x000fc400078ef81c */
[----:B------:R-:W-:Y:S01]  /*178c0*/  PRMT R15, R15, 0x7773, RZ ;  /* 0x000077730f0f7816 */ /* 0x000fe200000000ff */
[----:B------:R-:W-:Y:S01]  /*178d0*/  IMAD.WIDE.U32 R50, R50, 0x10000, RZ ;  /* 0x0001000032327825 */ /* 0x000fe200078e00ff */
[----:B------:R-:W-:Y:S02]  /*178e0*/  LOP3.LUT R4, R8, R4, R6, 0xfe, !PT ;  /* 0x0000000408047212 */ /* 0x000fe400078efe06 */
[----:B------:R-:W-:Y:S01]  /*178f0*/  LOP3.LUT R8, R7, R55, R5, 0xfe, !PT ;  /* 0x0000003707087212 */ /* 0x000fe200078efe05 */
[----:B------:R-:W-:Y:S01]  /*17900*/  IMAD.WIDE.U32 R52, R52, 0x100, RZ ;  /* 0x0000010034347825 */ /* 0x000fe200078e00ff */
[----:B------:R-:W-:Y:S02]  /*17910*/  PRMT R29, R29, 0x7773, RZ ;  /* 0x000077731d1d7816 */ /* 0x000fe400000000ff */
[----:B------:R-:W-:Y:S01]  /*17920*/  LOP3.LUT R15, R4, 0xff, R15, 0xf8, !PT ;  /* 0x000000ff040f7812 */ /* 0x000fe200078ef80f */
[----:B------:R-:W-:Y:S01]  /*17930*/  IMAD.MOV.U32 R6, RZ, RZ, 0x600 ;  /* 0x00000600ff067424 */ /* 0x000fe200078e00ff */
[----:B------:R-:W-:Y:S01]  /*17940*/  LOP3.LUT R0, R52, R48, R50, 0xfe, !PT ;  /* 0x0000003034007212 */ /* 0x000fe200078efe32 */
[----:B------:R-:W-:Y:S01]  /*17950*/  IMAD.MOV.U32 R48, RZ, RZ, R34 ;  /* 0x000000ffff307224 */ /* 0x000fe200078e0022 */
[----:B------:R-:W-:Y:S01]  /*17960*/  LOP3.LUT R52, R51, R3, R49, 0xfe, !PT ;  /* 0x0000000333347212 */ /* 0x000fe200078efe31 */
[----:B------:R-:W-:Y:S01]  /*17970*/  IMAD.MOV.U32 R49, RZ, RZ, R35 ;  /* 0x000000ffff317224 */ /* 0x000fe200078e0023 */
[----:B------:R-:W-:Y:S01]  /*17980*/  LOP3.LUT R8, R8, R9, RZ, 0xfc, !PT ;  /* 0x0000000908087212 */ /* 0x000fe200078efcff */
[----:B------:R-:W-:Y:S01]  /*17990*/  IMAD.MOV.U32 R50, RZ, RZ, R54 ;  /* 0x000000ffff327224 */ /* 0x000fe200078e0036 */
[----:B------:R-:W-:Y:S01]  /*179a0*/  LOP3.LUT R29, R0, 0xff, R29, 0xf8, !PT ;  /* 0x000000ff001d7812 */ /* 0x000fe200078ef81d */
[----:B------:R-:W-:Y:S01]  /*179b0*/  IMAD.MOV.U32 R51, RZ, RZ, R57 ;  /* 0x000000ffff337224 */ /* 0x000fe200078e0039 */
[----:B------:R-:W-:Y:S01]  /*179c0*/  LOP3.LUT R52, R52, R53, RZ, 0xfc, !PT ;  /* 0x0000003534347212 */ /* 0x000fe200078efcff */
[----:B------:R-:W-:Y:S01]  /*179d0*/  IMAD.MOV.U32 R0, RZ, RZ, RZ ;  /* 0x000000ffff007224 */ /* 0x000fe200078e00ff */
[----:B------:R-:W-:Y:S01]  /*179e0*/  CS2R R4, SRZ ;  /* 0x0000000000047805 */ /* 0x000fe2000001ff00 */
[----:B------:R-:W-:Y:S01]  /*179f0*/  IMAD.MOV.U32 R7, RZ, RZ, RZ ;  /* 0x000000ffff077224 */ /* 0x000fe200078e00ff */
[----:B------:R0:W-:Y:S02]  /*17a00*/  STL.128 [R1+0x60], R48 ;  /* 0x0000603001007387 */ /* 0x0001e40000100c00 */
[----:B0-----:R-:W-:-:S02]  /*17a10*/  IMAD.MOV.U32 R48, RZ, RZ, R15 ;  /* 0x000000ffff307224 */ /* 0x001fc400078e000f */
[----:B------:R-:W-:Y:S02]  /*17a20*/  IMAD.MOV.U32 R49, RZ, RZ, R8 ;  /* 0x000000ffff317224 */ /* 0x000fe400078e0008 */
[----:B------:R-:W-:Y:S02]  /*17a30*/  IMAD.MOV.U32 R50, RZ, RZ, R29 ;  /* 0x000000ffff327224 */ /* 0x000fe400078e001d */
[----:B------:R-:W-:-:S05]  /*17a40*/  IMAD.MOV.U32 R51, RZ, RZ, R52 ;  /* 0x000000ffff337224 */ /* 0x000fca00078e0034 */
[----:B------:R0:W-:Y:S02]  /*17a50*/  STL.128 [R1+0x70], R48 ;  /* 0x0000703001007387 */ /* 0x0001e40000100c00 */
.L_x_104:
[----:B------:R-:W2:Y:S04]  /*17a60*/  LDL.64 R14, [R156] ;  /* 0x000000009c0e7983 */ /* 0x000ea80000100a00 */
[----:B0-----:R-:W3:Y:S04]  /*17a70*/  LDL.64 R48, [R156+-0x40] ;  /* 0xffffc0009c307983 */ /* 0x001ee80000100a00 */
[----:B------:R-:W4:Y:S04]  /*17a80*/  LDL.64 R62, [R156+-0x38] ;  /* 0xffffc8009c3e7983 */ /* 0x000f280000100a00 */
[----:B------:R-:W5:Y:S04]  /*17a90*/  LDL.64 R50, [R156+0x8] ;  /* 0x000008009c327983 */ /* 0x000f680000100a00 */
[----:B------:R-:W5:Y:S04]  /*17aa0*/  LDL.64 R60, [R156+0x10] ;  /* 0x000010009c3c7983 */ /* 0x000f680000100a00 */
[----:B------:R-:W5:Y:S04]  /*17ab0*/  LDL.64 R58, [R156+-0x30] ;  /* 0xffffd0009c3a7983 */ /* 0x000f680000100a00 */
[----:B------:R-:W5:Y:S04]  /*17ac0*/  LDL.64 R54, [R156+-0x28] ;  /* 0xffffd8009c367983 */ /* 0x000f680000100a00 */
[----:B------:R-:W5:Y:S04]  /*17ad0*/  LDL.64 R56, [R156+0x18] ;  /* 0x000018009c387983 */ /* 0x000f680000100a00 */
[----:B------:R-:W5:Y:S04]  /*17ae0*/  LDL.64 R52, [R156+0x20] ;  /* 0x000020009c347983 */ /* 0x000f680000100a00 */
[----:B------:R-:W5:Y:S01]  /*17af0*/  LDL.64 R28, [R156+-0x20] ;  /* 0xffffe0009c1c7983 */ /* 0x000f620000100a00 */
[----:B------:R-:W-:-:S03]  /*17b00*/  SHF.R.U64 R70, R4, 0x6, R5 ;  /* 0x0000000604467819 */ /* 0x000fc60000001205 */
[----:B------:R-:W5:Y:S01]  /*17b10*/  LDL.64 R8, [R156+-0x18] ;  /* 0xffffe8009c087983 */ /* 0x000f620000100a00 */
[C-C-:B------:R-:W-:Y:S02]  /*17b20*/  SHF.L.W.U32.HI R64, R4.reuse, 0xd, R5.reuse ;  /* 0x0000000d04407819 */ /* 0x140fe40000010e05 */
[C-C-:B------:R-:W-:Y:S01]  /*17b30*/  SHF.L.W.U32.HI R65, R5.reuse, 0x3, R4.reuse ;  /* 0x0000000305417819 */ /* 0x140fe20000010e04 */
[----:B------:R-:W5:Y:S01]  /*17b40*/  LDL.64 R34, [R156+0x28] ;  /* 0x000028009c227983 */ /* 0x000f620000100a00 */
[----:B------:R-:W-:Y:S02]  /*17b50*/  SHF.L.W.U32.HI R3, R5, 0xd, R4 ;  /* 0x0000000d05037819 */ /* 0x000fe40000010e04 */
[--C-:B------:R-:W-:Y:S02]  /*17b60*/  SHF.L.W.U32.HI R4, R4, 0x3, R5.reuse ;  /* 0x0000000304047819 */ /* 0x100fe40000010e05 */
[----:B------:R-:W-:Y:S02]  /*17b70*/  SHF.R.U32.HI R71, RZ, 0x6, R5 ;  /* 0x00000006ff477819 */ /* 0x000fe40000011605 */
[----:B------:R-:W-:-:S02]  /*17b80*/  SHF.R.U64 R67, R6, 0x6, R7 ;  /* 0x0000000606437819 */ /* 0x000fc40000001207 */
[----:B------:R-:W-:Y:S02]  /*17b90*/  SHF.L.W.U32.HI R5, R6, 0xd, R7 ;  /* 0x0000000d06057819 */ /* 0x000fe40000010e07 */
[----:B------:R-:W-:Y:S02]  /*17ba0*/  SHF.L.W.U32.HI R66, R7, 0x3, R6 ;  /* 0x0000000307427819 */ /* 0x000fe40000010e06 */
[----:B------:R-:W-:Y:S02]  /*17bb0*/  LOP3.LUT R65, R70, R64, R65, 0x96, !PT ;  /* 0x0000004046417212 */ /* 0x000fe400078e9641 */
[----:B------:R-:W-:Y:S02]  /*17bc0*/  LOP3.LUT R64, R71, R3, R4, 0x96, !PT ;  /* 0x0000000347407212 */ /* 0x000fe400078e9604 */
[----:B------:R-:W-:Y:S02]  /*17bd0*/  LOP3.LUT R67, R67, R5, R66, 0x96, !PT ;  /* 0x0000000543437212 */ /* 0x000fe400078e9642 */
[----:B--2---:R-:W-:-:S02]  /*17be0*/  IADD3 R66, P0, P1, R68, R65, R14 ;  /* 0x0000004144427210 */ /* 0x004fc4000791e00e */
[----:B------:R-:W-:Y:S02]  /*17bf0*/  SHF.L.W.U32.HI R14, R7, 0xd, R6 ;  /* 0x0000000d070e7819 */ /* 0x000fe40000010e06 */
[C-C-:B---3--:R-:W-:Y:S02]  /*17c00*/  SHF.L.W.U32.HI R4, R48.reuse, 0x1f, R49.reuse ;  /* 0x0000001f30047819 */ /* 0x148fe40000010e31 */
[C-C-:B------:R-:W-:Y:S02]  /*17c10*/  SHF.L.W.U32.HI R5, R48.reuse, 0x18, R49.reuse ;  /* 0x0000001830057819 */ /* 0x140fe40000010e31 */
[----:B------:R-:W-:Y:S02]  /*17c20*/  SHF.R.U64 R71, R48, 0x7, R49 ;  /* 0x0000000730477819 */ /* 0x000fe40000001231 */
[--C-:B------:R-:W-:Y:S02]  /*17c30*/  SHF.L.W.U32.HI R65, R6, 0x3, R7.reuse ;  /* 0x0000000306417819 */ /* 0x100fe40000010e07 */
[----:B------:R-:W-:-:S02]  /*17c40*/  SHF.R.U32.HI R7, RZ, 0x6, R7 ;  /* 0x00000006ff077819 */ /* 0x000fc40000011607 */
[C-C-:B------:R-:W-:Y:S02]  /*17c50*/  SHF.L.W.U32.HI R3, R49.reuse, 0x1f, R48.reuse ;  /* 0x0000001f31037819 */ /* 0x140fe40000010e30 */
[----:B------:R-:W-:Y:S02]  /*17c60*/  SHF.L.W.U32.HI R6, R49, 0x18, R48 ;  /* 0x0000001831067819 */ /* 0x000fe40000010e30 */
[----:B------:R-:W-:Y:S02]  /*17c70*/  SHF.R.U32.HI R68, RZ, 0x7, R49 ;  /* 0x00000007ff447819 */ /* 0x000fe40000011631 */
[----:B------:R-:W-:Y:S02]  /*17c80*/  IADD3.X R69, PT, PT, R69, R64, R15, P0, P1 ;  /* 0x0000004045457210 */ /* 0x000fe400007e240f */
[----:B------:R-:W-:Y:S02]  /*17c90*/  LOP3.LUT R71, R71, R4, R5, 0x96, !PT ;  /* 0x0000000447477212 */ /* 0x000fe400078e9605 */
[----:B----4-:R-:W-:-:S02]  /*17ca0*/  SHF.L.W.U32.HI R4, R62, 0x1f, R63 ;  /* 0x0000001f3e047819 */ /* 0x010fc40000010e3f */
[C-C-:B------:R-:W-:Y:S02]  /*17cb0*/  SHF.L.W.U32.HI R5, R62.reuse, 0x18, R63.reuse ;  /* 0x000000183e057819 */ /* 0x140fe40000010e3f */
[----:B------:R-:W-:Y:S02]  /*17cc0*/  SHF.R.U64 R64, R62, 0x7, R63 ;  /* 0x000000073e407819 */ /* 0x000fe4000000123f */
[----:B------:R-:W-:Y:S02]  /*17cd0*/  LOP3.LUT R65, R7, R14, R65, 0x96, !PT ;  /* 0x0000000e07417212 */ /* 0x000fe400078e9641 */
[----:B------:R-:W-:Y:S01]  /*17ce0*/  LOP3.LUT R68, R68, R3, R6, 0x96, !PT ;  /* 0x0000000344447212 */ /* 0x000fe200078e9606 */
[----:B------:R-:W2:Y:S01]  /*17cf0*/  LDL.64 R14, [R156+-0x10] ;  /* 0xfffff0009c0e7983 */ /* 0x000ea20000100a00 */
[----:B-----5:R-:W-:Y:S02]  /*17d00*/  IADD3 R7, P1, P2, R48, R67, R50 ;  /* 0x0000004330077210 */ /* 0x020fe40007a3e032 */
[----:B------:R-:W-:-:S02]  /*17d10*/  SHF.L.W.U32.HI R3, R63, 0x1f, R62 ;  /* 0x0000001f3f037819 */ /* 0x000fc40000010e3e */
[----:B------:R-:W-:Y:S02]  /*17d20*/  SHF.L.W.U32.HI R6, R63, 0x18, R62 ;  /* 0x000000183f067819 */ /* 0x000fe40000010e3e */
[----:B------:R-:W-:Y:S02]  /*17d30*/  SHF.R.U32.HI R48, RZ, 0x7, R63 ;  /* 0x00000007ff307819 */ /* 0x000fe4000001163f */
[----:B------:R-:W-:Y:S02]  /*17d40*/  LOP3.LUT R4, R64, R4, R5, 0x96, !PT ;  /* 0x0000000440047212 */ /* 0x000fe400078e9605 */
[----:B------:R-:W-:Y:S02]  /*17d50*/  IADD3.X R79, PT, PT, R49, R65, R51, P1, P2 ;  /* 0x00000041314f7210 */ /* 0x000fe40000fe4433 */
[----:B------:R-:W-:Y:S01]  /*17d60*/  LOP3.LUT R48, R48, R3, R6, 0x96, !PT ;  /* 0x0000000330307212 */ /* 0x000fe200078e9606 */
[----:B------:R-:W3:Y:S01]  /*17d70*/  LDL.64 R50, [R156+0x30] ;  /* 0x000030009c327983 */ /* 0x000ee20000100a00 */
[----:B------:R-:W-:-:S02]  /*17d80*/  IADD3 R66, P0, PT, R66, R71, RZ ;  /* 0x0000004742427210 */ /* 0x000fc40007f1e0ff */
        /* <DEDUP_REMOVED lines=105> */
[C-C-:B--2---:R-:W-:Y:S02]  /*18420*/  SHF.L.W.U32.HI R4, R14.reuse, 0x1f, R15.reuse ;  /* 0x0000001f0e047819 */ /* 0x144fe40000010e0f */
[----:B------:R-:W-:-:S02]  /*18430*/  SHF.L.W.U32.HI R5, R14, 0x18, R15 ;  /* 0x000000180e057819 */ /* 0x000fc40000010e0f */
[----:B------:R-:W-:Y:S02]  /*18440*/  SHF.R.U64 R54, R14, 0x7, R15 ;  /* 0x000000070e367819 */ /* 0x000fe4000000120f */
[----:B------:R-:W-:Y:S02]  /*18450*/  SHF.L.W.U32.HI R3, R15, 0x1f, R14 ;  /* 0x0000001f0f037819 */ /* 0x000fe40000010e0e */
[----:B---3--:R-:W-:-:S04]  /*18460*/  IADD3 R50, P0, P1, R8, R57, R50 ;  /* 0x0000003908327210 */ /* 0x008fc8000791e032 */
[----:B------:R-:W-:Y:S02]  /*18470*/  IADD3.X R28, PT, PT, R9, R59, R51, P0, P1 ;  /* 0x0000003b091c7210 */ /* 0x000fe400007e2433 */
[----:B------:R-:W-:Y:S02]  /*18480*/  LOP3.LUT R51, R54, R4, R5, 0x96, !PT ;  /* 0x0000000436337212 */ /* 0x000fe400078e9605 */
[----:B------:R-:W-:Y:S02]  /*18490*/  SHF.L.W.U32.HI R6, R15, 0x18, R14 ;  /* 0x000000180f067819 */ /* 0x000fe40000010e0e */
[C-C-:B----4-:R-:W-:Y:S02]  /*184a0*/  SHF.L.W.U32.HI R4, R68.reuse, 0x1f, R69.reuse ;  /* 0x0000001f44047819 */ /* 0x150fe40000010e45 */
[C-C-:B------:R-:W-:Y:S02]  /*184b0*/  SHF.L.W.U32.HI R5, R68.reuse, 0x18, R69.reuse ;  /* 0x0000001844057819 */ /* 0x140fe40000010e45 */
[----:B------:R-:W-:-:S02]  /*184c0*/  SHF.R.U64 R8, R68, 0x7, R69 ;  /* 0x0000000744087819 */ /* 0x000fc40000001245 */
[----:B------:R-:W-:Y:S02]  /*184d0*/  SHF.R.U32.HI R57, RZ, 0x7, R15 ;  /* 0x00000007ff397819 */ /* 0x000fe4000001160f */
[----:B------:R-:W-:Y:S02]  /*184e0*/  LOP3.LUT R8, R8, R4, R5, 0x96, !PT ;  /* 0x0000000408087212 */ /* 0x000fe400078e9605 */
[----:B------:R-:W-:Y:S02]  /*184f0*/  LOP3.LUT R57, R57, R3, R6, 0x96, !PT ;  /* 0x0000000339397212 */ /* 0x000fe400078e9606 */
[----:B------:R-:W-:Y:S02]  /*18500*/  IADD3 R4, P0, PT, R50, R51, RZ ;  /* 0x0000003332047210 */ /* 0x000fe40007f1e0ff */
[----:B-----5:R-:W-:Y:S02]  /*18510*/  IADD3 R7, P1, P2, R14, R35, R48 ;  /* 0x000000230e077210 */ /* 0x020fe40007a3e030 */
[C-C-:B------:R-:W-:Y:S01]  /*18520*/  SHF.L.W.U32.HI R3, R69.reuse, 0x1f, R68.reuse ;  /* 0x0000001f45037819 */ /* 0x140fe20000010e44 */
[----:B------:R-:W-:Y:S01]  /*18530*/  IMAD.X R5, R28, 0x1, R57, P0 ;  /* 0x000000011c057824 */ /* 0x000fe200000e0639 */
[----:B------:R-:W-:-:S02]  /*18540*/  SHF.L.W.U32.HI R6, R69, 0x18, R68 ;  /* 0x0000001845067819 */ /* 0x000fc40000010e44 */
[----:B------:R-:W-:Y:S02]  /*18550*/  SHF.R.U32.HI R9, RZ, 0x7, R69 ;  /* 0x00000007ff097819 */ /* 0x000fe40000011645 */
[----:B------:R-:W-:Y:S01]  /*18560*/  ISETP.NE.AND P0, PT, R0, 0x40, PT ;  /* 0x000000400000780c */ /* 0x000fe20003f05270 */
[----:B------:R-:W-:Y:S01]  /*18570*/  IMAD.MOV.U32 R48, RZ, RZ, R62 ;  /* 0x000000ffff307224 */ /* 0x000fe200078e003e */
[----:B------:R-:W-:Y:S01]  /*18580*/  IADD3.X R14, PT, PT, R15, R55, R49, P1, P2 ;  /* 0x000000370f0e7210 */ /* 0x000fe20000fe4431 */
[----:B------:R-:W-:Y:S01]  /*18590*/  IMAD.MOV.U32 R49, RZ, RZ, R67 ;  /* 0x000000ffff317224 */ /* 0x000fe200078e0043 */
[----:B------:R-:W-:Y:S01]  /*185a0*/  LOP3.LUT R3, R9, R3, R6, 0x96, !PT ;  /* 0x0000000309037212 */ /* 0x000fe200078e9606 */
[----:B------:R-:W-:Y:S01]  /*185b0*/  IMAD.MOV.U32 R50, RZ, RZ, R60 ;  /* 0x000000ffff327224 */ /* 0x000fe200078e003c */
[----:B------:R-:W-:Y:S01]  /*185c0*/  IADD3 R6, P1, PT, R7, R8, RZ ;  /* 0x0000000807067210 */ /* 0x000fe20007f3e0ff */
[----:B------:R-:W-:-:S04]  /*185d0*/  IMAD.MOV.U32 R51, RZ, RZ, R65 ;  /* 0x000000ffff337224 */ /* 0x000fc800078e0041 */
[----:B------:R-:W-:Y:S01]  /*185e0*/  IMAD.X R7, R14, 0x1, R3, P1 ;  /* 0x000000010e077824 */ /* 0x000fe200008e0603 */
[----:B------:R0:W-:Y:S04]  /*185f0*/  STL.128 [R156+0x48], R48 ;  /* 0x000048309c007387 */ /* 0x0001e80000100c00 */
[----:B------:R-:W-:Y:S01]  /*18600*/  STL.128 [R156+0x68], R4 ;  /* 0x000068049c007387 */ /* 0x000fe20000100c00 */
[----:B0-----:R-:W-:Y:S02]  /*18610*/  IMAD.MOV.U32 R48, RZ, RZ, R52 ;  /* 0x000000ffff307224 */ /* 0x001fe400078e0034 */
[----:B------:R-:W-:Y:S02]  /*18620*/  IMAD.MOV.U32 R49, RZ, RZ, R53 ;  /* 0x000000ffff317224 */ /* 0x000fe400078e0035 */
[----:B------:R-:W-:-:S02]  /*18630*/  IMAD.MOV.U32 R50, RZ, RZ, R29 ;  /* 0x000000ffff327224 */ /* 0x000fc400078e001d */
[----:B------:R-:W-:-:S05]  /*18640*/  IMAD.MOV.U32 R51, RZ, RZ, R34 ;  /* 0x000000ffff337224 */ /* 0x000fca00078e0022 */
[----:B------:R0:W-:Y:S02]  /*18650*/  STL.128 [R156+0x58], R48 ;  /* 0x000058309c007387 */ /* 0x0001e40000100c00 */
[----:B0-----:R-:W-:Y:S01]  /*18660*/  VIADD R156, R156, 0x40 ;  /* 0x000000409c9c7836 */ /* 0x001fe20000000000 */
[----:B------:R-:W-:Y:S06]  /*18670*/  @P0 BRA `(.L_x_104) ;  /* 0xfffffff000f80947 */ /* 0x000fec000383ffff */
[----:B------:R-:W-:Y:S05]  /*18680*/  BSYNC.RECONVERGENT B0 ;  /* 0x0000000000007941 */ /* 0x000fea0003800200 */
.L_x_103:
        /* <DEDUP_REMOVED lines=18> */
.L_x_106:
        /* <DEDUP_REMOVED lines=14> */
[----:B0-----:R-:W-:Y:S02]  /*18890*/  LOP3.LUT R15, R56, R65, R64, 0xb8, !PT ;  /* 0x00000041380f7212 */ /* 0x001fe400078eb840 */
[----:B------:R-:W-:-:S02]  /*188a0*/  LOP3.LUT R48, R49, R3, R48, 0x96, !PT ;  /* 0x0000000331307212 */ /* 0x000fc400078e9630 */
[----:B------:R-:W-:-:S04]  /*188b0*/  IADD3 R49, P0, P1, R50, R52, R51 ;  /* 0x0000003432317210 */ /* 0x000fc8000791e033 */
[----:B------:R-:W-:Y:S02]  /*188c0*/  IADD3.X R15, PT, PT, R15, R54, R48, P0, P1 ;  /* 0x000000360f0f7210 */ /* 0x000fe400007e2430 */
[C---:B------:R-:W-:Y:S02]  /*188d0*/  SHF.L.W.U32.HI R3, R62.reuse, 0x4, R67 ;  /* 0x000000043e037819 */ /* 0x040fe40000010e43 */
[C---:B------:R-:W-:Y:S02]  /*188e0*/  SHF.L.W.U32.HI R14, R67.reuse, 0x19, R62 ;  /* 0x00000019430e7819 */ /* 0x040fe40000010e3e */
[----:B------:R-:W-:Y:S02]  /*188f0*/  LOP3.LUT R48, R62, R9, R59, 0xe8, !PT ;  /* 0x000000093e307212 */ /* 0x000fe400078ee83b */
[----:B------:R-:W-:Y:S01]  /*18900*/  LOP3.LUT R51, R67, R8, R61, 0xe8, !PT ;  /* 0x0000000843337212 */ /* 0x000fe200078ee83d */
[----:B------:R-:W-:Y:S02]  /*18910*/  VIADD R0, R0, 0x2 ;  /* 0x0000000200007836 */ /* 0x000fe40000000000 */
[----:B------:R-:W-:-:S02]  /*18920*/  IMAD.MOV.U32 R68, RZ, RZ, R65 ;  /* 0x000000ffff447224 */ /* 0x000fc400078e0041 */
        /* <DEDUP_REMOVED lines=25> */
[----:B---3--:R-:W-:-:S04]  /*18ac0*/  IADD3 R6, P0, P1, R6, R29, R34 ;  /* 0x0000001d06067210 */ /* 0x008fc8000791e022 */
[----:B------:R-:W-:Y:S01]  /*18ad0*/  IADD3.X R7, PT, PT, R7, R49, R35, P0, P1 ;  /* 0x0000003107077210 */ /* 0x000fe200007e2423 */
[----:B------:R-:W-:Y:S01]  /*18ae0*/  IMAD.MOV.U32 R49, RZ, RZ, R58 ;  /* 0x000000ffff317224 */ /* 0x000fe200078e003a */
[----:B------:R-:W-:Y:S02]  /*18af0*/  IADD3 R58, P0, PT, R59, R6, RZ ;  /* 0x000000063b3a7210 */ /* 0x000fe40007f1e0ff */
[----:B------:R-:W-:Y:S02]  /*18b00*/  SHF.L.W.U32.HI R4, R48, 0x4, R51 ;  /* 0x0000000430047819 */ /* 0x000fe40000010e33 */
[C-C-:B------:R-:W-:Y:S02]  /*18b10*/  SHF.L.W.U32.HI R5, R51.reuse, 0x1e, R48.reuse ;  /* 0x0000001e33057819 */ /* 0x140fe40000010e30 */
[----:B------:R-:W-:Y:S01]  /*18b20*/  SHF.L.W.U32.HI R28, R51, 0x19, R48 ;  /* 0x00000019331c7819 */ /* 0x000fe20000010e30 */
[----:B------:R-:W-:Y:S01]  /*18b30*/  IMAD.X R65, R61, 0x1, R7, P0 ;  /* 0x000000013d417824 */ /* 0x000fe200000e0607 */
[----:B------:R-:W-:-:S02]  /*18b40*/  ISETP.NE.AND P0, PT, R0, 0x50, PT ;  /* 0x000000500000780c */ /* 0x000fc40003f05270 */
[----:B------:R-:W-:Y:S02]  /*18b50*/  SHF.L.W.U32.HI R3, R51, 0x4, R48 ;  /* 0x0000000433037819 */ /* 0x000fe40000010e30 */
[C-C-:B------:R-:W-:Y:S02]  /*18b60*/  SHF.L.W.U32.HI R14, R48.reuse, 0x1e, R51.reuse ;  /* 0x0000001e300e7819 */ /* 0x140fe40000010e33 */
[----:B------:R-:W-:Y:S02]  /*18b70*/  SHF.L.W.U32.HI R15, R48, 0x19, R51 ;  /* 0x00000019300f7819 */ /* 0x000fe40000010e33 */
[----:B------:R-:W-:Y:S02]  /*18b80*/  LOP3.LUT R5, R28, R4, R5, 0x96, !PT ;  /* 0x000000041c057212 */ /* 0x000fe400078e9605 */
[----:B------:R-:W-:Y:S01]  /*18b90*/  LOP3.LUT R4, R48, R62, R9, 0xe8, !PT ;  /* 0x0000003e30047212 */ /* 0x000fe200078ee809 */
[----:B------:R-:W-:Y:S01]  /*18ba0*/  IMAD.MOV.U32 R29, RZ, RZ, R62 ;  /* 0x000000ffff1d7224 */ /* 0x000fe200078e003e */
[----:B------:R-:W-:-:S02]  /*18bb0*/  LOP3.LUT R14, R15, R3, R14, 0x96, !PT ;  /* 0x000000030f0e7212 */ /* 0x000fc400078e960e */
[----:B------:R-:W-:Y:S02]  /*18bc0*/  IADD3 R62, P1, P2, R6, R5, R4 ;  /* 0x00000005063e7210 */ /* 0x000fe40007a3e004 */
[--C-:B------:R-:W-:Y:S01]  /*18bd0*/  LOP3.LUT R3, R51, R67, R8.reuse, 0xe8, !PT ;  /* 0x0000004333037212 */ /* 0x100fe200078ee808 */
[----:B------:R-:W-:Y:S02]  /*18be0*/  IMAD.MOV.U32 R4, RZ, RZ, R67 ;  /* 0x000000ffff047224 */ /* 0x000fe400078e0043 */
[----:B------:R-:W-:Y:S01]  /*18bf0*/  IMAD.MOV.U32 R6, RZ, RZ, R8 ;  /* 0x000000ffff067224 */ /* 0x000fe200078e0008 */
[----:B------:R-:W-:Y:S01]  /*18c00*/  IADD3.X R67, PT, PT, R7, R14, R3, P1, P2 ;  /* 0x0000000e07437210 */ /* 0x000fe20000fe4403 */
        /* <DEDUP_REMOVED lines=15> */
.L_x_105:
[----:B------:R-:W-:Y:S01]  /*18d00*/  IADD3 R0, P0, PT, R62, R32, RZ ;  /* 0x000000203e007210 */ /* 0x000fe20007f1e0ff */
[----:B------:R0:W-:Y:S01]  /*18d10*/  STL.64 [R1+0x390], R126 ;  /* 0x0003907e01007387 */ /* 0x0001e20000100a00 */
[----:B------:R-:W-:Y:S01]  /*18d20*/  IADD3 R15, P1, PT, R60, R40, RZ ;  /* 0x000000283c0f7210 */ /* 0x000fe20007f3e0ff */
[----:B------:R-:W-:Y:S01]  /*18d30*/  BSSY.RECONVERGENT B0, `(.L_x_107) ;  /* 0x00008ea000007945 */ /* 0x000fe20003800200 */
[----:B------:R-:W-:Y:S01]  /*18d40*/  PRMT R136, R136, 0x3340, R136 ;  /* 0x0000334088887816 */ /* 0x000fe20000000088 */
[----:B------:R-:W-:Y:S01]  /*18d50*/  IMAD.X R61, R67, 0x1, R33, P0 ;  /* 0x00000001433d7824 */ /* 0x000fe200000e0621 */
[----:B------:R-:W-:Y:S01]  /*18d60*/  IADD3 R29, P0, PT, R29, R46, RZ ;  /* 0x0000002e1d1d7210 */ /* 0x000fe20007f1e0ff */
[----:B------:R-:W-:Y:S01]  /*18d70*/  IMAD.X R90, R6, 0x1, R41, P1 ;  /* 0x00000001065a7824 */ /* 0x000fe200008e0629 */
[----:B------:R-:W-:Y:S01]  /*18d80*/  IADD3 R35, P1, PT, R63, R36, RZ ;  /* 0x000000243f237210 */ /* 0x000fe20007f3e0ff */
[----:B------:R-:W-:Y:S01]  /*18d90*/  STL.64 [R1+0x398], R12 ;  /* 0x0003980c01007387 */ /* 0x000fe20000100a00 */
[----:B------:R-:W-:Y:S01]  /*18da0*/  SHF.R.U64 R5, R0, 0x8, R61 ;  /* 0x0000000800057819 */ /* 0x000fe2000000123d */
[----:B------:R-:W-:Y:S01]  /*18db0*/  IMAD.X R62, R4, 0x1, R47, P0 ;  /* 0x00000001043e7824 */ /* 0x000fe200000e062f */
[----:B------:R-:W-:Y:S01]  /*18dc0*/  IADD3 R86, P0, PT, R58, R42, RZ ;  /* 0x0000002a3a567210 */ /* 0x000fe20007f1e0ff */
[----:B------:R-:W-:Y:S01]  /*18dd0*/  IMAD.X R84, R64, 0x1, R37, P1 ;  /* 0x0000000140547824 */ /* 0x000fe200008e0625 */
[----:B------:R-:W-:Y:S01]  /*18de0*/  SHF.R.U64 R3, R0, 0x18, R61 ;  /* 0x0000001800037819 */ /* 0x000fe2000000123d */
[----:B------:R-:W-:Y:S01]  /*18df0*/  STL.128 [R1+0x3a0], R24 ;  /* 0x0003a01801007387 */ /* 0x000fe20000100c00 */
[--C-:B------:R-:W-:Y:S01]  /*18e00*/  SHF.R.U64 R60, R29, 0x18, R62.reuse ;  /* 0x000000181d3c7819 */ /* 0x100fe2000000123e */
[----:B------:R-:W-:Y:S01]  /*18e10*/  IMAD.X R131, R65, 0x1, R43, P0 ;  /* 0x0000000141837824 */ /* 0x000fe200000e062b */
[C-C-:B------:R-:W-:Y:S01]  /*18e20*/  SHF.R.U64 R67, R29.reuse, 0x10, R62.reuse ;  /* 0x000000101d437819 */ /* 0x140fe2000000123e */
[----:B------:R-:W-:Y:S01]  /*18e30*/  STL.128 [R1+0x3b0], R20 ;  /* 0x0003b01401007387 */ /* 0x000fe20000100c00 */
[----:B------:R-:W-:-:S02]  /*18e40*/  SHF.R.U64 R81, R29, 0x8, R62 ;  /* 0x000000081d517819 */ /* 0x000fc4000000123e */
[----:B------:R-:W-:Y:S01]  /*18e50*/  PRMT R5, R5, 0x3340, R0 ;  /* 0x0000334005057816 */ /* 0x000fe20000000000 */
[----:B------:R-:W-:Y:S01]  /*18e60*/  STL.128 [R1+0x3c0], R16 ;  /* 0x0003c01001007387 */ /* 0x000fe20000100c00 */
[----:B------:R-:W-:Y:S02]  /*18e70*/  SHF.R.U64 R0, R0, 0x10, R61 ;  /* 0x0000001000007819 */ /* 0x000fe4000000123d */
[----:B------:R-:W-:Y:S01]  /*18e80*/  PRMT R57, R81, 0x3340, R29 ;  /* 0x0000334051397816 */ /* 0x000fe2000000001d */
[----:B------:R-:W-:Y:S01]  /*18e90*/  STL.64 [R1+0x3d0], R10 ;  /* 0x0003d00a01007387 */ /* 0x000fe20000100a00 */
[----:B------:R-:W-:Y:S02]  /*18ea0*/  PRMT R4, R60, 0x3340, R67 ;  /* 0x000033403c047816 */ /* 0x000fe40000000043 */
[C-C-:B------:R-:W-:Y:S02]  /*18eb0*/  SHF.R.U64 R85, R15.reuse, 0x18, R90.reuse ;  /* 0x000000180f557819 */ /* 0x140fe4000000125a */
[----:B------:R-:W-:-:S02]  /*18ec0*/  SHF.R.U64 R143, R15, 0x10, R90 ;  /* 0x000000100f8f7819 */ /* 0x000fc4000000125a */
[--C-:B------:R-:W-:Y:S02]  /*18ed0*/  SHF.R.U64 R87, R15, 0x8, R90.reuse ;  /* 0x000000080f577819 */ /* 0x100fe4000000125a */
[--C-:B------:R-:W-:Y:S02]  /*18ee0*/  SHF.R.U32.HI R82, RZ, 0x18, R90.reuse ;  /* 0x00000018ff527819 */ /* 0x100fe4000001165a */
[--C-:B------:R-:W-:Y:S02]  /*18ef0*/  SHF.R.U32.HI R145, RZ, 0x8, R90.reuse ;  /* 0x00000008ff917819 */ /* 0x100fe4000001165a */
[----:B------:R-:W-:Y:S02]  /*18f00*/  SHF.R.U32.HI R83, RZ, 0x10, R90 ;  /* 0x00000010ff537819 */ /* 0x000fe4000001165a */
[----:B------:R-:W-:Y:S02]  /*18f10*/  IADD3 R28, P0, PT, R49, R38, RZ ;  /* 0x00000026311c7210 */ /* 0x000fe40007f1e0ff */
[----:B------:R-:W-:-:S02]  /*18f20*/  PRMT R0, R3, 0x3340, R0 ;  /* 0x0000334003007816 */ /* 0x000fc40000000000 */
[----:B------:R-:W-:Y:S01]  /*18f30*/  PRMT R57, R4, 0x5410, R57 ;  /* 0x0000541004397816 */ /* 0x000fe20000000039 */
[----:B------:R-:W-:Y:S01]  /*18f40*/  IMAD.X R129, R68, 0x1, R39, P0 ;  /* 0x0000000144817824 */ /* 0x000fe200000e0627 */
[----:B------:R-:W-:Y:S02]  /*18f50*/  PRMT R59, R87, 0x3340, R15 ;  /* 0x00003340573b7816 */ /* 0x000fe4000000000f */
[----:B------:R-:W-:Y:S02]  /*18f60*/  PRMT R4, R85, 0x3340, R143 ;  /* 0x0000334055047816 */ /* 0x000fe4000000008f */
[----:B------:R-:W-:Y:S02]  /*18f70*/  PRMT R58, R145, 0x3340, R90 ;  /* 0x00003340913a7816 */ /* 0x000fe4000000005a */
[----:B------:R-:W-:Y:S02]  /*18f80*/  PRMT R3, R82, 0x3340, R83 ;  /* 0x0000334052037816 */ /* 0x000fe40000000053 */
[----:B------:R-:W-:-:S02]  /*18f90*/  SHF.R.U64 R70, R86, 0x18, R131 ;  /* 0x0000001856467819 */ /* 0x000fc40000001283 */
[C-C-:B------:R-:W-:Y:S02]  /*18fa0*/  SHF.R.U64 R137, R86.reuse, 0x10, R131.reuse ;  /* 0x0000001056897819 */ /* 0x140fe40000001283 */
[--C-:B------:R-:W-:Y:S02]  /*18fb0*/  SHF.R.U64 R93, R86, 0x8, R131.reuse ;  /* 0x00000008565d7819 */ /* 0x100fe40000001283 */
[--C-:B------:R-:W-:Y:S02]  /*18fc0*/  SHF.R.U32.HI R88, RZ, 0x18, R131.reuse ;  /* 0x00000018ff587819 */ /* 0x100fe40000011683 */
[--C-:B------:R-:W-:Y:S02]  /*18fd0*/  SHF.R.U32.HI R89, RZ, 0x10, R131.reuse ;  /* 0x00000010ff597819 */ /* 0x100fe40000011683 */
[----:B------:R-:W-:Y:S02]  /*18fe0*/  SHF.R.U32.HI R91, RZ, 0x8, R131 ;  /* 0x00000008ff5b7819 */ /* 0x000fe40000011683 */
[----:B------:R-:W-:-:S02]  /*18ff0*/  IADD3 R34, P1, PT, R69, R30, RZ ;  /* 0x0000001e45227210 */ /* 0x000fc40007f3e0ff */
[----:B------:R-:W-:Y:S02]  /*19000*/  PRMT R59, R4, 0x5410, R59 ;  /* 0x00005410043b7816 */ /* 0x000fe4000000003b */
[----:B------:R-:W-:Y:S01]  /*19010*/  PRMT R58, R3, 0x5410, R58 ;  /* 0x00005410033a7816 */ /* 0x000fe2000000003a */
[----:B------:R-:W-:Y:S01]  /*19020*/  IMAD.X R119, R14, 0x1, R31, P1 ;  /* 0x000000010e777824 */ /* 0x000fe200008e061f */
[----:B------:R-:W-:Y:S02]  /*19030*/  PRMT R53, R93, 0x3340, R86 ;  /* 0x000033405d357816 */ /* 0x000fe40000000056 */
[----:B------:R-:W-:Y:S02]  /*19040*/  PRMT R4, R70, 0x3340, R137 ;  /* 0x0000334046047816 */ /* 0x000fe40000000089 */
[----:B------:R-:W-:Y:S02]  /*19050*/  PRMT R52, R91, 0x3340, R131 ;  /* 0x000033405b347816 */ /* 0x000fe40000000083 */
[----:B------:R-:W-:-:S02]  /*19060*/  PRMT R3, R88, 0x3340, R89 ;  /* 0x0000334058037816 */ /* 0x000fc40000000059 */
[--C-:B------:R-:W-:Y:S02]  /*19070*/  SHF.R.U32.HI R68, RZ, 0x18, R84.reuse ;  /* 0x00000018ff447819 */ /* 0x100fe40000011654 */
[--C-:B------:R-:W-:Y:S02]  /*19080*/  SHF.R.U32.HI R95, RZ, 0x10, R84.reuse ;  /* 0x00000010ff5f7819 */ /* 0x100fe40000011654 */
[----:B0-----:R-:W-:Y:S02]  /*19090*/  SHF.R.U32.HI R127, RZ, 0x8, R84 ;  /* 0x00000008ff7f7819 */ /* 0x001fe40000011654 */
[C-C-:B------:R-:W-:Y:S02]  /*190a0*/  SHF.R.U64 R98, R28.reuse, 0x18, R129.reuse ;  /* 0x000000181c627819 */ /* 0x140fe40000001281 */
[C-C-:B------:R-:W-:Y:S02]  /*190b0*/  SHF.R.U64 R99, R28.reuse, 0x10, R129.reuse ;  /* 0x000000101c637819 */ /* 0x140fe40000001281 */
[----:B------:R-:W-:-:S02]  /*190c0*/  SHF.R.U64 R121, R28, 0x8, R129 ;  /* 0x000000081c797819 */ /* 0x000fc40000001281 */
[----:B------:R-:W-:Y:S02]  /*190d0*/  PRMT R53, R4, 0x5410, R53 ;  /* 0x0000541004357816 */ /* 0x000fe40000000035 */
[----:B------:R-:W-:Y:S02]  /*190e0*/  PRMT R52, R3, 0x5410, R52 ;  /* 0x0000541003347816 */ /* 0x000fe40000000034 */
[--C-:B------:R-:W-:Y:S02]  /*190f0*/  SHF.R.U32.HI R76, RZ, 0x18, R62.reuse ;  /* 0x00000018ff4c7819 */ /* 0x100fe4000001163e */
[--C-:B------:R-:W-:Y:S02]  /*19100*/  SHF.R.U32.HI R79, RZ, 0x8, R62.reuse ;  /* 0x00000008ff4f7819 */ /* 0x100fe4000001163e */
[----:B------:R-:W-:Y:S02]  /*19110*/  SHF.R.U32.HI R77, RZ, 0x10, R62 ;  /* 0x00000010ff4d7819 */ /* 0x000fe4000001163e */
[----:B------:R-:W-:-:S02]  /*19120*/  PRMT R54, R127, 0x3340, R84 ;  /* 0x000033407f367816 */ /* 0x000fc40000000054 */
[----:B------:R-:W-:Y:S02]  /*19130*/  PRMT R3, R68, 0x3340, R95 ;  /* 0x0000334044037816 */ /* 0x000fe4000000005f */
[----:B------:R-:W-:Y:S02]  /*19140*/  PRMT R49, R121, 0x3340, R28 ;  /* 0x0000334079317816 */ /* 0x000fe4000000001c */
[----:B------:R-:W-:Y:S02]  /*19150*/  PRMT R4, R98, 0x3340, R99 ;  /* 0x0000334062047816 */ /* 0x000fe40000000063 */
[----:B------:R-:W-:Y:S02]  /*19160*/  IADD3 R14, P0, PT, R9, R44, RZ ;  /* 0x0000002c090e7210 */ /* 0x000fe40007f1e0ff */
[C-C-:B------:R-:W-:Y:S02]  /*19170*/  SHF.R.U64 R104, R34.reuse, 0x18, R119.reuse ;  /* 0x0000001822687819 */ /* 0x140fe40000001277 */
[----:B------:R-:W-:Y:S01]  /*19180*/  SHF.R.U64 R105, R34, 0x10, R119 ;  /* 0x0000001022697819 */ /* 0x000fe20000001277 */
[----:B------:R-:W-:Y:S01]  /*19190*/  IMAD.X R133, R8, 0x1, R45, P0 ;  /* 0x0000000108857824 */ /* 0x000fe200000e062d */
[----:B------:R-:W-:-:S02]  /*191a0*/  SHF.R.U64 R69, R34, 0x8, R119 ;  /* 0x0000000822457819 */ /* 0x000fc40000001277 */
[--C-:B------:R-:W-:Y:S02]  /*191b0*/  SHF.R.U32.HI R101, RZ, 0x18, R119.reuse ;  /* 0x00000018ff657819 */ /* 0x100fe40000011677 */
[--C-:B------:R-:W-:Y:S02]  /*191c0*/  SHF.R.U32.HI R103, RZ, 0x8, R119.reuse ;  /* 0x00000008ff677819 */ /* 0x100fe40000011677 */
[----:B------:R-:W-:Y:S02]  /*191d0*/  SHF.R.U32.HI R71, RZ, 0x10, R119 ;  /* 0x00000010ff477819 */ /* 0x000fe40000011677 */
[----:B------:R-:W-:Y:S02]  /*191e0*/  PRMT R56, R79, 0x3340, R62 ;  /* 0x000033404f387816 */ /* 0x000fe4000000003e */
[----:B------:R-:W-:Y:S02]  /*191f0*/  PRMT R7, R76, 0x3340, R77 ;  /* 0x000033404c077816 */ /* 0x000fe4000000004d */
[----:B------:R-:W-:-:S02]  /*19200*/  PRMT R54, R3, 0x5410, R54 ;  /* 0x0000541003367816 */ /* 0x000fc40000000036 */
[----:B------:R-:W-:Y:S02]  /*19210*/  PRMT R49, R4, 0x5410, R49 ;  /* 0x0000541004317816 */ /* 0x000fe40000000031 */
[C-C-:B------:R-:W-:Y:S02]  /*19220*/  SHF.R.U64 R66, R35.reuse, 0x18, R84.reuse ;  /* 0x0000001823427819 */ /* 0x140fe40000001254 */
[C-C-:B------:R-:W-:Y:S02]  /*19230*/  SHF.R.U64 R125, R35.reuse, 0x10, R84.reuse ;  /* 0x00000010237d7819 */ /* 0x140fe40000001254 */
[----:B------:R-:W-:Y:S02]  /*19240*/  SHF.R.U64 R123, R35, 0x8, R84 ;  /* 0x00000008237b7819 */ /* 0x000fe40000001254 */
[--C-:B------:R-:W-:Y:S02]  /*19250*/  SHF.R.U32.HI R64, RZ, 0x18, R129.reuse ;  /* 0x00000018ff407819 */ /* 0x100fe40000011681 */
[----:B------:R-:W-:-:S02]  /*19260*/  SHF.R.U32.HI R113, RZ, 0x10, R129 ;  /* 0x00000010ff717819 */ /* 0x000fc40000011681 */
[----:B------:R-:W-:Y:S02]  /*19270*/  SHF.R.U32.HI R97, RZ, 0x8, R129 ;  /* 0x00000008ff617819 */ /* 0x000fe40000011681 */
[----:B------:R-:W-:Y:S02]  /*19280*/  PRMT R51, R69, 0x3340, R34 ;  /* 0x0000334045337816 */ /* 0x000fe40000000022 */
[----:B------:R-:W-:Y:S02]  /*19290*/  PRMT R4, R104, 0x3340, R105 ;  /* 0x0000334068047816 */ /* 0x000fe40000000069 */
[----:B------:R-:W-:Y:S02]  /*192a0*/  PRMT R50, R103, 0x3340, R119 ;  /* 0x0000334067327816 */ /* 0x000fe40000000077 */
[----:B------:R-:W-:Y:S02]  /*192b0*/  PRMT R3, R101, 0x3340, R71 ;  /* 0x0000334065037816 */ /* 0x000fe40000000047 */
[----:B------:R-:W-:-:S02]  /*192c0*/  PRMT R56, R7, 0x5410, R56 ;  /* 0x0000541007387816 */ /* 0x000fc40000000038 */
[----:B------:R-:W-:Y:S02]  /*192d0*/  PRMT R55, R123, 0x3340, R35 ;  /* 0x000033407b377816 */ /* 0x000fe40000000023 */
[----:B------:R-:W-:Y:S01]  /*192e0*/  PRMT R6, R66, 0x3340, R125 ;  /* 0x0000334042067816 */ /* 0x000fe2000000007d */
[----:B------:R-:W-:Y:S01]  /*192f0*/  STL.128 [R1+0x2a0], R56 ;  /* 0x0002a03801007387 */ /* 0x000fe20000100c00 */
[----:B------:R-:W-:Y:S02]  /*19300*/  PRMT R48, R97, 0x3340, R129 ;  /* 0x0000334061307816 */ /* 0x000fe40000000081 */
[----:B------:R-:W-:Y:S02]  /*19310*/  PRMT R7, R64, 0x3340, R113 ;  /* 0x0000334040077816 */ /* 0x000fe40000000071 */
[----:B------:R-:W-:Y:S02]  /*19320*/  PRMT R51, R4, 0x5410, R51 ;  /* 0x0000541004337816 */ /* 0x000fe40000000033 */
[----:B------:R-:W-:-:S02]  /*19330*/  PRMT R50, R3, 0x5410, R50 ;  /* 0x0000541003327816 */ /* 0x000fc40000000032 */
[--C-:B------:R-:W-:Y:S02]  /*19340*/  SHF.R.U32.HI R4, RZ, 0x8, R61.reuse ;  /* 0x00000008ff047819 */ /* 0x100fe4000001163d */
[--C-:B------:R-:W-:Y:S02]  /*19350*/  SHF.R.U32.HI R80, RZ, 0x18, R61.reuse ;  /* 0x00000018ff507819 */ /* 0x100fe4000001163d */
[----:B------:R-:W-:Y:S02]  /*19360*/  SHF.R.U32.HI R3, RZ, 0x10, R61 ;  /* 0x00000010ff037819 */ /* 0x000fe4000001163d */
[C-C-:B------:R-:W-:Y:S02]  /*19370*/  SHF.R.U64 R72, R14.reuse, 0x18, R133.reuse ;  /* 0x000000180e487819 */ /* 0x140fe40000001285 */
[C-C-:B------:R-:W-:Y:S02]  /*19380*/  SHF.R.U64 R147, R14.reuse, 0x10, R133.reuse ;  /* 0x000000100e937819 */ /* 0x140fe40000001285 */
[----:B------:R-:W-:-:S02]  /*19390*/  SHF.R.U64 R75, R14, 0x8, R133 ;  /* 0x000000080e4b7819 */ /* 0x000fc40000001285 */
[--C-:B------:R-:W-:Y:S02]  /*193a0*/  SHF.R.U32.HI R78, RZ, 0x18, R133.reuse ;  /* 0x00000018ff4e7819 */ /* 0x100fe40000011685 */
[--C-:B------:R-:W-:Y:S02]  /*193b0*/  SHF.R.U32.HI R117, RZ, 0x10, R133.reuse ;  /* 0x00000010ff757819 */ /* 0x100fe40000011685 */
[----:B------:R-:W-:Y:S02]  /*193c0*/  SHF.R.U32.HI R115, RZ, 0x8, R133 ;  /* 0x00000008ff737819 */ /* 0x000fe40000011685 */
[----:B------:R-:W-:Y:S02]  /*193d0*/  PRMT R55, R6, 0x5410, R55 ;  /* 0x0000541006377816 */ /* 0x000fe40000000037 */
[----:B------:R-:W-:Y:S02]  /*193e0*/  PRMT R48, R7, 0x5410, R48 ;  /* 0x0000541007307816 */ /* 0x000fe40000000030 */
[----:B------:R-:W-:Y:S01]  /*193f0*/  PRMT R4, R4, 0x3340, R61 ;  /* 0x0000334004047816 */ /* 0x000fe2000000003d */
[----:B------:R-:W-:Y:S01]  /*19400*/  STL.128 [R1+0x2b0], R52 ;  /* 0x0002b03401007387 */ /* 0x000fe20000100c00 */
[----:B------:R-:W-:-:S02]  /*19410*/  PRMT R3, R80, 0x3340, R3 ;  /* 0x0000334050037816 */ /* 0x000fc40000000003 */
[----:B------:R-:W-:Y:S01]  /*19420*/  PRMT R7, R75, 0x3340, R14 ;  /* 0x000033404b077816 */ /* 0x000fe2000000000e */
[----:B------:R-:W-:Y:S01]  /*19430*/  STL.128 [R1+0x2c0], R48 ;  /* 0x0002c03001007387 */ /* 0x000fe20000100c00 */
[----:B------:R-:W-:Y:S02]  /*19440*/  PRMT R6, R72, 0x3340, R147 ;  /* 0x0000334048067816 */ /* 0x000fe40000000093 */
[----:B------:R-:W-:Y:S02]  /*19450*/  PRMT R8, R115, 0x3340, R133 ;  /* 0x0000334073087816 */ /* 0x000fe40000000085 */
[----:B------:R-:W-:Y:S02]  /*19460*/  PRMT R9, R78, 0x3340, R117 ;  /* 0x000033404e097816 */ /* 0x000fe40000000075 */
[----:B------:R-:W-:Y:S01]  /*19470*/  PRMT R4, R3, 0x5410, R4 ;  /* 0x0000541003047816 */ /* 0x000fe20000000004 */
[----:B------:R-:W-:Y:S01]  /*19480*/  VIADD R3, R1, 0x10 ;  /* 0x0000001001037836 */ /* 0x000fe20000000000 */
[----:B------:R-:W-:-:S02]  /*19490*/  PRMT R7, R6, 0x5410, R7 ;  /* 0x0000541006077816 */ /* 0x000fc40000000007 */
[----:B------:R-:W-:Y:S01]  /*194a0*/  PRMT R5, R0, 0x5410, R5 ;  /* 0x0000541000057816 */ /* 0x000fe20000000005 */
[----:B------:R-:W-:Y:S01]  /*194b0*/  IMAD.MOV.U32 R0, RZ, RZ, 0x1 ;  /* 0x00000001ff007424 */ /* 0x000fe200078e00ff */
[----:B------:R-:W-:Y:S02]  /*194c0*/  PRMT R6, R9, 0x5410, R8 ;  /* 0x0000541009067816 */ /* 0x000fe40000000008 */
[C---:B------:R-:W-:Y:S02]  /*194d0*/  SHF.R.U64 R65, R4.reuse, 0x10, R65 ;  /* 0x0000001004417819 */ /* 0x040fe40000001241 */
[----:B------:R-:W-:Y:S01]  /*194e0*/  PRMT R96, R113, 0x7610, R96 ;  /* 0x0000761071607816 */ /* 0x000fe20000000060 */
[----:B------:R-:W-:Y:S01]  /*194f0*/  STL.128 [R1+0x290], R4 ;  /* 0x0002900401007387 */ /* 0x000fe20000100c00 */
[----:B------:R-:W-:Y:S02]  /*19500*/  SHF.R.U64 R107, R4, 0x8, R5 ;  /* 0x00000008046b7819 */ /* 0x000fe40000001205 */
[C---:B------:R-:W-:Y:S01]  /*19510*/  PRMT R109, R5.reuse, 0x7770, RZ ;  /* 0x00007770056d7816 */ /* 0x040fe200000000ff */
[----:B------:R0:W-:Y:S01]  /*19520*/  ST.E.U8 desc[UR36][R140.64+0x31], R113 ;  /* 0x000031718c007985 */ /* 0x0001e2000c101124 */
[----:B------:R-:W-:-:S02]  /*19530*/  PRMT R61, R5, 0x7771, RZ ;  /* 0x00007771053d7816 */ /* 0x000fc400000000ff */
[C---:B------:R-:W-:Y:S01]  /*19540*/  PRMT R111, R5.reuse, 0x7772, RZ ;  /* 0x00007772056f7816 */ /* 0x040fe200000000ff */
[----:B------:R-:W-:Y:S01]  /*19550*/  ST.E.U8 desc[UR36][R140.64+0x13], R62 ;  /* 0x0000133e8c007985 */ /* 0x000fe2000c101124 */
[----:B------:R-:W-:Y:S02]  /*19560*/  PRMT R63, R5, 0x7773, RZ ;  /* 0x00007773053f7816 */ /* 0x000fe400000000ff */
[----:B------:R-:W-:Y:S01]  /*19570*/  PRMT R130, R133, 0x7610, R130 ;  /* 0x0000761085827816 */ /* 0x000fe20000000082 */
[----:B------:R-:W-:Y:S01]  /*19580*/  ST.E.U8 desc[UR36][R140.64+0xd], R147 ;  /* 0x00000d938c007985 */ /* 0x000fe2000c101124 */
[----:B------:R-:W-:Y:S02]  /*19590*/  PRMT R118, R14, 0x7610, R118 ;  /* 0x000076100e767816 */ /* 0x000fe40000000076 */
[----:B------:R-:W-:Y:S01]  /*195a0*/  PRMT R9, R28, 0x7610, R9 ;  /* 0x000076101c097816 */ /* 0x000fe20000000009 */
[----:B------:R-:W-:Y:S01]  /*195b0*/  ST.E.U8 desc[UR36][R140.64+0x14], R60 ;  /* 0x0000143c8c007985 */ /* 0x000fe2000c101124 */
[----:B0-----:R-:W-:-:S02]  /*195c0*/  LOP3.LUT R113, R65, 0xffff, RZ, 0xc0, !PT ;  /* 0x0000ffff41717812 */ /* 0x001fc400078ec0ff */
[----:B------:R-:W-:Y:S01]  /*195d0*/  PRMT R5, R29, 0x7610, R5 ;  /* 0x000076101d057816 */ /* 0x000fe20000000005 */
[----:B------:R-:W-:Y:S01]  /*195e0*/  ST.E.U8 desc[UR36][R140.64+0x15], R67 ;  /* 0x000015438c007985 */ /* 0x000fe2000c101124 */
[----:B------:R-:W-:Y:S02]  /*195f0*/  SHF.R.U32.HI R113, RZ, 0x8, R113 ;  /* 0x00000008ff717819 */ /* 0x000fe40000011671 */
[----:B------:R-:W-:Y:S01]  /*19600*/  PRMT R6, R15, 0x7610, R6 ;  /* 0x000076100f067816 */ /* 0x000fe20000000006 */
[----:B------:R-:W-:Y:S01]  /*19610*/  ST.E.U8 desc[UR36][R140.64+0x1a], R145 ;  /* 0x00001a918c007985 */ /* 0x000fe2000c101124 */
[----:B------:R-:W-:Y:S02]  /*19620*/  PRMT R8, R35, 0x7610, R8 ;  /* 0x0000761023087816 */ /* 0x000fe40000000008 */
[----:B------:R-:W-:Y:S01]  /*19630*/  PRMT R134, R80, 0x7610, R134 ;  /* 0x0000761050867816 */ /* 0x000fe20000000086 */
[----:B------:R-:W-:Y:S01]  /*19640*/  ST.E.U8 desc[UR36][R140.64+0x1d], R143 ;  /* 0x00001d8f8c007985 */ /* 0x000fe2000c101124 */
[----:B------:R-:W-:-:S02]  /*19650*/  PRMT R132, R117, 0x7610, R132 ;  /* 0x0000761075847816 */ /* 0x000fc40000000084 */
[----:B------:R-:W-:Y:S01]  /*19660*/  PRMT R116, R77, 0x7610, R116 ;  /* 0x000076104d747816 */ /* 0x000fe20000000074 */
[----:B------:R-:W-:Y:S01]  /*19670*/  ST.E.U8 desc[UR36][R140.64+0x24], R70 ;  /* 0x000024468c007985 */ /* 0x000fe2000c101124 */
[----:B------:R-:W-:Y:S02]  /*19680*/  PRMT R7, R86, 0x7610, R7 ;  /* 0x0000761056077816 */ /* 0x000fe40000000007 */
        /* <DEDUP_REMOVED lines=16> */
[----:B------:R-:W-:Y:S04]  /*19790*/  ST.E.U8 desc[UR36][R140.64+0x2e], R123 ;  /* 0x00002e7b8c007985 */ /* 0x000fe8000c101124 */
        /* <DEDUP_REMOVED lines=18> */
[----:B------:R0:W-:Y:S04]  /*198c0*/  ST.E.U8 desc[UR36][R140.64+0xb], R133 ;  /* 0x00000b858c007985 */ /* 0x0001e8000c101124 */
[----:B------:R1:W-:Y:S04]  /*198d0*/  ST.E.U8 desc[UR36][R140.64+0xf], R14 ;  /* 0x00000f0e8c007985 */ /* 0x0003e8000c101124 */
[----:B------:R2:W-:Y:S04]  /*198e0*/  ST.E.U8 desc[UR36][R140.64+0x37], R28 ;  /* 0x0000371c8c007985 */ /* 0x0005e8000c101124 */
[----:B------:R3:W-:Y:S01]  /*198f0*/  ST.E.U8 desc[UR36][R140.64+0x8], R78 ;  /* 0x0000084e8c007985 */ /* 0x0007e2000c101124 */
[----:B0-----:R-:W-:-:S03]  /*19900*/  PRMT R133, R78, 0x7610, R133 ;  /* 0x000076104e857816 */ /* 0x001fc60000000085 */
[----:B------:R0:W-:Y:S01]  /*19910*/  ST.E.U8 desc[UR36][R140.64+0x17], R29 ;  /* 0x0000171d8c007985 */ /* 0x0001e2000c101124 */
[----:B-1----:R-:W-:-:S03]  /*19920*/  PRMT R14, R34, 0x7610, R14 ;  /* 0x00007610220e7816 */ /* 0x002fc6000000000e */
[----:B------:R1:W-:Y:S01]  /*19930*/  ST.E.U8 desc[UR36][R140.64+0x1f], R15 ;  /* 0x00001f0f8c007985 */ /* 0x0003e2000c101124 */
[----:B--2---:R-:W-:-:S03]  /*19940*/  PRMT R28, R131, 0x7610, R28 ;  /* 0x00007610831c7816 */ /* 0x004fc6000000001c */
[----:B------:R2:W-:Y:S01]  /*19950*/  ST.E.U8 desc[UR36][R140.64+0x2f], R35 ;  /* 0x00002f238c007985 */ /* 0x0005e2000c101124 */
[----:B---3--:R-:W-:-:S03]  /*19960*/  PRMT R78, R83, 0x7610, R78 ;  /* 0x00007610534e7816 */ /* 0x008fc6000000004e */
        /* <DEDUP_REMOVED lines=49> */
[----:B0-----:R-:W-:Y:S02]  /*19c80*/  PRMT R89, R68, 0x7610, R89 ;  /* 0x0000761044597816 */ /* 0x001fe40000000059 */
[----:B-1----:R-:W-:Y:S02]  /*19c90*/  PRMT R91, R127, 0x7610, R91 ;  /* 0x000076107f5b7816 */ /* 0x002fe4000000005b */
[----:B--2---:R-:W-:Y:S02]  /*19ca0*/  PRMT R93, R125, 0x7610, R93 ;  /* 0x000076107d5d7816 */ /* 0x004fe4000000005d */
[----:B---3--:R-:W-:-:S07]  /*19cb0*/  PRMT R95, R64, 0x7610, R95 ;  /* 0x00007610405f7816 */ /* 0x008fce000000005f */
.L_x_120:
[----:B------:R-:W2:Y:S04]  /*19cc0*/  LDL.U8 R4, [R1+0x290] ;  /* 0x0002900001047983 */ /* 0x000ea80000100000 */
[----:B------:R-:W3:Y:S04]  /*19cd0*/  LDL.U8 R144, [R1+0x29e] ;  /* 0x00029e0001907983 */ /* 0x000ee80000100000 */
[----:B------:R-:W4:Y:S04]  /*19ce0*/  LDL.U8 R60, [R1+0x293] ;  /* 0x00029300013c7983 */ /* 0x000f280000100000 */
[----:B------:R-:W5:Y:S04]  /*19cf0*/  LDL.U8 R62, [R1+0x294] ;  /* 0x00029400013e7983 */ /* 0x000f680000100000 */
        /* <DEDUP_REMOVED lines=59> */
[----:B------:R-:W5:Y:S01]  /*1a0b0*/  LDL.U8 R58, [R1+0x292] ;  /* 0x00029200013a7983 */ /* 0x000f620000100000 */
[----:B------:R-:W-:Y:S01]  /*1a0c0*/  IMAD.MOV.U32 R145, RZ, RZ, 0x0 ;  /* 0x00000000ff917424 */ /* 0x000fe200078e00ff */
[----:B------:R-:W-:Y:S01]  /*1a0d0*/  BSSY.RECONVERGENT B1, `(.L_x_108) ;  /* 0x000005e000017945 */ /* 0x000fe20003800200 */
[----:B------:R-:W-:Y:S01]  /*1a0e0*/  IMAD.MOV.U32 R49, RZ, RZ, RZ ;  /* 0x000000ffff317224 */ /* 0x000fe200078e00ff */
[----:B--2---:R0:W-:Y:S04]  /*1a0f0*/  STL.U8 [R1+0x3d8], R4 ;  /* 0x0003d80401007387 */ /* 0x0041e80000100000 */
[----:B---3--:R1:W-:Y:S01]  /*1a100*/  STL.U8 [R1+0x3e6], R144 ;  /* 0x0003e69001007387 */ /* 0x0083e20000100000 */
[----:B0-----:R-:W-:-:S02]  /*1a110*/  IMAD.MOV.U32 R4, RZ, RZ, 0x80 ;  /* 0x00000080ff047424 */ /* 0x001fc400078e00ff */
[----:B-1----:R-:W-:Y:S01]  /*1a120*/  IMAD.MOV.U32 R144, RZ, RZ, 0xc0 ;  /* 0x000000c0ff907424 */ /* 0x002fe200078e00ff */
[----:B----4-:R-:W-:Y:S04]  /*1a130*/  STL.U8 [R1+0x3db], R60 ;  /* 0x0003db3c01007387 */ /* 0x010fe80000100000 */
[----:B-----5:R-:W-:Y:S04]  /*1a140*/  STL.U8 [R1+0x3dc], R62 ;  /* 0x0003dc3e01007387 */ /* 0x020fe80000100000 */
[----:B------:R-:W-:Y:S04]  /*1a150*/  STL.U8 [R1+0x3dd], R64 ;  /* 0x0003dd4001007387 */ /* 0x000fe80000100000 */
        /* <DEDUP_REMOVED lines=57> */
[----:B------:R-:W-:Y:S04]  /*1a4f0*/  STL.64 [R1+0x390], R144 ;  /* 0x0003909001007387 */ /* 0x000fe80000100a00 */
[----:B------:R-:W-:Y:S04]  /*1a500*/  STL.U8 [R1+0x418], R4 ;  /* 0x0004180401007387 */ /* 0x000fe80000100000 */
[----:B------:R0:W-:Y:S04]  /*1a510*/  STL.U8 [R1+0x3d9], R56 ;  /* 0x0003d93801007387 */ /* 0x0001e80000100000 */
[----:B------:R1:W-:Y:S01]  /*1a520*/  STL.U8 [R1+0x3da], R58 ;  /* 0x0003da3a01007387 */ /* 0x0003e20000100000 */
[----:B0-----:R-:W-:-:S02]  /*1a530*/  IMAD.MOV.U32 R56, RZ, RZ, 0x40 ;  /* 0x00000040ff387424 */ /* 0x001fc400078e00ff */
[----:B-1----:R-:W-:-:S07]  /*1a540*/  IMAD.MOV.U32 R58, RZ, RZ, 0x41 ;  /* 0x00000041ff3a7424 */ /* 0x002fce00078e00ff */
.L_x_109:
[----:B0-----:R-:W-:Y:S02]  /*1a550*/  IMAD.IADD R48, R1, 0x1, R56 ;  /* 0x0000000101307824 */ /* 0x001fe400078e0238 */
[----:B------:R-:W-:Y:S02]  /*1a560*/  VIADD R49, R49, 0x10 ;  /* 0x0000001031317836 */ /* 0x000fe40000000000 */
[C---:B------:R-:W-:Y:S01]  /*1a570*/  VIADD R56, R58.reuse, 0xf ;  /* 0x0000000f3a387836 */ /* 0x040fe20000000000 */
[----:B------:R0:W-:Y:S01]  /*1a580*/  STL.U8 [R48+0x3d9], RZ ;  /* 0x0003d9ff30007387 */ /* 0x0001e20000100000 */
[----:B------:R-:W-:Y:S01]  /*1a590*/  VIADD R58, R58, 0x10 ;  /* 0x000000103a3a7836 */ /* 0x000fe20000000000 */
[----:B------:R-:W-:Y:S02]  /*1a5a0*/  ISETP.NE.AND P0, PT, R49, 0x20, PT ;  /* 0x000000203100780c */ /* 0x000fe40003f05270 */
        /* <DEDUP_REMOVED lines=16> */
[----:B------:R-:W-:Y:S05]  /*1a6b0*/  BSYNC.RECONVERGENT B1 ;  /* 0x0000000000017941 */ /* 0x000fea0003800200 */
.L_x_108:
[C---:B------:R-:W-:Y:S01]  /*1a6c0*/  IMAD.IADD R56, R1.reuse, 0x1, R56 ;  /* 0x0000000101387824 */ /* 0x040fe200078e0238 */
[C-C-:B------:R-:W-:Y:S01]  /*1a6d0*/  IADD3 R54, PT, PT, R1.reuse, 0x7, R58.reuse ;  /* 0x0000000701367810 */ /* 0x140fe20007ffe03a */
[C-C-:B0-----:R-:W-:Y:S01]  /*1a6e0*/  IMAD.IADD R48, R1.reuse, 0x1, R58.reuse ;  /* 0x0000000101307824 */ /* 0x141fe200078e023a */
[C-C-:B------:R-:W-:Y:S02]  /*1a6f0*/  IADD3 R53, PT, PT, R1.reuse, 0x8, R58.reuse ;  /* 0x0000000801357810 */ /* 0x140fe40007ffe03a */
[C-C-:B------:R-:W-:Y:S01]  /*1a700*/  IADD3 R52, PT, PT, R1.reuse, 0xb, R58.reuse ;  /* 0x0000000b01347810 */ /* 0x140fe20007ffe03a */
[----:B------:R-:W-:Y:S01]  /*1a710*/  STL.U8 [R56+0x3d9], RZ ;  /* 0x0003d9ff38007387 */ /* 0x000fe20000100000 */
[----:B------:R-:W-:-:S03]  /*1a720*/  IADD3 R58, PT, PT, R1, 0xc, R58 ;  /* 0x0000000c013a7810 */ /* 0x000fc60007ffe03a */
[----:B------:R-:W-:Y:S04]  /*1a730*/  STL.U8 [R48+0x3d9], RZ ;  /* 0x0003d9ff30007387 */ /* 0x000fe80000100000 */
[----:B------:R-:W-:Y:S04]  /*1a740*/  STL.U8 [R48+0x3da], RZ ;  /* 0x0003daff30007387 */ /* 0x000fe80000100000 */
[----:B------:R-:W-:Y:S04]  /*1a750*/  STL.U8 [R48+0x3db], RZ ;  /* 0x0003dbff30007387 */ /* 0x000fe80000100000 */
[----:B------:R-:W-:Y:S04]  /*1a760*/  STL.U8 [R48+0x3dc], RZ ;  /* 0x0003dcff30007387 */ /* 0x000fe80000100000 */
[----:B------:R-:W-:Y:S04]  /*1a770*/  STL.U8 [R48+0x3dd], RZ ;  /* 0x0003ddff30007387 */ /* 0x000fe80000100000 */
[----:B------:R-:W-:Y:S04]  /*1a780*/  STL.U8 [R48+0x3de], RZ ;  /* 0x0003deff30007387 */ /* 0x000fe80000100000 */
[----:B------:R0:W-:Y:S04]  /*1a790*/  STL.U8 [R48+0x3df], RZ ;  /* 0x0003dfff30007387 */ /* 0x0001e80000100000 */
[----:B------:R-:W-:Y:S04]  /*1a7a0*/  STL.U8 [R54+0x3d9], RZ ;  /* 0x0003d9ff36007387 */ /* 0x000fe80000100000 */
[----:B------:R-:W-:Y:S04]  /*1a7b0*/  STL.U8 [R53+0x3d9], RZ ;  /* 0x0003d9ff35007387 */ /* 0x000fe80000100000 */
[----:B------:R-:W-:Y:S04]  /*1a7c0*/  STL.U8 [R53+0x3da], RZ ;  /* 0x0003daff35007387 */ /* 0x000fe80000100000 */
[----:B------:R-:W-:Y:S04]  /*1a7d0*/  STL.U8 [R53+0x3db], RZ ;  /* 0x0003dbff35007387 */ /* 0x000fe80000100000 */
[----:B------:R1:W-:Y:S04]  /*1a7e0*/  STL.U8 [R52+0x3d9], RZ ;  /* 0x0003d9ff34007387 */ /* 0x0003e80000100000 */
[----:B------:R-:W-:Y:S04]  /*1a7f0*/  STL.U8 [R58+0x3d9], RZ ;  /* 0x0003d9ff3a007387 */ /* 0x000fe80000100000 */
[----:B------:R2:W-:Y:S04]  /*1a800*/  STL.U8 [R58+0x3da], RZ ;  /* 0x0003daff3a007387 */ /* 0x0005e80000100000 */
[----:B------:R-:W3:Y:S04]  /*1a810*/  LDL.64 R126, [R1+0x3e8] ;  /* 0x0003e800017e7983 */ /* 0x000ee80000100a00 */
[----:B0-----:R-:W4:Y:S04]  /*1a820*/  LDL.64 R48, [R1+0x3f0] ;  /* 0x0003f00001307983 */ /* 0x001f280000100a00 */
        /* <DEDUP_REMOVED lines=10> */
[----:B-1----:R-:W5:Y:S04]  /*1a8d0*/  LDL.64 R52, [R1+0x3d8] ;  /* 0x0003d80001347983 */ /* 0x002f680000100a00 */
[----:B------:R-:W5:Y:S01]  /*1a8e0*/  LDL.64 R54, [R1+0x3e0] ;  /* 0x0003e00001367983 */ /* 0x000f620000100a00 */
[----:B------:R-:W-:-:S03]  /*1a8f0*/  IMAD.MOV.U32 R59, RZ, RZ, 0x6 ;  /* 0x00000006ff3b7424 */ /* 0x000fc600078e00ff */
        /* <DEDUP_REMOVED lines=8> */
[----:B------:R0:W-:Y:S04]  /*1a980*/  STL.U8 [R1+0x456], R59 ;  /* 0x0004563b01007387 */ /* 0x0001e80000100000 */
[----:B------:R-:W-:Y:S04]  /*1a990*/  STL.U8 [R1+0x450], RZ ;  /* 0x000450ff01007387 */ /* 0x000fe80000100000 */
[----:B------:R-:W-:Y:S04]  /*1a9a0*/  STL.U8 [R1+0x451], RZ ;  /* 0x000451ff01007387 */ /* 0x000fe80000100000 */
[----:B------:R-:W-:Y:S04]  /*1a9b0*/  STL.U8 [R1+0x452], RZ ;  /* 0x000452ff01007387 */ /* 0x000fe80000100000 */
[----:B------:R-:W-:Y:S04]  /*1a9c0*/  STL.U8 [R1+0x453], RZ ;  /* 0x000453ff01007387 */ /* 0x000fe80000100000 */
[----:B------:R-:W-:Y:S04]  /*1a9d0*/  STL.U8 [R1+0x454], RZ ;  /* 0x000454ff01007387 */ /* 0x000fe80000100000 */
[----:B------:R-:W-:Y:S04]  /*1a9e0*/  STL.U8 [R1+0x455], RZ ;  /* 0x000455ff01007387 */ /* 0x000fe80000100000 */
[----:B------:R-:W-:Y:S01]  /*1a9f0*/  STL.U8 [R1+0x457], RZ ;  /* 0x000457ff01007387 */ /* 0x000fe20000100000 */
[----:B---3--:R-:W-:-:S02]  /*1aa00*/  PRMT R56, R126, 0x7771, RZ ;  /* 0x000077717e387816 */ /* 0x008fc400000000ff */
[----:B------:R-:W-:-:S03]  /*1aa10*/  PRMT R57, R126, 0x7770, RZ ;  /* 0x000077707e397816 */ /* 0x000fc600000000ff */
[----:B------:R-:W-:-:S05]  /*1aa20*/  IMAD.U32 R56, R56, 0x10000, RZ ;  /* 0x0001000038387824 */ /* 0x000fca00078e00ff */
[----:B--2---:R-:W-:Y:S02]  /*1aa30*/  LOP3.LUT R58, R56, 0xff0000, RZ, 0xc0, !PT ;  /* 0x00ff0000383a7812 */ /* 0x004fe400078ec0ff */
[----:B------:R-:W-:Y:S02]  /*1aa40*/  PRMT R56, R126, 0x7772, RZ ;  /* 0x000077727e387816 */ /* 0x000fe400000000ff */
[----:B------:R-:W-:Y:S02]  /*1aa50*/  PRMT R57, R58, 0x4210, R57 ;  /* 0x000042103a397816 */ /* 0x000fe40000000039 */
[----:B0-----:R-:W2:Y:S01]  /*1aa60*/  LDL.64 R58, [R1+0x450] ;  /* 0x00045000013a7983 */ /* 0x001ea20000100a00 */
[----:B------:R-:W-:-:S05]  /*1aa70*/  IMAD.SHL.U32 R56, R56, 0x100, RZ ;  /* 0x0000010038387824 */ /* 0x000fca00078e00ff */
[----:B------:R-:W-:Y:S02]  /*1aa80*/  LOP3.LUT R151, R57, 0xff00, R56, 0xf8, !PT ;  /* 0x0000ff0039977812 */ /* 0x000fe400078ef838 */
[----:B------:R-:W3:Y:S01]  /*1aa90*/  LDL.64 R56, [R1+0x448] ;  /* 0x0004480001387983 */ /* 0x000ee20000100a00 */
[----:B----4-:R-:W-:Y:S02]  /*1aaa0*/  PRMT R137, R48, 0x7771, RZ ;  /* 0x0000777130897816 */ /* 0x010fe400000000ff */
[----:B------:R-:W-:Y:S02]  /*1aab0*/  PRMT R126, R126, 0x7773, RZ ;  /* 0x000077737e7e7816 */ /* 0x000fe400000000ff */
[----:B------:R-:W-:Y:S01]  /*1aac0*/  PRMT R148, R127, 0x7770, RZ ;  /* 0x000077707f947816 */ /* 0x000fe200000000ff */
[----:B------:R-:W-:Y:S01]  /*1aad0*/  IMAD.U32 R137, R137, 0x10000, RZ ;  /* 0x0001000089897824 */ /* 0x000fe200078e00ff */
[----:B------:R-:W-:Y:S02]  /*1aae0*/  PRMT R150, R48, 0x7772, RZ ;  /* 0x0000777230967816 */ /* 0x000fe400000000ff */
[----:B------:R-:W-:-:S02]  /*1aaf0*/  LOP3.LUT R151, R151, 0xff, R126, 0xf8, !PT ;  /* 0x000000ff97977812 */ /* 0x000fc400078ef87e */
[----:B------:R-:W-:Y:S02]  /*1ab00*/  PRMT R126, R48, 0x7770, RZ ;  /* 0x00007770307e7816 */ /* 0x000fe400000000ff */
[----:B------:R-:W-:Y:S01]  /*1ab10*/  LOP3.LUT R137, R137, 0xff0000, RZ, 0xc0, !PT ;  /* 0x00ff000089897812 */ /* 0x000fe200078ec0ff */
[----:B------:R-:W-:Y:S01]  /*1ab20*/  IMAD.SHL.U32 R150, R150, 0x100, RZ ;  /* 0x0000010096967824 */ /* 0x000fe200078e00ff */
[C---:B------:R-:W-:Y:S02]  /*1ab30*/  PRMT R146, R127.reuse, 0x7771, RZ ;  /* 0x000077717f927816 */ /* 0x040fe400000000ff */
[----:B------:R-:W-:Y:S02]  /*1ab40*/  PRMT R142, R127, 0x7772, RZ ;  /* 0x000077727f8e7816 */ /* 0x000fe400000000ff */
[----:B------:R-:W-:Y:S01]  /*1ab50*/  PRMT R137, R137, 0x4210, R126 ;  /* 0x0000421089897816 */ /* 0x000fe2000000007e */
[----:B------:R-:W-:-:S03]  /*1ab60*/  IMAD.WIDE.U32 R148, R148, 0x1000000, RZ ;  /* 0x0100000094947825 */ /* 0x000fc600078e00ff */
[----:B------:R-:W-:Y:S01]  /*1ab70*/  LOP3.LUT R153, R137, 0xff00, R150, 0xf8, !PT ;  /* 0x0000ff0089997812 */ /* 0x000fe200078ef896 */
[----:B------:R-:W-:Y:S01]  /*1ab80*/  IMAD.WIDE.U32 R146, R146, 0x10000, RZ ;  /* 0x0001000092927825 */ /* 0x000fe200078e00ff */
[----:B-----5:R-:W-:-:S03]  /*1ab90*/  PRMT R137, R50, 0x7771, RZ ;  /* 0x0000777132897816 */ /* 0x020fc600000000ff */
[----:B------:R-:W-:Y:S01]  /*1aba0*/  IMAD.WIDE.U32 R142, R142, 0x100, RZ ;  /* 0x000001008e8e7825 */ /* 0x000fe200078e00ff */
[----:B------:R-:W-:Y:S02]  /*1abb0*/  PRMT R48, R48, 0x7773, RZ ;  /* 0x0000777330307816 */ /* 0x000fe400000000ff */
[----:B------:R-:W-:Y:S01]  /*1abc0*/  LOP3.LUT R154, R142, R148, R146, 0xfe, !PT ;  /* 0x000000948e9a7212 */ /* 0x000fe200078efe92 */
[----:B------:R-:W-:Y:S01]  /*1abd0*/  IMAD.U32 R142, R137, 0x10000, RZ ;  /* 0x00010000898e7824 */ /* 0x000fe200078e00ff */
[----:B------:R-:W-:Y:S02]  /*1abe0*/  LOP3.LUT R153, R153, 0xff, R48, 0xf8, !PT ;  /* 0x000000ff99997812 */ /* 0x000fe400078ef830 */
[----:B------:R-:W-:Y:S02]  /*1abf0*/  PRMT R48, R50, 0x7772, RZ ;  /* 0x0000777232307816 */ /* 0x000fe400000000ff */
[C---:B------:R-:W-:Y:S02]  /*1ac00*/  PRMT R148, R49.reuse, 0x7770, RZ ;  /* 0x0000777031947816 */ /* 0x040fe400000000ff */
[----:B------:R-:W-:-:S02]  /*1ac10*/  PRMT R146, R49, 0x7771, RZ ;  /* 0x0000777131927816 */ /* 0x000fc400000000ff */
[----:B------:R-:W-:Y:S02]  /*1ac20*/  PRMT R137, R50, 0x7770, RZ ;  /* 0x0000777032897816 */ /* 0x000fe400000000ff */
[----:B------:R-:W-:Y:S01]  /*1ac30*/  LOP3.LUT R142, R142, 0xff0000, RZ, 0xc0, !PT ;  /* 0x00ff00008e8e7812 */ /* 0x000fe200078ec0ff */
[----:B------:R-:W-:Y:S01]  /*1ac40*/  IMAD.SHL.U32 R48, R48, 0x100, RZ ;  /* 0x0000010030307824 */ /* 0x000fe200078e00ff */
[----:B------:R-:W-:Y:S02]  /*1ac50*/  PRMT R127, R127, 0x7773, RZ ;  /* 0x000077737f7f7816 */ /* 0x000fe400000000ff */
[----:B------:R-:W-:Y:S01]  /*1ac60*/  LOP3.LUT R151, R147, R151, R149, 0xfe, !PT ;  /* 0x0000009793977212 */ /* 0x000fe200078efe95 */
[----:B------:R-:W-:Y:S01]  /*1ac70*/  IMAD.WIDE.U32 R148, R148, 0x1000000, RZ ;  /* 0x0100000094947825 */ /* 0x000fe200078e00ff */
[----:B------:R-:W-:Y:S02]  /*1ac80*/  PRMT R126, R49, 0x7772, RZ ;  /* 0x00007772317e7816 */ /* 0x000fe400000000ff */
[----:B------:R-:W-:Y:S01]  /*1ac90*/  PRMT R137, R142, 0x4210, R137 ;  /* 0x000042108e897816 */ /* 0x000fe20000000089 */
[----:B------:R-:W-:Y:S01]  /*1aca0*/  IMAD.WIDE.U32 R146, R146, 0x10000, RZ ;  /* 0x0001000092927825 */ /* 0x000fe200078e00ff */
[----:B------:R-:W-:-:S02]  /*1acb0*/  LOP3.LUT R154, R154, 0xff, R127, 0xf8, !PT ;  /* 0x000000ff9a9a7812 */ /* 0x000fc400078ef87f */
[----:B------:R-:W-:Y:S01]  /*1acc0*/  LOP3.LUT R155, R151, R143, RZ, 0xfc, !PT ;  /* 0x0000008f979b7212 */ /* 0x000fe200078efcff */
[----:B------:R-:W-:Y:S01]  /*1acd0*/  IMAD.WIDE.U32 R126, R126, 0x100, RZ ;  /* 0x000001007e7e7825 */ /* 0x000fe200078e00ff */
[----:B------:R-:W-:Y:S02]  /*1ace0*/  LOP3.LUT R151, R137, 0xff00, R48, 0xf8, !PT ;  /* 0x0000ff0089977812 */ /* 0x000fe400078ef830 */
[----:B------:R-:W-:Y:S02]  /*1acf0*/  LOP3.LUT R153, R147, R153, R149, 0xfe, !PT ;  /* 0x0000009993997212 */ /* 0x000fe400078efe95 */
[----:B------:R-:W-:Y:S02]  /*1ad00*/  PRMT R48, R122, 0x7771, RZ ;  /* 0x000077717a307816 */ /* 0x000fe400000000ff */
[----:B------:R-:W-:Y:S02]  /*1ad10*/  LOP3.LUT R153, R153, R127, RZ, 0xfc, !PT ;  /* 0x0000007f99997212 */ /* 0x000fe400078efcff */
[----:B------:R-:W-:Y:S01]  /*1ad20*/  LOP3.LUT R152, R126, R148, R146, 0xfe, !PT ;  /* 0x000000947e987212 */ /* 0x000fe200078efe92 */
[----:B------:R-:W-:Y:S01]  /*1ad30*/  IMAD.U32 R127, R48, 0x10000, RZ ;  /* 0x00010000307f7824 */ /* 0x000fe200078e00ff */
[----:B------:R-:W-:-:S02]  /*1ad40*/  PRMT R146, R51, 0x7770, RZ ;  /* 0x0000777033927816 */ /* 0x000fc400000000ff */
[C---:B------:R-:W-:Y:S02]  /*1ad50*/  PRMT R142, R51.reuse, 0x7771, RZ ;  /* 0x00007771338e7816 */ /* 0x040fe400000000ff */
[----:B------:R-:W-:Y:S01]  /*1ad60*/  PRMT R126, R51, 0x7772, RZ ;  /* 0x00007772337e7816 */ /* 0x000fe200000000ff */
[----:B------:R-:W-:Y:S01]  /*1ad70*/  IMAD.WIDE.U32 R146, R146, 0x1000000, RZ ;  /* 0x0100000092927825 */ /* 0x000fe200078e00ff */
[----:B------:R-:W-:-:S03]  /*1ad80*/  LOP3.LUT R150, R127, 0xff0000, RZ, 0xc0, !PT ;  /* 0x00ff00007f967812 */ /* 0x000fc600078ec0ff */
[----:B------:R-:W-:Y:S01]  /*1ad90*/  IMAD.WIDE.U32 R142, R142, 0x10000, RZ ;  /* 0x000100008e8e7825 */ /* 0x000fe200078e00ff */
[----:B------:R-:W-:-:S03]  /*1ada0*/  PRMT R49, R49, 0x7773, RZ ;  /* 0x0000777331317816 */ /* 0x000fc600000000ff */
[----:B------:R-:W-:Y:S01]  /*1adb0*/  IMAD.WIDE.U32 R126, R126, 0x100, RZ ;  /* 0x000001007e7e7825 */ /* 0x000fe200078e00ff */
[----:B------:R-:W-:Y:S02]  /*1adc0*/  PRMT R48, R122, 0x7772, RZ ;  /* 0x000077727a307816 */ /* 0x000fe400000000ff */
[----:B------:R-:W-:Y:S02]  /*1add0*/  PRMT R148, R51, 0x7773, RZ ;  /* 0x0000777333947816 */ /* 0x000fe400000000ff */
[----:B------:R-:W-:Y:S02]  /*1ade0*/  LOP3.LUT R137, R126, R146, R142, 0xfe, !PT ;  /* 0x000000927e897212 */ /* 0x000fe400078efe8e */
[----:B------:R-:W-:Y:S02]  /*1adf0*/  LOP3.LUT R152, R152, 0xff, R49, 0xf8, !PT ;  /* 0x000000ff98987812 */ /* 0x000fe400078ef831 */
[----:B------:R-:W-:Y:S02]  /*1ae00*/  PRMT R50, R50, 0x7773, RZ ;  /* 0x0000777332327816 */ /* 0x000fe400000000ff */
[----:B------:R-:W-:Y:S01]  /*1ae10*/  PRMT R49, R122, 0x7770, RZ ;  /* 0x000077707a317816 */ /* 0x000fe200000000ff */
[----:B------:R-:W-:Y:S01]  /*1ae20*/  IMAD.SHL.U32 R149, R48, 0x100, RZ ;  /* 0x0000010030957824 */ /* 0x000fe200078e00ff */
[----:B------:R-:W-:-:S02]  /*1ae30*/  LOP3.LUT R148, R137, 0xff, R148, 0xf8, !PT ;  /* 0x000000ff89947812 */ /* 0x000fc400078ef894 */
[----:B------:R-:W-:Y:S01]  /*1ae40*/  PRMT R137, R124, 0x7771, RZ ;  /* 0x000077717c897816 */ /* 0x000fe200000000ff */
[----:B------:R-:W-:Y:S01]  /*1ae50*/  IMAD.MOV.U32 R48, RZ, RZ, R154 ;  /* 0x000000ffff307224 */ /* 0x000fe200078e009a */
[----:B------:R-:W-:Y:S01]  /*1ae60*/  LOP3.LUT R151, R151, 0xff, R50, 0xf8, !PT ;  /* 0x000000ff97977812 */ /* 0x000fe200078ef832 */
[----:B------:R-:W-:Y:S01]  /*1ae70*/  IMAD.MOV.U32 R50, RZ, RZ, R152 ;  /* 0x000000ffff327224 */ /* 0x000fe200078e0098 */
[----:B------:R-:W-:Y:S01]  /*1ae80*/  PRMT R150, R150, 0x4210, R49 ;  /* 0x0000421096967816 */ /* 0x000fe20000000031 */
[----:B------:R-:W-:Y:S01]  /*1ae90*/  IMAD.MOV.U32 R49, RZ, RZ, R155 ;  /* 0x000000ffff317224 */ /* 0x000fe200078e009b */
[C---:B------:R-:W-:Y:S01]  /*1aea0*/  PRMT R146, R123.reuse, 0x7770, RZ ;  /* 0x000077707b927816 */ /* 0x040fe200000000ff */
[----:B------:R-:W-:Y:S01]  /*1aeb0*/  IMAD.MOV.U32 R51, RZ, RZ, R153 ;  /* 0x000000ffff337224 */ /* 0x000fe200078e0099 */
[C---:B------:R-:W-:Y:S02]  /*1aec0*/  PRMT R142, R123.reuse, 0x7771, RZ ;  /* 0x000077717b8e7816 */ /* 0x040fe400000000ff */
[----:B------:R-:W-:Y:S01]  /*1aed0*/  PRMT R126, R123, 0x7772, RZ ;  /* 0x000077727b7e7816 */ /* 0x000fe200000000ff */
[----:B------:R-:W-:Y:S01]  /*1aee0*/  IMAD.U32 R137, R137, 0x10000, RZ ;  /* 0x0001000089897824 */ /* 0x000fe200078e00ff */
[----:B------:R-:W-:-:S02]  /*1aef0*/  LOP3.LUT R149, R150, 0xff00, R149, 0xf8, !PT ;  /* 0x0000ff0096957812 */ /* 0x000fc400078ef895 */
[----:B------:R-:W-:Y:S01]  /*1af00*/  PRMT R122, R122, 0x7773, RZ ;  /* 0x000077737a7a7816 */ /* 0x000fe200000000ff */
[----:B------:R0:W-:Y:S01]  /*1af10*/  STL.128 [R1+0x20], R48 ;  /* 0x0000203001007387 */ /* 0x0001e20000100c00 */
[----:B------:R-:W-:Y:S01]  /*1af20*/  LOP3.LUT R151, R143, R151, R147, 0xfe, !PT ;  /* 0x000000978f977212 */ /* 0x000fe200078efe93 */
[----:B------:R-:W-:Y:S01]  /*1af30*/  IMAD.WIDE.U32 R146, R146, 0x1000000, RZ ;  /* 0x0100000092927825 */ /* 0x000fe200078e00ff */
[----:B------:R-:W-:-:S03]  /*1af40*/  LOP3.LUT R149, R149, 0xff, R122, 0xf8, !PT ;  /* 0x000000ff95957812 */ /* 0x000fc600078ef87a */
[----:B------:R-:W-:Y:S01]  /*1af50*/  IMAD.WIDE.U32 R142, R142, 0x10000, RZ ;  /* 0x000100008e8e7825 */ /* 0x000fe200078e00ff */
[----:B------:R-:W-:-:S03]  /*1af60*/  LOP3.LUT R122, R137, 0xff0000, RZ, 0xc0, !PT ;  /* 0x00ff0000897a7812 */ /* 0x000fc600078ec0ff */
[----:B0-----:R-:W-:Y:S01]  /*1af70*/  IMAD.WIDE.U32 R48, R126, 0x100, RZ ;  /* 0x000001007e307825 */ /* 0x001fe200078e00ff */
[C---:B------:R-:W-:Y:S02]  /*1af80*/  PRMT R50, R124.reuse, 0x7772, RZ ;  /* 0x000077727c327816 */ /* 0x040fe400000000ff */
[----:B------:R-:W-:Y:S02]  /*1af90*/  PRMT R51, R124, 0x7770, RZ ;  /* 0x000077707c337816 */ /* 0x000fe400000000ff */
[----:B------:R-:W-:Y:S01]  /*1afa0*/  LOP3.LUT R146, R48, R146, R142, 0xfe, !PT ;  /* 0x0000009230927212 */ /* 0x000fe200078efe8e */
[----:B------:R-:W-:Y:S01]  /*1afb0*/  IMAD.SHL.U32 R50, R50, 0x100, RZ ;  /* 0x0000010032327824 */ /* 0x000fe200078e00ff */
[----:B------:R-:W-:Y:S02]  /*1afc0*/  PRMT R51, R122, 0x4210, R51 ;  /* 0x000042107a337816 */ /* 0x000fe40000000033 */
[----:B------:R-:W-:Y:S02]  /*1afd0*/  PRMT R48, R70, 0x7771, RZ ;  /* 0x0000777146307816 */ /* 0x000fe400000000ff */
[----:B------:R-:W-:-:S02]  /*1afe0*/  LOP3.LUT R149, R143, R149, R147, 0xfe, !PT ;  /* 0x000000958f957212 */ /* 0x000fc400078efe93 */
[----:B------:R-:W-:Y:S01]  /*1aff0*/  LOP3.LUT R147, R51, 0xff00, R50, 0xf8, !PT ;  /* 0x0000ff0033937812 */ /* 0x000fe200078ef832 */
[----:B------:R-:W-:Y:S01]  /*1b000*/  IMAD.U32 R50, R48, 0x10000, RZ ;  /* 0x0001000030327824 */ /* 0x000fe200078e00ff */
[C---:B------:R-:W-:Y:S02]  /*1b010*/  PRMT R142, R125.reuse, 0x7770, RZ ;  /* 0x000077707d8e7816 */ /* 0x040fe400000000ff */
[----:B------:R-:W-:Y:S02]  /*1b020*/  PRMT R126, R125, 0x7771, RZ ;  /* 0x000077717d7e7816 */ /* 0x000fe400000000ff */
[----:B------:R-:W-:Y:S02]  /*1b030*/  PRMT R123, R123, 0x7773, RZ ;  /* 0x000077737b7b7816 */ /* 0x000fe400000000ff */
[----:B------:R-:W-:Y:S02]  /*1b040*/  PRMT R124, R124, 0x7773, RZ ;  /* 0x000077737c7c7816 */ /* 0x000fe400000000ff */
[----:B------:R-:W-:-:S02]  /*1b050*/  PRMT R122, R125, 0x7772, RZ ;  /* 0x000077727d7a7816 */ /* 0x000fc400000000ff */
[C---:B------:R-:W-:Y:S02]  /*1b060*/  PRMT R48, R70.reuse, 0x7772, RZ ;  /* 0x0000777246307816 */ /* 0x040fe400000000ff */
[----:B------:R-:W-:Y:S02]  /*1b070*/  LOP3.LUT R149, R149, R49, RZ, 0xfc, !PT ;  /* 0x0000003195957212 */ /* 0x000fe400078efcff */
[----:B------:R-:W-:Y:S02]  /*1b080*/  PRMT R49, R70, 0x7770, RZ ;  /* 0x0000777046317816 */ /* 0x000fe400000000ff */
[----:B------:R-:W-:Y:S01]  /*1b090*/  LOP3.LUT R50, R50, 0xff0000, RZ, 0xc0, !PT ;  /* 0x00ff000032327812 */ /* 0x000fe200078ec0ff */
[----:B------:R-:W-:Y:S01]  /*1b0a0*/  IMAD.WIDE.U32 R142, R142, 0x1000000, RZ ;  /* 0x010000008e8e7825 */ /* 0x000fe200078e00ff */
[----:B------:R-:W-:Y:S02]  /*1b0b0*/  LOP3.LUT R151, R151, R127, RZ, 0xfc, !PT ;  /* 0x0000007f97977212 */ /* 0x000fe400078efcff */
[----:B------:R-:W-:Y:S01]  /*1b0c0*/  LOP3.LUT R146, R146, 0xff, R123, 0xf8, !PT ;  /* 0x000000ff92927812 */ /* 0x000fe200078ef87b */
[----:B------:R-:W-:Y:S01]  /*1b0d0*/  IMAD.WIDE.U32 R126, R126, 0x10000, RZ ;  /* 0x000100007e7e7825 */ /* 0x000fe200078e00ff */
[----:B------:R-:W-:-:S02]  /*1b0e0*/  LOP3.LUT R147, R147, 0xff, R124, 0xf8, !PT ;  /* 0x000000ff93937812 */ /* 0x000fc400078ef87c */
[----:B------:R-:W-:Y:S01]  /*1b0f0*/  PRMT R137, R50, 0x4210, R49 ;  /* 0x0000421032897816 */ /* 0x000fe20000000031 */
[----:B------:R-:W-:-:S04]  /*1b100*/  IMAD.WIDE.U32 R122, R122, 0x100, RZ ;  /* 0x000001007a7a7825 */ /* 0x000fc800078e00ff */
[----:B------:R-:W-:Y:S01]  /*1b110*/  IMAD.SHL.U32 R124, R48, 0x100, RZ ;  /* 0x00000100307c7824 */ /* 0x000fe200078e00ff */
[----:B------:R-:W-:Y:S01]  /*1b120*/  LOP3.LUT R147, R127, R147, R143, 0xfe, !PT ;  /* 0x000000937f937212 */ /* 0x000fe200078efe8f */
[----:B------:R-:W-:Y:S01]  /*1b130*/  IMAD.MOV.U32 R48, RZ, RZ, R148 ;  /* 0x000000ffff307224 */ /* 0x000fe200078e0094 */
[----:B------:R-:W-:Y:S01]  /*1b140*/  LOP3.LUT R142, R122, R142, R126, 0xfe, !PT ;  /* 0x0000008e7a8e7212 */ /* 0x000fe200078efe7e */
[----:B------:R-:W-:Y:S01]  /*1b150*/  IMAD.MOV.U32 R49, RZ, RZ, R151 ;  /* 0x000000ffff317224 */ /* 0x000fe200078e0097 */
[----:B------:R-:W-:Y:S01]  /*1b160*/  LOP3.LUT R143, R137, 0xff00, R124, 0xf8, !PT ;  /* 0x0000ff00898f7812 */ /* 0x000fe200078ef87c */
[----:B------:R-:W-:Y:S01]  /*1b170*/  IMAD.MOV.U32 R50, RZ, RZ, R146 ;  /* 0x000000ffff327224 */ /* 0x000fe200078e0092 */
[----:B------:R-:W-:Y:S01]  /*1b180*/  PRMT R125, R125, 0x7773, RZ ;  /* 0x000077737d7d7816 */ /* 0x000fe200000000ff */
[----:B------:R-:W-:Y:S01]  /*1b190*/  IMAD.MOV.U32 R51, RZ, RZ, R149 ;  /* 0x000000ffff337224 */ /* 0x000fe200078e0095 */
[C---:B------:R-:W-:Y:S02]  /*1b1a0*/  PRMT R126, R71.reuse, 0x7770, RZ ;  /* 0x00007770477e7816 */ /* 0x040fe400000000ff */
[----:B------:R-:W-:-:S02]  /*1b1b0*/  PRMT R124, R71, 0x7771, RZ ;  /* 0x00007771477c7816 */ /* 0x000fc400000000ff */
[----:B------:R-:W-:Y:S02]  /*1b1c0*/  PRMT R122, R71, 0x7772, RZ ;  /* 0x00007772477a7816 */ /* 0x000fe400000000ff */
[----:B------:R-:W-:Y:S01]  /*1b1d0*/  PRMT R137, R120, 0x7771, RZ ;  /* 0x0000777178897816 */ /* 0x000fe200000000ff */
[----:B------:R0:W-:Y:S01]  /*1b1e0*/  STL.128 [R1+0x30], R48 ;  /* 0x0000303001007387 */ /* 0x0001e20000100c00 */
[----:B------:R-:W-:Y:S01]  /*1b1f0*/  LOP3.LUT R142, R142, 0xff, R125, 0xf8, !PT ;  /* 0x000000ff8e8e7812 */ /* 0x000fe200078ef87d */
[----:B------:R-:W-:Y:S01]  /*1b200*/  IMAD.WIDE.U32 R126, R126, 0x1000000, RZ ;  /* 0x010000007e7e7825 */ /* 0x000fe200078e00ff */
[----:B------:R-:W-:-:S03]  /*1b210*/  PRMT R70, R70, 0x7773, RZ ;  /* 0x0000777346467816 */ /* 0x000fc600000000ff */
[----:B------:R-:W-:Y:S01]  /*1b220*/  IMAD.WIDE.U32 R124, R124, 0x10000, RZ ;  /* 0x000100007c7c7825 */ /* 0x000fe200078e00ff */
[----:B------:R-:W-:-:S03]  /*1b230*/  LOP3.LUT R143, R143, 0xff, R70, 0xf8, !PT ;  /* 0x000000ff8f8f7812 */ /* 0x000fc600078ef846 */
[----:B------:R-:W-:Y:S01]  /*1b240*/  IMAD.U32 R137, R137, 0x10000, RZ ;  /* 0x0001000089897824 */ /* 0x000fe200078e00ff */
[----:B------:R-:W-:Y:S01]  /*1b250*/  PRMT R71, R71, 0x7773, RZ ;  /* 0x0000777347477816 */ /* 0x000fe200000000ff */
[----:B0-----:R-:W-:Y:S01]  /*1b260*/  IMAD.WIDE.U32 R48, R122, 0x100, RZ ;  /* 0x000001007a307825 */ /* 0x001fe200078e00ff */
[C---:B------:R-:W-:Y:S02]  /*1b270*/  PRMT R50, R120.reuse, 0x7772, RZ ;  /* 0x0000777278327816 */ /* 0x040fe400000000ff */
[----:B------:R-:W-:Y:S02]  /*1b280*/  PRMT R51, R120, 0x7770, RZ ;  /* 0x0000777078337816 */ /* 0x000fe400000000ff */
[----:B------:R-:W-:Y:S02]  /*1b290*/  LOP3.LUT R48, R48, R126, R124, 0xfe, !PT ;  /* 0x0000007e30307212 */ /* 0x000fe400078efe7c */
[----:B------:R-:W-:Y:S01]  /*1b2a0*/  LOP3.LUT R70, R137, 0xff0000, RZ, 0xc0, !PT ;  /* 0x00ff000089467812 */ /* 0x000fe200078ec0ff */
[----:B------:R-:W-:Y:S01]  /*1b2b0*/  IMAD.SHL.U32 R50, R50, 0x100, RZ ;  /* 0x0000010032327824 */ /* 0x000fe200078e00ff */
[----:B------:R-:W-:-:S02]  /*1b2c0*/  LOP3.LUT R125, R125, R143, R127, 0xfe, !PT ;  /* 0x0000008f7d7d7212 */ /* 0x000fc400078efe7f */
[----:B------:R-:W-:Y:S02]  /*1b2d0*/  LOP3.LUT R143, R48, 0xff, R71, 0xf8, !PT ;  /* 0x000000ff308f7812 */ /* 0x000fe400078ef847 */
[----:B------:R-:W-:Y:S02]  /*1b2e0*/  PRMT R51, R70, 0x4210, R51 ;  /* 0x0000421046337816 */ /* 0x000fe40000000033 */
[----:B------:R-:W-:Y:S02]  /*1b2f0*/  PRMT R48, R66, 0x7771, RZ ;  /* 0x0000777142307816 */ /* 0x000fe400000000ff */
[----:B------:R-:W-:-:S03]  /*1b300*/  LOP3.LUT R127, R51, 0xff00, R50, 0xf8, !PT ;  /* 0x0000ff00337f7812 */ /* 0x000fc600078ef832 */
[----:B------:R-:W-:Y:S01]  /*1b310*/  IMAD.U32 R50, R48, 0x10000, RZ ;  /* 0x0001000030327824 */ /* 0x000fe200078e00ff */
[C---:B------:R-:W-:Y:S02]  /*1b320*/  PRMT R124, R121.reuse, 0x7770, RZ ;  /* 0x00007770797c7816 */ /* 0x040fe400000000ff */
[C---:B------:R-:W-:Y:S02]  /*1b330*/  PRMT R122, R121.reuse, 0x7771, RZ ;  /* 0x00007771797a7816 */ /* 0x040fe400000000ff */
[----:B------:R-:W-:Y:S02]  /*1b340*/  PRMT R70, R121, 0x7772, RZ ;  /* 0x0000777279467816 */ /* 0x000fe400000000ff */
[----:B------:R-:W-:Y:S02]  /*1b350*/  PRMT R120, R120, 0x7773, RZ ;  /* 0x0000777378787816 */ /* 0x000fe400000000ff */
[----:B------:R-:W-:Y:S02]  /*1b360*/  PRMT R48, R66, 0x7772, RZ ;  /* 0x0000777242307816 */ /* 0x000fe400000000ff */
[----:B------:R-:W-:-:S02]  /*1b370*/  LOP3.LUT R146, R125, R49, RZ, 0xfc, !PT ;  /* 0x000000317d927212 */ /* 0x000fc400078efcff */
[----:B------:R-:W-:Y:S02]  /*1b380*/  PRMT R49, R66, 0x7770, RZ ;  /* 0x0000777042317816 */ /* 0x000fe400000000ff */
[----:B------:R-:W-:Y:S01]  /*1b390*/  LOP3.LUT R50, R50, 0xff0000, RZ, 0xc0, !PT ;  /* 0x00ff000032327812 */ /* 0x000fe200078ec0ff */
[----:B------:R-:W-:Y:S01]  /*1b3a0*/  IMAD.WIDE.U32 R124, R124, 0x1000000, RZ ;  /* 0x010000007c7c7825 */ /* 0x000fe200078e00ff */
[----:B------:R-:W-:Y:S02]  /*1b3b0*/  LOP3.LUT R147, R147, R123, RZ, 0xfc, !PT ;  /* 0x0000007b93937212 */ /* 0x000fe400078efcff */
[----:B------:R-:W-:Y:S01]  /*1b3c0*/  LOP3.LUT R127, R127, 0xff, R120, 0xf8, !PT ;  /* 0x000000ff7f7f7812 */ /* 0x000fe200078ef878 */
[----:B------:R-:W-:Y:S01]  /*1b3d0*/  IMAD.WIDE.U32 R122, R122, 0x10000, RZ ;  /* 0x000100007a7a7825 */ /* 0x000fe200078e00ff */
[----:B------:R-:W-:-:S03]  /*1b3e0*/  PRMT R137, R50, 0x4210, R49 ;  /* 0x0000421032897816 */ /* 0x000fc60000000031 */
[----:B------:R-:W-:Y:S01]  /*1b3f0*/  IMAD.WIDE.U32 R70, R70, 0x100, RZ ;  /* 0x0000010046467825 */ /* 0x000fe200078e00ff */
[----:B------:R-:W-:-:S03]  /*1b400*/  PRMT R126, R121, 0x7773, RZ ;  /* 0x00007773797e7816 */ /* 0x000fc600000000ff */
        /* <DEDUP_REMOVED lines=11> */
[----:B------:R-:W-:Y:S01]  /*1b4c0*/  PRMT R70, R67, 0x7772, RZ ;  /* 0x0000777243467816 */ /* 0x000fe200000000ff */
[----:B------:R0:W-:Y:S01]  /*1b4d0*/  STL.128 [R1+0x40], R48 ;  /* 0x0000403001007387 */ /* 0x0001e20000100c00 */
[----:B------:R-:W-:Y:S01]  /*1b4e0*/  LOP3.LUT R126, R121, 0xff, R126, 0xf8, !PT ;  /* 0x000000ff797e7812 */ /* 0x000fe200078ef87e */
[----:B------:R-:W-:Y:S02]  /*1b4f0*/  IMAD.U32 R124, R124, 0x10000, RZ ;  /* 0x000100007c7c7824 */ /* 0x000fe400078e00ff */
[----:B------:R-:W-:-:S04]  /*1b500*/  IMAD.WIDE.U32 R122, R122, 0x1000000, RZ ;  /* 0x010000007a7a7825 */ /* 0x000fc800078e00ff */
[----:B------:R-:W-:Y:S01]  /*1b510*/  IMAD.WIDE.U32 R120, R120, 0x10000, RZ ;  /* 0x0001000078787825 */ /* 0x000fe200078e00ff */
[----:B------:R-:W-:Y:S02]  /*1b520*/  LOP3.LUT R124, R124, 0xff0000, RZ, 0xc0, !PT ;  /* 0x00ff00007c7c7812 */ /* 0x000fe400078ec0ff */
[----:B------:R-:W-:Y:S01]  /*1b530*/  PRMT R66, R66, 0x7773, RZ ;  /* 0x0000777342427816 */ /* 0x000fe200000000ff */
[----:B0-----:R-:W-:Y:S01]  /*1b540*/  IMAD.WIDE.U32 R48, R70, 0x100, RZ ;  /* 0x0000010046307825 */ /* 0x001fe200078e00ff */
[C---:B------:R-:W-:Y:S02]  /*1b550*/  PRMT R50, R68.reuse, 0x7772, RZ ;  /* 0x0000777244327816 */ /* 0x040fe400000000ff */
[----:B------:R-:W-:Y:S02]  /*1b560*/  PRMT R51, R68, 0x7770, RZ ;  /* 0x0000777044337816 */ /* 0x000fe400000000ff */
[----:B------:R-:W-:Y:S02]  /*1b570*/  LOP3.LUT R48, R48, R122, R120, 0xfe, !PT ;  /* 0x0000007a30307212 */ /* 0x000fe400078efe78 */
[----:B------:R-:W-:Y:S01]  /*1b580*/  PRMT R67, R67, 0x7773, RZ ;  /* 0x0000777343437816 */ /* 0x000fe200000000ff */
[----:B------:R-:W-:Y:S01]  /*1b590*/  IMAD.SHL.U32 R50, R50, 0x100, RZ ;  /* 0x0000010032327824 */ /* 0x000fe200078e00ff */
[----:B------:R-:W-:-:S02]  /*1b5a0*/  PRMT R51, R124, 0x4210, R51 ;  /* 0x000042107c337816 */ /* 0x000fc40000000033 */
[----:B------:R-:W-:Y:S02]  /*1b5b0*/  LOP3.LUT R125, R125, 0xff, R66, 0xf8, !PT ;  /* 0x000000ff7d7d7812 */ /* 0x000fe400078ef842 */
[----:B------:R-:W-:Y:S02]  /*1b5c0*/  LOP3.LUT R124, R48, 0xff, R67, 0xf8, !PT ;  /* 0x000000ff307c7812 */ /* 0x000fe400078ef843 */
[----:B------:R-:W-:Y:S02]  /*1b5d0*/  PRMT R48, R62, 0x7771, RZ ;  /* 0x000077713e307816 */ /* 0x000fe400000000ff */
[----:B------:R-:W-:Y:S02]  /*1b5e0*/  LOP3.LUT R121, R121, R125, R123, 0xfe, !PT ;  /* 0x0000007d79797212 */ /* 0x000fe400078efe7b */
[----:B------:R-:W-:Y:S01]  /*1b5f0*/  LOP3.LUT R123, R51, 0xff00, R50, 0xf8, !PT ;  /* 0x0000ff00337b7812 */ /* 0x000fe200078ef832 */
[----:B------:R-:W-:Y:S01]  /*1b600*/  IMAD.U32 R50, R48, 0x10000, RZ ;  /* 0x0001000030327824 */ /* 0x000fe200078e00ff */
[----:B------:R-:W-:-:S02]  /*1b610*/  PRMT R120, R69, 0x7770, RZ ;  /* 0x0000777045787816 */ /* 0x000fc400000000ff */
[C---:B------:R-:W-:Y:S02]  /*1b620*/  PRMT R70, R69.reuse, 0x7771, RZ ;  /* 0x0000777145467816 */ /* 0x040fe400000000ff */
[----:B------:R-:W-:Y:S02]  /*1b630*/  PRMT R66, R69, 0x7772, RZ ;  /* 0x0000777245427816 */ /* 0x000fe400000000ff */
[----:B------:R-:W-:Y:S02]  /*1b640*/  LOP3.LUT R137, R127, R71, RZ, 0xfc, !PT ;  /* 0x000000477f897212 */ /* 0x000fe400078efcff */
[----:B------:R-:W-:Y:S02]  /*1b650*/  PRMT R68, R68, 0x7773, RZ ;  /* 0x0000777344447816 */ /* 0x000fe400000000ff */
[----:B------:R-:W-:Y:S02]  /*1b660*/  PRMT R48, R62, 0x7772, RZ ;  /* 0x000077723e307816 */ /* 0x000fe400000000ff */
[----:B------:R-:W-:-:S02]  /*1b670*/  LOP3.LUT R127, R121, R49, RZ, 0xfc, !PT ;  /* 0x00000031797f7212 */ /* 0x000fc400078efcff */
[----:B------:R-:W-:Y:S02]  /*1b680*/  PRMT R49, R62, 0x7770, RZ ;  /* 0x000077703e317816 */ /* 0x000fe400000000ff */
[----:B------:R-:W-:Y:S01]  /*1b690*/  LOP3.LUT R50, R50, 0xff0000, RZ, 0xc0, !PT ;  /* 0x00ff000032327812 */ /* 0x000fe200078ec0ff */
[----:B------:R-:W-:Y:S01]  /*1b6a0*/  IMAD.WIDE.U32 R120, R120, 0x1000000, RZ ;  /* 0x0100000078787825 */ /* 0x000fe200078e00ff */
[----:B------:R-:W-:-:S03]  /*1b6b0*/  LOP3.LUT R123, R123, 0xff, R68, 0xf8, !PT ;  /* 0x000000ff7b7b7812 */ /* 0x000fc600078ef844 */
        /* <DEDUP_REMOVED lines=37> */
[----:B------:R-:W-:Y:S02]  /*1b910*/  PRMT R66, R65, 0x7771, RZ ;  /* 0x0000777141427816 */ /* 0x000fe400000000ff */
[----:B------:R-:W-:Y:S02]  /*1b920*/  LOP3.LUT R125, R123, R67, RZ, 0xfc, !PT ;  /* 0x000000437b7d7212 */ /* 0x000fe400078efcff */
[----:B------:R-:W-:Y:S02]  /*1b930*/  PRMT R64, R64, 0x7773, RZ ;  /* 0x0000777340407816 */ /* 0x000fe400000000ff */
        /* <DEDUP_REMOVED lines=9> */
[----:B------:R-:W-:-:S04]  /*1b9d0*/  IMAD.WIDE.U32 R62, R62, 0x100, RZ ;  /* 0x000001003e3e7825 */ /* 0x000fc800078e00ff */
[----:B------:R-:W-:Y:S01]  /*1b9e0*/  IMAD.SHL.U32 R64, R48, 0x100, RZ ;  /* 0x0000010030407824 */ /* 0x000fe200078e00ff */
[----:B------:R-:W-:Y:S01]  /*1b9f0*/  PRMT R70, R65, 0x7773, RZ ;  /* 0x0000777341467816 */ /* 0x000fe200000000ff */
[----:B------:R-:W-:Y:S01]  /*1ba00*/  IMAD.MOV.U32 R48, RZ, RZ, R122 ;  /* 0x000000ffff307224 */ /* 0x000fe200078e007a */
[----:B------:R-:W-:Y:S01]  /*1ba10*/  LOP3.LUT R71, R67, R71, R69, 0xfe, !PT ;  /* 0x0000004743477212 */ /* 0x000fe200078efe45 */
[----:B------:R-:W-:Y:S01]  /*1ba20*/  IMAD.MOV.U32 R49, RZ, RZ, R125 ;  /* 0x000000ffff317224 */ /* 0x000fe200078e007d */
[----:B------:R-:W-:Y:S01]  /*1ba30*/  LOP3.LUT R65, R62, R68, R66, 0xfe, !PT ;  /* 0x000000443e417212 */ /* 0x000fe200078efe42 */
[----:B------:R-:W-:Y:S01]  /*1ba40*/  IMAD.MOV.U32 R50, RZ, RZ, R120 ;  /* 0x000000ffff327224 */ /* 0x000fe200078e0078 */
[----:B------:R-:W-:Y:S01]  /*1ba50*/  LOP3.LUT R69, R121, 0xff00, R64, 0xf8, !PT ;  /* 0x0000ff0079457812 */ /* 0x000fe200078ef840 */
[----:B------:R-:W-:Y:S01]  /*1ba60*/  IMAD.MOV.U32 R51, RZ, RZ, R123 ;  /* 0x000000ffff337224 */ /* 0x000fe200078e007b */
[C---:B------:R-:W-:Y:S02]  /*1ba70*/  PRMT R64, R61.reuse, 0x7770, RZ ;  /* 0x000077703d407816 */ /* 0x040fe400000000ff */
[----:B------:R-:W-:-:S02]  /*1ba80*/  PRMT R67, R61, 0x7771, RZ ;  /* 0x000077713d437816 */ /* 0x000fc400000000ff */
[----:B------:R-:W-:Y:S01]  /*1ba90*/  PRMT R68, R61, 0x7772, RZ ;  /* 0x000077723d447816 */ /* 0x000fe200000000ff */
[----:B------:R0:W-:Y:S01]  /*1baa0*/  STL.128 [R1+0x60], R48 ;  /* 0x0000603001007387 */ /* 0x0001e20000100c00 */
[----:B------:R-:W-:Y:S02]  /*1bab0*/  PRMT R62, R52, 0x7771, RZ ;  /* 0x00007771343e7816 */ /* 0x000fe400000000ff */
[----:B------:R-:W-:Y:S01]  /*1bac0*/  LOP3.LUT R70, R65, 0xff, R70, 0xf8, !PT ;  /* 0x000000ff41467812 */ /* 0x000fe200078ef846 */
[----:B------:R-:W-:Y:S01]  /*1bad0*/  IMAD.WIDE.U32 R64, R64, 0x1000000, RZ ;  /* 0x0100000040407825 */ /* 0x000fe200078e00ff */
[----:B------:R-:W-:-:S03]  /*1bae0*/  PRMT R66, R60, 0x7773, RZ ;  /* 0x000077733c427816 */ /* 0x000fc600000000ff */
[----:B------:R-:W-:Y:S01]  /*1baf0*/  IMAD.U32 R62, R62, 0x10000, RZ ;  /* 0x000100003e3e7824 */ /* 0x000fe200078e00ff */
[----:B------:R-:W-:Y:S01]  /*1bb00*/  LOP3.LUT R69, R69, 0xff, R66, 0xf8, !PT ;  /* 0x000000ff45457812 */ /* 0x000fe200078ef842 */
[----:B0-----:R-:W-:-:S04]  /*1bb10*/  IMAD.WIDE.U32 R50, R67, 0x10000, RZ ;  /* 0x0001000043327825 */ /* 0x001fc800078e00ff */
[----:B------:R-:W-:Y:S01]  /*1bb20*/  IMAD.WIDE.U32 R48, R68, 0x100, RZ ;  /* 0x0000010044307825 */ /* 0x000fe200078e00ff */
[----:B------:R-:W-:Y:S02]  /*1bb30*/  PRMT R60, R52, 0x7772, RZ ;  /* 0x00007772343c7816 */ /* 0x000fe400000000ff */
[----:B------:R-:W-:Y:S02]  /*1bb40*/  LOP3.LUT R66, R48, R64, R50, 0xfe, !PT ;  /* 0x0000004030427212 */ /* 0x000fe400078efe32 */
[----:B------:R-:W-:Y:S02]  /*1bb50*/  PRMT R48, R54, 0x7771, RZ ;  /* 0x0000777136307816 */ /* 0x000fe400000000ff */
[----:B------:R-:W-:Y:S02]  /*1bb60*/  PRMT R120, R52, 0x7770, RZ ;  /* 0x0000777034787816 */ /* 0x000fe400000000ff */
[----:B------:R-:W-:Y:S01]  /*1bb70*/  LOP3.LUT R67, R62, 0xff0000, RZ, 0xc0, !PT ;  /* 0x00ff00003e437812 */ /* 0x000fe200078ec0ff */
[----:B------:R-:W-:Y:S01]  /*1bb80*/  IMAD.SHL.U32 R60, R60, 0x100, RZ ;  /* 0x000001003c3c7824 */ /* 0x000fe200078e00ff */
[----:B------:R-:W-:Y:S01]  /*1bb90*/  LOP3.LUT R71, R71, R63, RZ, 0xfc, !PT ;  /* 0x0000003f47477212 */ /* 0x000fe200078efcff */
[----:B------:R-:W-:Y:S01]  /*1bba0*/  IMAD.U32 R50, R48, 0x10000, RZ ;  /* 0x0001000030327824 */ /* 0x000fe200078e00ff */
[----:B------:R-:W-:-:S02]  /*1bbb0*/  PRMT R63, R67, 0x4210, R120 ;  /* 0x00004210433f7816 */ /* 0x000fc40000000078 */
[----:B------:R-:W-:Y:S02]  /*1bbc0*/  LOP3.LUT R51, R51, R69, R65, 0xfe, !PT ;  /* 0x0000004533337212 */ /* 0x000fe400078efe41 */
[----:B------:R-:W-:Y:S02]  /*1bbd0*/  LOP3.LUT R69, R63, 0xff00, R60, 0xf8, !PT ;  /* 0x0000ff003f457812 */ /* 0x000fe400078ef83c */
[----:B------:R-:W-:Y:S02]  /*1bbe0*/  PRMT R48, R54, 0x7770, RZ ;  /* 0x0000777036307816 */ /* 0x000fe400000000ff */
[----:B------:R-:W-:Y:S02]  /*1bbf0*/  LOP3.LUT R67, R50, 0xff0000, RZ, 0xc0, !PT ;  /* 0x00ff000032437812 */ /* 0x000fe400078ec0ff */
[----:B------:R-:W-:Y:S02]  /*1bc00*/  PRMT R61, R61, 0x7773, RZ ;  /* 0x000077733d3d7816 */ /* 0x000fe400000000ff */
[----:B------:R-:W-:-:S02]  /*1bc10*/  PRMT R64, R53, 0x7770, RZ ;  /* 0x0000777035407816 */ /* 0x000fc400000000ff */
[C---:B------:R-:W-:Y:S02]  /*1bc20*/  PRMT R62, R53.reuse, 0x7771, RZ ;  /* 0x00007771353e7816 */ /* 0x040fe400000000ff */
[----:B------:R-:W-:Y:S02]  /*1bc30*/  PRMT R60, R53, 0x7772, RZ ;  /* 0x00007772353c7816 */ /* 0x000fe400000000ff */
[----:B------:R-:W-:Y:S01]  /*1bc40*/  PRMT R67, R67, 0x4210, R48 ;  /* 0x0000421043437816 */ /* 0x000fe20000000030 */
[----:B------:R-:W-:Y:S01]  /*1bc50*/  IMAD.WIDE.U32 R64, R64, 0x1000000, RZ ;  /* 0x0100000040407825 */ /* 0x000fe200078e00ff */
[----:B------:R-:W-:Y:S02]  /*1bc60*/  PRMT R52, R52, 0x7773, RZ ;  /* 0x0000777334347816 */ /* 0x000fe400000000ff */
[----:B------:R-:W-:Y:S01]  /*1bc70*/  LOP3.LUT R66, R66, 0xff, R61, 0xf8, !PT ;  /* 0x000000ff42427812 */ /* 0x000fe200078ef83d */
[----:B------:R-:W-:Y:S01]  /*1bc80*/  IMAD.WIDE.U32 R62, R62, 0x10000, RZ ;  /* 0x000100003e3e7825 */ /* 0x000fe200078e00ff */
[----:B------:R-:W-:-:S03]  /*1bc90*/  PRMT R48, R54, 0x7772, RZ ;  /* 0x0000777236307816 */ /* 0x000fc600000000ff */
[----:B------:R-:W-:Y:S01]  /*1bca0*/  IMAD.WIDE.U32 R60, R60, 0x100, RZ ;  /* 0x000001003c3c7825 */ /* 0x000fe200078e00ff */
[----:B------:R-:W-:-:S03]  /*1bcb0*/  LOP3.LUT R69, R69, 0xff, R52, 0xf8, !PT ;  /* 0x000000ff45457812 */ /* 0x000fc600078ef834 */
[----:B------:R-:W-:Y:S01]  /*1bcc0*/  IMAD.SHL.U32 R52, R48, 0x100, RZ ;  /* 0x0000010030347824 */ /* 0x000fe200078e00ff */
[----:B------:R-:W-:Y:S02]  /*1bcd0*/  LOP3.LUT R68, R60, R64, R62, 0xfe, !PT ;  /* 0x000000403c447212 */ /* 0x000fe400078efe3e */
[----:B---3--:R-:W-:Y:S01]  /*1bce0*/  PRMT R64, R56, 0x7771, RZ ;  /* 0x0000777138407816 */ /* 0x008fe200000000ff */
[----:B------:R-:W-:Y:S01]  /*1bcf0*/  IMAD.MOV.U32 R48, RZ, RZ, R70 ;  /* 0x000000ffff307224 */ /* 0x000fe200078e0046 */
[----:B------:R-:W-:Y:S01]  /*1bd00*/  LOP3.LUT R51, R51, R49, RZ, 0xfc, !PT ;  /* 0x0000003133337212 */ /* 0x000fe200078efcff */
[----:B------:R-:W-:Y:S01]  /*1bd10*/  IMAD.MOV.U32 R49, RZ, RZ, R71 ;  /* 0x000000ffff317224 */ /* 0x000fe200078e0047 */
[----:B------:R-:W-:Y:S01]  /*1bd20*/  LOP3.LUT R69, R63, R69, R65, 0xfe, !PT ;  /* 0x000000453f457212 */ /* 0x000fe200078efe41 */
[----:B------:R-:W-:Y:S01]  /*1bd30*/  IMAD.MOV.U32 R50, RZ, RZ, R66 ;  /* 0x000000ffff327224 */ /* 0x000fe200078e0042 */
[----:B------:R-:W-:Y:S02]  /*1bd40*/  LOP3.LUT R65, R67, 0xff00, R52, 0xf8, !PT ;  /* 0x0000ff0043417812 */ /* 0x000fe400078ef834 */
[----:B------:R-:W-:Y:S01]  /*1bd50*/  PRMT R54, R54, 0x7773, RZ ;  /* 0x0000777336367816 */ /* 0x000fe200000000ff */
[----:B------:R-:W-:Y:S01]  /*1bd60*/  IMAD.U32 R64, R64, 0x10000, RZ ;  /* 0x0001000040407824 */ /* 0x000fe200078e00ff */
[----:B------:R-:W-:-:S02]  /*1bd70*/  PRMT R60, R55, 0x7772, RZ ;  /* 0x00007772373c7816 */ /* 0x000fc400000000ff */
[C---:B------:R-:W-:Y:S02]  /*1bd80*/  PRMT R62, R55.reuse, 0x7770, RZ ;  /* 0x00007770373e7816 */ /* 0x040fe400000000ff */
[----:B------:R-:W-:Y:S01]  /*1bd90*/  PRMT R52, R55, 0x7771, RZ ;  /* 0x0000777137347816 */ /* 0x000fe200000000ff */
[----:B------:R0:W-:Y:S01]  /*1bda0*/  STL.128 [R1+0x70], R48 ;  /* 0x0000703001007387 */ /* 0x0001e20000100c00 */
[----:B------:R-:W-:Y:S02]  /*1bdb0*/  LOP3.LUT R65, R65, 0xff, R54, 0xf8, !PT ;  /* 0x000000ff41417812 */ /* 0x000fe400078ef836 */
[----:B--2---:R-:W-:Y:S01]  /*1bdc0*/  PRMT R54, R58, 0x7771, RZ ;  /* 0x000077713a367816 */ /* 0x004fe200000000ff */
[----:B------:R-:W-:Y:S01]  /*1bdd0*/  IMAD.WIDE.U32 R62, R62, 0x1000000, RZ ;  /* 0x010000003e3e7825 */ /* 0x000fe200078e00ff */
[----:B------:R-:W-:-:S03]  /*1bde0*/  LOP3.LUT R121, R64, 0xff0000, RZ, 0xc0, !PT ;  /* 0x00ff000040797812 */ /* 0x000fc600078ec0ff */
[----:B------:R-:W-:Y:S02]  /*1bdf0*/  IMAD.U32 R54, R54, 0x10000, RZ ;  /* 0x0001000036367824 */ /* 0x000fe400078e00ff */
[----:B0-----:R-:W-:Y:S01]  /*1be00*/  IMAD.WIDE.U32 R48, R60, 0x100, RZ ;  /* 0x000001003c307825 */ /* 0x001fe200078e00ff */
[----:B------:R-:W-:-:S03]  /*1be10*/  PRMT R60, R56, 0x7770, RZ ;  /* 0x00007770383c7816 */ /* 0x000fc600000000ff */
[----:B------:R-:W-:Y:S01]  /*1be20*/  IMAD.WIDE.U32 R50, R52, 0x10000, RZ ;  /* 0x0001000034327825 */ /* 0x000fe200078e00ff */
[----:B------:R-:W-:Y:S02]  /*1be30*/  PRMT R121, R121, 0x4210, R60 ;  /* 0x0000421079797816 */ /* 0x000fe4000000003c */
[----:B------:R-:W-:Y:S02]  /*1be40*/  LOP3.LUT R60, R48, R62, R50, 0xfe, !PT ;  /* 0x0000003e303c7212 */ /* 0x000fe400078efe32 */
[C---:B------:R-:W-:Y:S02]  /*1be50*/  PRMT R48, R58.reuse, 0x7772, RZ ;  /* 0x000077723a307816 */ /* 0x040fe400000000ff */
[----:B------:R-:W-:Y:S02]  /*1be60*/  PRMT R50, R58, 0x7770, RZ ;  /* 0x000077703a327816 */ /* 0x000fe400000000ff */
[----:B------:R-:W-:Y:S02]  /*1be70*/  LOP3.LUT R71, R54, 0xff0000, RZ, 0xc0, !PT ;  /* 0x00ff000036477812 */ /* 0x000fe400078ec0ff */
[----:B------:R-:W-:Y:S01]  /*1be80*/  PRMT R52, R56, 0x7772, RZ ;  /* 0x0000777238347816 */ /* 0x000fe200000000ff */
[----:B------:R-:W-:Y:S01]  /*1be90*/  IMAD.SHL.U32 R48, R48, 0x100, RZ ;  /* 0x0000010030307824 */ /* 0x000fe200078e00ff */
[----:B------:R-:W-:-:S03]  /*1bea0*/  PRMT R71, R71, 0x4210, R50 ;  /* 0x0000421047477816 */ /* 0x000fc60000000032 */
[----:B------:R-:W-:Y:S01]  /*1beb0*/  IMAD.SHL.U32 R52, R52, 0x100, RZ ;  /* 0x0000010034347824 */ /* 0x000fe200078e00ff */
[----:B------:R-:W-:Y:S02]  /*1bec0*/  LOP3.LUT R71, R71, 0xff00, R48, 0xf8, !PT ;  /* 0x0000ff0047477812 */ /* 0x000fe400078ef830 */
[----:B------:R-:W-:Y:S02]  /*1bed0*/  LOP3.LUT R123, R51, R65, R63, 0xfe, !PT ;  /* 0x00000041337b7212 */ /* 0x000fe400078efe3f */
[----:B------:R-:W-:Y:S02]  /*1bee0*/  PRMT R55, R55, 0x7773, RZ ;  /* 0x0000777337377816 */ /* 0x000fe400000000ff */
[C---:B------:R-:W-:Y:S02]  /*1bef0*/  PRMT R66, R57.reuse, 0x7770, RZ ;  /* 0x0000777039427816 */ /* 0x040fe400000000ff */
[C---:B------:R-:W-:Y:S02]  /*1bf00*/  PRMT R64, R57.reuse, 0x7771, RZ ;  /* 0x0000777139407816 */ /* 0x040fe400000000ff */
[----:B------:R-:W-:-:S02]  /*1bf10*/  PRMT R50, R57, 0x7772, RZ ;  /* 0x0000777239327816 */ /* 0x000fc400000000ff */
[C---:B------:R-:W-:Y:S02]  /*1bf20*/  PRMT R62, R59.reuse, 0x7770, RZ ;  /* 0x000077703b3e7816 */ /* 0x040fe400000000ff */
[C---:B------:R-:W-:Y:S02]  /*1bf30*/  PRMT R54, R59.reuse, 0x7771, RZ ;  /* 0x000077713b367816 */ /* 0x040fe400000000ff */
[----:B------:R-:W-:Y:S02]  /*1bf40*/  PRMT R48, R59, 0x7772, RZ ;  /* 0x000077723b307816 */ /* 0x000fe400000000ff */
[----:B------:R-:W-:Y:S02]  /*1bf50*/  LOP3.LUT R121, R121, 0xff00, R52, 0xf8, !PT ;  /* 0x0000ff0079797812 */ /* 0x000fe400078ef834 */
[----:B------:R-:W-:Y:S02]  /*1bf60*/  PRMT R56, R56, 0x7773, RZ ;  /* 0x0000777338387816 */ /* 0x000fe400000000ff */
[----:B------:R-:W-:Y:S01]  /*1bf70*/  PRMT R58, R58, 0x7773, RZ ;  /* 0x000077733a3a7816 */ /* 0x000fe200000000ff */
[----:B------:R-:W-:Y:S01]  /*1bf80*/  IMAD.WIDE.U32 R66, R66, 0x1000000, RZ ;  /* 0x0100000042427825 */ /* 0x000fe200078e00ff */
[----:B------:R-:W-:-:S02]  /*1bf90*/  LOP3.LUT R60, R60, 0xff, R55, 0xf8, !PT ;  /* 0x000000ff3c3c7812 */ /* 0x000fc400078ef837 */
[----:B------:R-:W-:Y:S01]  /*1bfa0*/  LOP3.LUT R123, R123, R49, RZ, 0xfc, !PT ;  /* 0x000000317b7b7212 */ /* 0x000fe200078efcff */
[----:B------:R-:W-:Y:S01]  /*1bfb0*/  IMAD.WIDE.U32 R64, R64, 0x10000, RZ ;  /* 0x0001000040407825 */ /* 0x000fe200078e00ff */
[----:B------:R-:W-:Y:S02]  /*1bfc0*/  PRMT R53, R53, 0x7773, RZ ;  /* 0x0000777335357816 */ /* 0x000fe400000000ff */
[----:B------:R-:W-:Y:S01]  /*1bfd0*/  LOP3.LUT R121, R121, 0xff, R56, 0xf8, !PT ;  /* 0x000000ff79797812 */ /* 0x000fe200078ef838 */
[----:B------:R-:W-:Y:S01]  /*1bfe0*/  IMAD.WIDE.U32 R50, R50, 0x100, RZ ;  /* 0x0000010032327825 */ /* 0x000fe200078e00ff */
[----:B------:R-:W-:-:S03]  /*1bff0*/  LOP3.LUT R71, R71, 0xff, R58, 0xf8, !PT ;  /* 0x000000ff47477812 */ /* 0x000fc600078ef83a */
[----:B------:R-:W-:-:S04]  /*1c000*/  IMAD.WIDE.U32 R62, R62, 0x1000000, RZ ;  /* 0x010000003e3e7825 */ /* 0x000fc800078e00ff */
[----:B------:R-:W-:-:S04]  /*1c010*/  IMAD.WIDE.U32 R54, R54, 0x10000, RZ ;  /* 0x0001000036367825 */ /* 0x000fc800078e00ff */
[----:B------:R-:W-:Y:S01]  /*1c020*/  IMAD.WIDE.U32 R48, R48, 0x100, RZ ;  /* 0x0000010030307825 */ /* 0x000fe200078e00ff */
[----:B------:R-:W-:Y:S02]  /*1c030*/  LOP3.LUT R52, R68, 0xff, R53, 0xf8, !PT ;  /* 0x000000ff44347812 */ /* 0x000fe400078ef835 */
[----:B------:R-:W-:Y:S02]  /*1c040*/  LOP3.LUT R50, R50, R66, R64, 0xfe, !PT ;  /* 0x0000004232327212 */ /* 0x000fe400078efe40 */
[----:B------:R-:W-:Y:S02]  /*1c050*/  LOP3.LUT R67, R65, R121, R67, 0xfe, !PT ;  /* 0x0000007941437212 */ /* 0x000fe400078efe43 */
[----:B------:R-:W-:Y:S02]  /*1c060*/  LOP3.LUT R48, R48, R62, R54, 0xfe, !PT ;  /* 0x0000003e30307212 */ /* 0x000fe400078efe36 */
[----:B------:R-:W-:Y:S02]  /*1c070*/  LOP3.LUT R55, R55, R71, R63, 0xfe, !PT ;  /* 0x0000004737377212 */ /* 0x000fe400078efe3f */
[----:B------:R-:W-:-:S02]  /*1c080*/  PRMT R57, R57, 0x7773, RZ ;  /* 0x0000777339397816 */ /* 0x000fc400000000ff */
[----:B------:R-:W-:Y:S02]  /*1c090*/  PRMT R59, R59, 0x7773, RZ ;  /* 0x000077733b3b7816 */ /* 0x000fe400000000ff */
[----:B------:R-:W-:Y:S02]  /*1c0a0*/  LOP3.LUT R53, R69, R61, RZ, 0xfc, !PT ;  /* 0x0000003d45357212 */ /* 0x000fe400078efcff */
[----:B------:R-:W-:Y:S01]  /*1c0b0*/  LOP3.LUT R65, R50, 0xff, R57, 0xf8, !PT ;  /* 0x000000ff32417812 */ /* 0x000fe200078ef839 */
[----:B------:R-:W-:Y:S01]  /*1c0c0*/  IMAD.MOV.U32 R50, RZ, RZ, R60 ;  /* 0x000000ffff327224 */ /* 0x000fe200078e003c */
[----:B------:R-:W-:Y:S01]  /*1c0d0*/  LOP3.LUT R64, R67, R51, RZ, 0xfc, !PT ;  /* 0x0000003343407212 */ /* 0x000fe200078efcff */
[----:B------:R-:W-:Y:S01]  /*1c0e0*/  IMAD.MOV.U32 R51, RZ, RZ, R123 ;  /* 0x000000ffff337224 */ /* 0x000fe200078e007b */
[----:B------:R-:W-:Y:S01]  /*1c0f0*/  LOP3.LUT R68, R48, 0xff, R59, 0xf8, !PT ;  /* 0x000000ff30447812 */ /* 0x000fe200078ef83b */
[----:B------:R-:W-:Y:S01]  /*1c100*/  IMAD.MOV.U32 R48, RZ, RZ, R52 ;  /* 0x000000ffff307224 */ /* 0x000fe200078e0034 */
[----:B------:R-:W-:Y:S01]  /*1c110*/  LOP3.LUT R69, R55, R49, RZ, 0xfc, !PT ;  /* 0x0000003137457212 */ /* 0x000fe200078efcff */
[----:B------:R-:W-:-:S05]  /*1c120*/  IMAD.MOV.U32 R49, RZ, RZ, R53 ;  /* 0x000000ffff317224 */ /* 0x000fca00078e0035 */
[----:B------:R0:W-:Y:S02]  /*1c130*/  STL.128 [R1+0x10], R48 ;  /* 0x0000103001007387 */ /* 0x0001e40000100c00 */
[----:B0-----:R-:W-:Y:S02]  /*1c140*/  IMAD.MOV.U32 R48, RZ, RZ, R65 ;  /* 0x000000ffff307224 */ /* 0x001fe400078e0041 */
[----:B------:R-:W-:Y:S02]  /*1c150*/  IMAD.MOV.U32 R49, RZ, RZ, R64 ;  /* 0x000000ffff317224 */ /* 0x000fe400078e0040 */
[----:B------:R-:W-:Y:S02]  /*1c160*/  IMAD.MOV.U32 R50, RZ, RZ, R68 ;  /* 0x000000ffff327224 */ /* 0x000fe400078e0044 */
[----:B------:R-:W-:-:S05]  /*1c170*/  IMAD.MOV.U32 R51, RZ, RZ, R69 ;  /* 0x000000ffff337224 */ /* 0x000fca00078e0045 */
[----:B------:R0:W-:Y:S01]  /*1c180*/  STL.128 [R1+0x80], R48 ;  /* 0x0000803001007387 */ /* 0x0001e20000100c00 */
[----:B------:R-:W-:Y:S01]  /*1c190*/  BSSY.RECONVERGENT B1, `(.L_x_110) ;  /* 0x00000cd000017945 */ /* 0x000fe20003800200 */
[----:B------:R-:W-:-:S07]  /*1c1a0*/  IMAD.MOV.U32 R62, RZ, RZ, 0x10 ;  /* 0x00000010ff3e7424 */ /* 0x000fce00078e00ff */
.L_x_111:
[----:B01----:R-:W-:-:S04]  /*1c1b0*/  VIADD R48, R62, 0xfffffff9 ;  /* 0xfffffff93e307836 */ /* 0x003fc80000000000 */
[----:B------:R-:W-:-:S05]  /*1c1c0*/  IMAD R63, R48, 0x8, R3 ;  /* 0x00000008303f7824 */ /* 0x000fca00078e0203 */
[----:B------:R-:W2:Y:S04]  /*1c1d0*/  LDL.64 R56, [R63] ;  /* 0x000000003f387983 */ /* 0x000ea80000100a00 */
[----:B------:R-:W3:Y:S04]  /*1c1e0*/  LDL.64 R50, [R63+-0x40] ;  /* 0xffffc0003f327983 */ /* 0x000ee80000100a00 */
[----:B------:R-:W4:Y:S04]  /*1c1f0*/  LDL.64 R48, [R63+0x8] ;  /* 0x000008003f307983 */ /* 0x000f280000100a00 */
[----:B------:R-:W5:Y:S01]  /*1c200*/  LDL.64 R54, [R63+-0x38] ;  /* 0xffffc8003f367983 */ /* 0x000f620000100a00 */
[----:B------:R-:W-:-:S02]  /*1c210*/  SHF.R.U64 R66, R65, 0x6, R64 ;  /* 0x0000000641427819 */ /* 0x000fc40000001240 */
[C-C-:B------:R-:W-:Y:S02]  /*1c220*/  SHF.L.W.U32.HI R59, R65.reuse, 0xd, R64.reuse ;  /* 0x0000000d413b7819 */ /* 0x140fe40000010e40 */
[C-C-:B------:R-:W-:Y:S02]  /*1c230*/  SHF.L.W.U32.HI R60, R64.reuse, 0x3, R65.reuse ;  /* 0x00000003403c7819 */ /* 0x140fe40000010e41 */
        /* <DEDUP_REMOVED lines=9> */
[----:B------:R-:W-:-:S02]  /*1c2d0*/  SHF.L.W.U32.HI R58, R69, 0xd, R68 ;  /* 0x0000000d453a7819 */ /* 0x000fc40000010e44 */
[--C-:B------:R-:W-:Y:S02]  /*1c2e0*/  SHF.L.W.U32.HI R65, R68, 0x3, R69.reuse ;  /* 0x0000000344417819 */ /* 0x100fe40000010e45 */
[----:B------:R-:W-:-:S04]  /*1c2f0*/  SHF.R.U32.HI R60, RZ, 0x6, R69 ;  /* 0x00000006ff3c7819 */ /* 0x000fc80000011645 */
[----:B------:R-:W-:Y:S02]  /*1c300*/  LOP3.LUT R65, R60, R58, R65, 0x96, !PT ;  /* 0x0000003a3c417212 */ /* 0x000fe400078e9641 */
[----:B--2---:R-:W-:Y:S02]  /*1c310*/  IADD3 R64, P0, P1, R52, R59, R56 ;  /* 0x0000003b34407210 */ /* 0x004fe4000791e038 */
[C-C-:B---3--:R-:W-:Y:S02]  /*1c320*/  SHF.L.W.U32.HI R52, R51.reuse, 0x1f, R50.reuse ;  /* 0x0000001f33347819 */ /* 0x148fe40000010e32 */
[----:B------:R-:W-:Y:S02]  /*1c330*/  SHF.L.W.U32.HI R59, R51, 0x18, R50 ;  /* 0x00000018333b7819 */ /* 0x000fe40000010e32 */
[----:B------:R-:W-:Y:S02]  /*1c340*/  SHF.R.U32.HI R68, RZ, 0x7, R51 ;  /* 0x00000007ff447819 */ /* 0x000fe40000011633 */
[----:B------:R-:W-:-:S02]  /*1c350*/  IADD3.X R120, PT, PT, R53, R120, R57, P0, P1 ;  /* 0x0000007835787210 */ /* 0x000fc400007e2439 */
[C-C-:B------:R-:W-:Y:S02]  /*1c360*/  SHF.L.W.U32.HI R56, R50.reuse, 0x1f, R51.reuse ;  /* 0x0000001f32387819 */ /* 0x140fe40000010e33 */
[C-C-:B------:R-:W-:Y:S02]  /*1c370*/  SHF.L.W.U32.HI R61, R50.reuse, 0x18, R51.reuse ;  /* 0x00000018323d7819 */ /* 0x140fe40000010e33 */
[----:B------:R-:W-:Y:S02]  /*1c380*/  SHF.R.U64 R66, R50, 0x7, R51 ;  /* 0x0000000732427819 */ /* 0x000fe40000001233 */
[----:B------:R-:W-:Y:S02]  /*1c390*/  LOP3.LUT R59, R68, R52, R59, 0x96, !PT ;  /* 0x00000034443b7212 */ /* 0x000fe400078e963b */
[----:B----4-:R-:W-:Y:S02]  /*1c3a0*/  IADD3 R70, P1, P2, R50, R67, R48 ;  /* 0x0000004332467210 */ /* 0x010fe40007a3e030 */
[----:B-----5:R-:W-:-:S02]  /*1c3b0*/  SHF.L.W.U32.HI R50, R54, 0x1f, R55 ;  /* 0x0000001f36327819 */ /* 0x020fc40000010e37 */
[C-C-:B------:R-:W-:Y:S02]  /*1c3c0*/  SHF.L.W.U32.HI R57, R54.reuse, 0x18, R55.reuse ;  /* 0x0000001836397819 */ /* 0x140fe40000010e37 */
[----:B------:R-:W-:Y:S02]  /*1c3d0*/  SHF.R.U64 R52, R54, 0x7, R55 ;  /* 0x0000000736347819 */ /* 0x000fe40000001237 */
[----:B------:R-:W-:Y:S02]  /*1c3e0*/  LOP3.LUT R61, R66, R56, R61, 0x96, !PT ;  /* 0x00000038423d7212 */ /* 0x000fe400078e963d */
[C-C-:B------:R-:W-:Y:S02]  /*1c3f0*/  SHF.L.W.U32.HI R48, R55.reuse, 0x1f, R54.reuse ;  /* 0x0000001f37307819 */ /* 0x140fe40000010e36 */
[----:B------:R-:W-:Y:S02]  /*1c400*/  SHF.L.W.U32.HI R53, R55, 0x18, R54 ;  /* 0x0000001837357819 */ /* 0x000fe40000010e36 */
[----:B------:R-:W-:-:S02]  /*1c410*/  SHF.R.U32.HI R56, RZ, 0x7, R55 ;  /* 0x00000007ff387819 */ /* 0x000fc40000011637 */
[----:B------:R-:W-:Y:S02]  /*1c420*/  LOP3.LUT R57, R52, R50, R57, 0x96, !PT ;  /* 0x0000003234397212 */ /* 0x000fe400078e9639 */
[----:B------:R-:W-:Y:S02]  /*1c430*/  IADD3.X R121, PT, PT, R51, R65, R49, P1, P2 ;  /* 0x0000004133797210 */ /* 0x000fe40000fe4431 */
[----:B------:R-:W-:Y:S02]  /*1c440*/  IADD3 R67, P0, PT, R64, R61, RZ ;  /* 0x0000003d40437210 */ /* 0x000fe40007f1e0ff */
[----:B------:R-:W-:Y:S01]  /*1c450*/  LOP3.LUT R50, R56, R48, R53, 0x96, !PT ;  /* 0x0000003038327212 */ /* 0x000fe200078e9635 */
[----:B------:R-:W-:Y:S01]  /*1c460*/  VIADD R48, R62, 0xfffffffb ;  /* 0xfffffffb3e307836 */ /* 0x000fe20000000000 */
[----:B------:R-:W-:Y:S01]  /*1c470*/  IADD3 R70, P1, PT, R70, R57, RZ ;  /* 0x0000003946467210 */ /* 0x000fe20007f3e0ff */
[----:B------:R-:W-:Y:S02]  /*1c480*/  IMAD.X R120, R120, 0x1, R59, P0 ;  /* 0x0000000178787824 */ /* 0x000fe400000e063b */
[----:B------:R-:W-:-:S02]  /*1c490*/  IMAD R69, R48, 0x8, R3 ;  /* 0x0000000830457824 */ /* 0x000fc400078e0203 */
[----:B------:R-:W-:Y:S02]  /*1c4a0*/  IMAD.X R121, R121, 0x1, R50, P1 ;  /* 0x0000000179797824 */ /* 0x000fe400008e0632 */
[----:B------:R-:W-:Y:S02]  /*1c4b0*/  IMAD.MOV.U32 R48, RZ, RZ, R67 ;  /* 0x000000ffff307224 */ /* 0x000fe400078e0043 */
[----:B------:R-:W-:Y:S02]  /*1c4c0*/  IMAD.MOV.U32 R49, RZ, RZ, R120 ;  /* 0x000000ffff317224 */ /* 0x000fe400078e0078 */
[----:B------:R-:W-:Y:S02]  /*1c4d0*/  IMAD.MOV.U32 R50, RZ, RZ, R70 ;  /* 0x000000ffff327224 */ /* 0x000fe400078e0046 */
[----:B------:R-:W-:-:S05]  /*1c4e0*/  IMAD.MOV.U32 R51, RZ, RZ, R121 ;  /* 0x000000ffff337224 */ /* 0x000fca00078e0079 */
[----:B------:R0:W-:Y:S04]  /*1c4f0*/  STL.128 [R63+0x38], R48 ;  /* 0x000038303f007387 */ /* 0x0001e80000100c00 */
[----:B------:R-:W2:Y:S04]  /*1c500*/  LDL.64 R60, [R69] ;  /* 0x00000000453c7983 */ /* 0x000ea80000100a00 */
[----:B------:R-:W3:Y:S04]  /*1c510*/  LDL.64 R58, [R69+-0x40] ;  /* 0xffffc000453a7983 */ /* 0x000ee80000100a00 */
[----:B------:R-:W4:Y:S04]  /*1c520*/  LDL.64 R52, [R69+-0x38] ;  /* 0xffffc80045347983 */ /* 0x000f280000100a00 */
[----:B------:R-:W5:Y:S01]  /*1c530*/  LDL.64 R56, [R69+0x8] ;  /* 0x0000080045387983 */ /* 0x000f620000100a00 */
[----:B------:R-:W-:-:S02]  /*1c540*/  SHF.L.W.U32.HI R65, R67, 0xd, R120 ;  /* 0x0000000d43417819 */ /* 0x000fc40000010e78 */
[C-C-:B------:R-:W-:Y:S02]  /*1c550*/  SHF.L.W.U32.HI R66, R120.reuse, 0x3, R67.reuse ;  /* 0x0000000378427819 */ /* 0x140fe40000010e43 */
[C-C-:B------:R-:W-:Y:S02]  /*1c560*/  SHF.R.U64 R68, R67.reuse, 0x6, R120.reuse ;  /* 0x0000000643447819 */ /* 0x140fe40000001278 */
[----:B------:R-:W-:Y:S02]  /*1c570*/  SHF.L.W.U32.HI R64, R120, 0xd, R67 ;  /* 0x0000000d78407819 */ /* 0x000fe40000010e43 */
[--C-:B------:R-:W-:Y:S02]  /*1c580*/  SHF.L.W.U32.HI R67, R67, 0x3, R120.reuse ;  /* 0x0000000343437819 */ /* 0x100fe40000010e78 */
[----:B------:R-:W-:Y:S02]  /*1c590*/  SHF.R.U32.HI R71, RZ, 0x6, R120 ;  /* 0x00000006ff477819 */ /* 0x000fe40000011678 */
[----:B0-----:R-:W-:-:S02]  /*1c5a0*/  SHF.L.W.U32.HI R48, R70, 0xd, R121 ;  /* 0x0000000d46307819 */ /* 0x001fc40000010e79 */
[----:B------:R-:W-:Y:S02]  /*1c5b0*/  SHF.L.W.U32.HI R49, R121, 0x3, R70 ;  /* 0x0000000379317819 */ /* 0x000fe40000010e46 */
[----:B------:R-:W-:Y:S02]  /*1c5c0*/  SHF.R.U64 R50, R70, 0x6, R121 ;  /* 0x0000000646327819 */ /* 0x000fe40000001279 */
        /* <DEDUP_REMOVED lines=14> */
[----:B------:R-:W-:Y:S02]  /*1c6b0*/  LOP3.LUT R67, R67, R49, R50, 0x96, !PT ;  /* 0x0000003143437212 */ /* 0x000fe400078e9632 */
[----:B------:R-:W-:Y:S02]  /*1c6c0*/  LOP3.LUT R64, R54, R48, R51, 0x96, !PT ;  /* 0x0000003036407212 */ /* 0x000fe400078e9633 */
[C-C-:B----4-:R-:W-:Y:S02]  /*1c6d0*/  SHF.L.W.U32.HI R49, R52.reuse, 0x1f, R53.reuse ;  /* 0x0000001f34317819 */ /* 0x150fe40000010e35 */
[----:B------:R-:W-:-:S02]  /*1c6e0*/  SHF.L.W.U32.HI R50, R52, 0x18, R53 ;  /* 0x0000001834327819 */ /* 0x000fc40000010e35 */
[----:B------:R-:W-:Y:S02]  /*1c6f0*/  SHF.R.U64 R54, R52, 0x7, R53 ;  /* 0x0000000734367819 */ /* 0x000fe40000001235 */
[----:B------:R-:W-:Y:S02]  /*1c700*/  IADD3.X R61, PT, PT, R55, R71, R61, P0, P1 ;  /* 0x00000047373d7210 */ /* 0x000fe400007e243d */
[----:B-----5:R-:W-:Y:S02]  /*1c710*/  IADD3 R70, P1, P2, R58, R65, R56 ;  /* 0x000000413a467210 */ /* 0x020fe40007a3e038 */
[C-C-:B------:R-:W-:Y:S02]  /*1c720*/  SHF.L.W.U32.HI R48, R53.reuse, 0x1f, R52.reuse ;  /* 0x0000001f35307819 */ /* 0x140fe40000010e34 */
[----:B------:R-:W-:Y:S02]  /*1c730*/  SHF.L.W.U32.HI R51, R53, 0x18, R52 ;  /* 0x0000001835337819 */ /* 0x000fe40000010e34 */
[----:B------:R-:W-:-:S02]  /*1c740*/  SHF.R.U32.HI R55, RZ, 0x7, R53 ;  /* 0x00000007ff377819 */ /* 0x000fc40000011635 */
[----:B------:R-:W-:Y:S02]  /*1c750*/  LOP3.LUT R49, R54, R49, R50, 0x96, !PT ;  /* 0x0000003136317212 */ /* 0x000fe400078e9632 */
[----:B------:R-:W-:Y:S02]  /*1c760*/  IADD3.X R121, PT, PT, R59, R63, R57, P1, P2 ;  /* 0x0000003f3b797210 */ /* 0x000fe40000fe4439 */
[----:B------:R-:W-:Y:S02]  /*1c770*/  LOP3.LUT R50, R55, R48, R51, 0x96, !PT ;  /* 0x0000003037327212 */ /* 0x000fe400078e9633 */
[----:B------:R-:W-:Y:S01]  /*1c780*/  IADD3 R70, P1, PT, R70, R49, RZ ;  /* 0x0000003146467210 */ /* 0x000fe20007f3e0ff */
[----:B------:R-:W-:Y:S01]  /*1c790*/  VIADD R48, R62, 0xfffffffd ;  /* 0xfffffffd3e307836 */ /* 0x000fe20000000000 */
[----:B------:R-:W-:-:S03]  /*1c7a0*/  IADD3 R66, P0, PT, R60, R67, RZ ;  /* 0x000000433c427210 */ /* 0x000fc60007f1e0ff */
[----:B------:R-:W-:Y:S02]  /*1c7b0*/  IMAD.X R121, R121, 0x1, R50, P1 ;  /* 0x0000000179797824 */ /* 0x000fe400008e0632 */
[----:B------:R-:W-:Y:S02]  /*1c7c0*/  IMAD R71, R48, 0x8, R3 ;  /* 0x0000000830477824 */ /* 0x000fe400078e0203 */
[----:B------:R-:W-:Y:S02]  /*1c7d0*/  IMAD.X R49, R61, 0x1, R64, P0 ;  /* 0x000000013d317824 */ /* 0x000fe400000e0640 */
        /* <DEDUP_REMOVED lines=33> */
[C-C-:B----4-:R-:W-:Y:S02]  /*1c9f0*/  SHF.L.W.U32.HI R49, R54.reuse, 0x1f, R55.reuse ;  /* 0x0000001f36317819 */ /* 0x150fe40000010e37 */
[----:B------:R-:W-:-:S02]  /*1ca00*/  SHF.L.W.U32.HI R50, R54, 0x18, R55 ;  /* 0x0000001836327819 */ /* 0x000fc40000010e37 */
[----:B------:R-:W-:Y:S02]  /*1ca10*/  SHF.R.U64 R53, R54, 0x7, R55 ;  /* 0x0000000736357819 */ /* 0x000fe40000001237 */
[----:B------:R-:W-:Y:S02]  /*1ca20*/  LOP3.LUT R64, R52, R48, R51, 0x96, !PT ;  /* 0x0000003034407212 */ /* 0x000fe400078e9633 */
[----:B-----5:R-:W-:Y:S02]  /*1ca30*/  IADD3 R52, P1, P2, R58, R65, R56 ;  /* 0x000000413a347210 */ /* 0x020fe40007a3e038 */
[C-C-:B------:R-:W-:Y:S02]  /*1ca40*/  SHF.L.W.U32.HI R48, R55.reuse, 0x1f, R54.reuse ;  /* 0x0000001f37307819 */ /* 0x140fe40000010e36 */
[----:B------:R-:W-:Y:S02]  /*1ca50*/  SHF.L.W.U32.HI R51, R55, 0x18, R54 ;  /* 0x0000001837337819 */ /* 0x000fe40000010e36 */
[----:B------:R-:W-:-:S02]  /*1ca60*/  SHF.R.U32.HI R58, RZ, 0x7, R55 ;  /* 0x00000007ff3a7819 */ /* 0x000fc40000011637 */
[----:B------:R-:W-:Y:S02]  /*1ca70*/  LOP3.LUT R49, R53, R49, R50, 0x96, !PT ;  /* 0x0000003135317212 */ /* 0x000fe400078e9632 */
[----:B------:R-:W-:Y:S02]  /*1ca80*/  IADD3.X R56, PT, PT, R59, R63, R57, P1, P2 ;  /* 0x0000003f3b387210 */ /* 0x000fe40000fe4439 */
[----:B------:R-:W-:Y:S01]  /*1ca90*/  LOP3.LUT R51, R58, R48, R51, 0x96, !PT ;  /* 0x000000303a337212 */ /* 0x000fe200078e9633 */
[----:B------:R-:W-:Y:S01]  /*1caa0*/  VIADD R48, R62, 0xffffffff ;  /* 0xffffffff3e307836 */ /* 0x000fe20000000000 */
[----:B------:R-:W-:Y:S02]  /*1cab0*/  IADD3 R66, P0, PT, R60, R67, RZ ;  /* 0x000000433c427210 */ /* 0x000fe40007f1e0ff */
[----:B------:R-:W-:Y:S01]  /*1cac0*/  IADD3 R50, P1, PT, R52, R49, RZ ;  /* 0x0000003134327210 */ /* 0x000fe20007f3e0ff */
[----:B------:R-:W-:Y:S02]  /*1cad0*/  IMAD R67, R48, 0x8, R3 ;  /* 0x0000000830437824 */ /* 0x000fe400078e0203 */
[----:B------:R-:W-:-:S02]  /*1cae0*/  IMAD.X R49, R61, 0x1, R64, P0 ;  /* 0x000000013d317824 */ /* 0x000fc400000e0640 */
[----:B------:R-:W-:Y:S02]  /*1caf0*/  IMAD.X R51, R56, 0x1, R51, P1 ;  /* 0x0000000138337824 */ /* 0x000fe400008e0633 */
        /* <DEDUP_REMOVED lines=21> */
[----:B------:R-:W-:Y:S01]  /*1cc50*/  LOP3.LUT R63, R66, R63, R64, 0x96, !PT ;  /* 0x0000003f423f7212 */ /* 0x000fe200078e9640 */
[----:B------:R-:W-:Y:S01]  /*1cc60*/  VIADD R62, R62, 0x8 ;  /* 0x000000083e3e7836 */ /* 0x000fe20000000000 */
        /* <DEDUP_REMOVED lines=19> */
[----:B------:R-:W-:Y:S02]  /*1cda0*/  IADD3 R65, P0, PT, R60, R69, RZ ;  /* 0x000000453c417210 */ /* 0x000fe40007f1e0ff */
[----:B------:R-:W-:Y:S02]  /*1cdb0*/  LOP3.LUT R51, R58, R48, R51, 0x96, !PT ;  /* 0x000000303a337212 */ /* 0x000fe400078e9633 */
[----:B------:R-:W-:Y:S01]  /*1cdc0*/  IADD3 R68, P1, PT, R54, R49, RZ ;  /* 0x0000003136447210 */ /* 0x000fe20007f3e0ff */
[----:B------:R-:W-:-:S04]  /*1cdd0*/  IMAD.X R64, R61, 0x1, R64, P0 ;  /* 0x000000013d407824 */ /* 0x000fc800000e0640 */
[----:B------:R-:W-:Y:S02]  /*1cde0*/  IMAD.X R69, R56, 0x1, R51, P1 ;  /* 0x0000000138457824 */ /* 0x000fe400008e0633 */
[----:B------:R-:W-:Y:S02]  /*1cdf0*/  IMAD.MOV.U32 R48, RZ, RZ, R65 ;  /* 0x000000ffff307224 */ /* 0x000fe400078e0041 */
[----:B------:R-:W-:Y:S02]  /*1ce00*/  IMAD.MOV.U32 R49, RZ, RZ, R64 ;  /* 0x000000ffff317224 */ /* 0x000fe400078e0040 */
[----:B------:R-:W-:Y:S02]  /*1ce10*/  IMAD.MOV.U32 R50, RZ, RZ, R68 ;  /* 0x000000ffff327224 */ /* 0x000fe400078e0044 */
[----:B------:R-:W-:-:S05]  /*1ce20*/  IMAD.MOV.U32 R51, RZ, RZ, R69 ;  /* 0x000000ffff337224 */ /* 0x000fca00078e0045 */
[----:B------:R1:W-:Y:S01]  /*1ce30*/  STL.128 [R67+0x38], R48 ;  /* 0x0000383043007387 */ /* 0x0003e20000100c00 */
[----:B------:R-:W-:-:S13]  /*1ce40*/  ISETP.NE.AND P0, PT, R62, 0x50, PT ;  /* 0x000000503e00780c */ /* 0x000fda0003f05270 */
[----:B------:R-:W-:Y:S05]  /*1ce50*/  @P0 BRA `(.L_x_111) ;  /* 0xfffffff000d40947 */ /* 0x000fea000383ffff */
[----:B------:R-:W-:Y:S05]  /*1ce60*/  BSYNC.RECONVERGENT B1 ;  /* 0x0000000000017941 */ /* 0x000fea0003800200 */
.L_x_110:
        /* <DEDUP_REMOVED lines=18> */
.L_x_113:
[----:B------:R-:W0:Y:S01]  /*1cf90*/  LDC.64 R142, c[0x4][0x18] ;  /* 0x01000600ff8e7b82 */ /* 0x000e220000000a00 */
[----:B-1----:R-:W-:-:S06]  /*1cfa0*/  IMAD R48, R58, 0x8, R1 ;  /* 0x000000083a307824 */ /* 0x002fcc00078e0201 */
        /* <DEDUP_REMOVED lines=16> */
[C---:B0-----:R-:W-:Y:S02]  /*1d0b0*/  SHF.L.W.U32.HI R57, R127.reuse, 0x1e, R146 ;  /* 0x0000001e7f397819 */ /* 0x041fe40000010e92 */
[----:B------:R-:W-:Y:S02]  /*1d0c0*/  LOP3.LUT R64, R146, R125, R123, 0xe8, !PT ;  /* 0x0000007d92407212 */ /* 0x000fe400078ee87b */
[----:B------:R-:W-:Y:S01]  /*1d0d0*/  LOP3.LUT R67, R127, R126, R124, 0xe8, !PT ;  /* 0x0000007e7f437212 */ /* 0x000fe200078ee87c */
[----:B------:R-:W-:Y:S02]  /*1d0e0*/  IMAD.MOV.U32 R147, RZ, RZ, R62 ;  /* 0x000000ffff937224 */ /* 0x000fe400078e003e */
[----:B------:R-:W-:Y:S02]  /*1d0f0*/  VIADD R58, R58, 0x2 ;  /* 0x000000023a3a7836 */ /* 0x000fe40000000000 */
        /* <DEDUP_REMOVED lines=10> */
[----:B------:R-:W-:Y:S02]  /*1d1a0*/  SHF.L.W.U32.HI R54, R146, 0x19, R127 ;  /* 0x0000001992367819 */ /* 0x000fe40000010e7f */
[C-C-:B------:R-:W-:Y:S02]  /*1d1b0*/  SHF.L.W.U32.HI R55, R66.reuse, 0x12, R69.reuse ;  /* 0x0000001242377819 */ /* 0x140fe40000010e45 */
[----:B------:R-:W-:Y:S02]  /*1d1c0*/  SHF.L.W.U32.HI R56, R66, 0xe, R69 ;  /* 0x0000000e42387819 */ /* 0x000fe40000010e45 */
[----:B------:R-:W-:Y:S02]  /*1d1d0*/  SHF.L.W.U32.HI R57, R69, 0x17, R66 ;  /* 0x0000001745397819 */ /* 0x000fe40000010e42 */
[----:B------:R-:W-:-:S02]  /*1d1e0*/  LOP3.LUT R68, R54, R48, R49, 0x96, !PT ;  /* 0x0000003036447212 */ /* 0x000fc400078e9631 */
[----:B------:R-:W-:Y:S02]  /*1d1f0*/  IADD3 R64, P0, P1, R65, R59, R64 ;  /* 0x0000003b41407210 */ /* 0x000fe4000791e040 */
[----:B------:R-:W-:Y:S02]  /*1d200*/  LOP3.LUT R56, R57, R55, R56, 0x96, !PT ;  /* 0x0000003739387212 */ /* 0x000fe400078e9638 */
[C-C-:B------:R-:W-:Y:S02]  /*1d210*/  SHF.L.W.U32.HI R48, R69.reuse, 0x12, R66.reuse ;  /* 0x0000001245307819 */ /* 0x140fe40000010e42 */
[----:B------:R-:W-:Y:S02]  /*1d220*/  SHF.L.W.U32.HI R49, R69, 0xe, R66 ;  /* 0x0000000e45317819 */ /* 0x000fe40000010e42 */
[----:B------:R-:W-:Y:S02]  /*1d230*/  SHF.L.W.U32.HI R54, R66, 0x17, R69 ;  /* 0x0000001742367819 */ /* 0x000fe40000010e45 */
[----:B------:R-:W-:-:S02]  /*1d240*/  LOP3.LUT R59, R61, R66, R62, 0xb8, !PT ;  /* 0x000000423d3b7212 */ /* 0x000fc400078eb83e */
[----:B------:R-:W-:Y:S02]  /*1d250*/  IADD3.X R67, PT, PT, R70, R68, R67, P0, P1 ;  /* 0x0000004446437210 */ /* 0x000fe400007e2443 */
[----:B------:R-:W-:Y:S02]  /*1d260*/  LOP3.LUT R48, R54, R48, R49, 0x96, !PT ;  /* 0x0000003036307212 */ /* 0x000fe400078e9631 */
[----:B------:R-:W-:Y:S02]  /*1d270*/  IADD3 R59, P0, P1, R59, R71, R56 ;  /* 0x000000473b3b7210 */ /* 0x000fe4000791e038 */
[----:B------:R-:W-:-:S04]  /*1d280*/  LOP3.LUT R65, R60, R69, R63, 0xb8, !PT ;  /* 0x000000453c417212 */ /* 0x000fc800078eb83f */
[----:B------:R-:W-:Y:S02]  /*1d290*/  IADD3.X R65, PT, PT, R65, R120, R48, P0, P1 ;  /* 0x0000007841417210 */ /* 0x000fe400007e2430 */
[----:B---3--:R-:W-:-:S04]  /*1d2a0*/  IADD3 R50, P0, P1, R50, R59, R52 ;  /* 0x0000003b32327210 */ /* 0x008fc8000791e034 */
[----:B------:R-:W-:Y:S02]  /*1d2b0*/  IADD3.X R51, PT, PT, R51, R65, R53, P0, P1 ;  /* 0x0000004133337210 */ /* 0x000fe400007e2435 */
[----:B------:R-:W-:Y:S02]  /*1d2c0*/  IADD3 R62, P0, PT, R123, R50, RZ ;  /* 0x000000327b3e7210 */ /* 0x000fe40007f1e0ff */
[----:B------:R-:W-:-:S03]  /*1d2d0*/  SHF.L.W.U32.HI R49, R64, 0x4, R67 ;  /* 0x0000000440317819 */ /* 0x000fc60000010e43 */
[----:B------:R-:W-:Y:S01]  /*1d2e0*/  IMAD.X R63, R124, 0x1, R51, P0 ;  /* 0x000000017c3f7824 */ /* 0x000fe200000e0633 */
[----:B------:R-:W-:Y:S02]  /*1d2f0*/  ISETP.NE.AND P0, PT, R58, 0x50, PT ;  /* 0x000000503a00780c */ /* 0x000fe40003f05270 */
[C-C-:B------:R-:W-:Y:S02]  /*1d300*/  SHF.L.W.U32.HI R54, R67.reuse, 0x1e, R64.reuse ;  /* 0x0000001e43367819 */ /* 0x140fe40000010e40 */
[C-C-:B------:R-:W-:Y:S02]  /*1d310*/  SHF.L.W.U32.HI R57, R67.reuse, 0x19, R64.reuse ;  /* 0x0000001943397819 */ /* 0x140fe40000010e40 */
[----:B------:R-:W-:Y:S02]  /*1d320*/  SHF.L.W.U32.HI R48, R67, 0x4, R64 ;  /* 0x0000000443307819 */ /* 0x000fe40000010e40 */
[C-C-:B------:R-:W-:Y:S02]  /*1d330*/  SHF.L.W.U32.HI R55, R64.reuse, 0x1e, R67.reuse ;  /* 0x0000001e40377819 */ /* 0x140fe40000010e43 */
[----:B------:R-:W-:-:S02]  /*1d340*/  SHF.L.W.U32.HI R56, R64, 0x19, R67 ;  /* 0x0000001940387819 */ /* 0x000fc40000010e43 */
[----:B------:R-:W-:Y:S02]  /*1d350*/  LOP3.LUT R54, R57, R49, R54, 0x96, !PT ;  /* 0x0000003139367212 */ /* 0x000fe400078e9636 */
[----:B------:R-:W-:Y:S01]  /*1d360*/  LOP3.LUT R49, R64, R146, R125, 0xe8, !PT ;  /* 0x0000009240317212 */ /* 0x000fe200078ee87d */
[----:B------:R-:W-:Y:S01]  /*1d370*/  IMAD.MOV.U32 R57, RZ, RZ, R146 ;  /* 0x000000ffff397224 */ /* 0x000fe200078e0092 */
[----:B------:R-:W-:Y:S01]  /*1d380*/  LOP3.LUT R55, R56, R48, R55, 0x96, !PT ;  /* 0x0000003038377212 */ /* 0x000fe200078e9637 */
[----:B------:R-:W-:Y:S01]  /*1d390*/  IMAD.MOV.U32 R56, RZ, RZ, R127 ;  /* 0x000000ffff387224 */ /* 0x000fe200078e007f */
        /* <DEDUP_REMOVED lines=19> */
.L_x_112:
[----:B------:R-:W-:Y:S01]  /*1d4d0*/  IADD3 R54, P0, PT, R125, R24, RZ ;  /* 0x000000187d367210 */ /* 0x000fe20007f1e0ff */
[----:B------:R0:W-:Y:S01]  /*1d4e0*/  STL.U8 [R1+0x418], R4 ;  /* 0x0004180401007387 */ /* 0x0001e20000100000 */
[----:B------:R-:W-:Y:S03]  /*1d4f0*/  BSSY.RECONVERGENT B1, `(.L_x_114) ;  /* 0x0000098000017945 */ /* 0x000fe60003800200 */
[----:B------:R-:W-:Y:S01]  /*1d500*/  IMAD.X R55, R126, 0x1, R25, P0 ;  /* 0x000000017e377824 */ /* 0x000fe200000e0619 */
[----:B------:R-:W-:Y:S01]  /*1d510*/  IADD3 R50, P0, PT, R146, R12, RZ ;  /* 0x0000000c92327210 */ /* 0x000fe20007f1e0ff */
[----:B------:R1:W-:Y:S03]  /*1d520*/  STL.64 [R1+0x390], R144 ;  /* 0x0003909001007387 */ /* 0x0003e60000100a00 */
[----:B------:R-:W-:Y:S01]  /*1d530*/  SHF.R.U32.HI R51, RZ, 0x18, R55 ;  /* 0x00000018ff337819 */ /* 0x000fe20000011637 */
[----:B------:R-:W-:Y:S01]  /*1d540*/  IMAD.X R137, R127, 0x1, R13, P0 ;  /* 0x000000017f897824 */ /* 0x000fe200000e060d */
[----:B------:R-:W-:Y:S01]  /*1d550*/  IADD3 R67, P0, PT, R57, R26, RZ ;  /* 0x0000001a39437210 */ /* 0x000fe20007f1e0ff */
[----:B------:R-:W-:Y:S01]  /*1d560*/  STL.64 [R1+0x398], R32 ;  /* 0x0003982001007387 */ /* 0x000fe20000100a00 */
[----:B------:R-:W-:-:S02]  /*1d570*/  SHF.R.U32.HI R58, RZ, 0x10, R55 ;  /* 0x00000010ff3a7819 */ /* 0x000fc40000011637 */
[----:B------:R-:W-:Y:S01]  /*1d580*/  SHF.R.U64 R49, R54, 0x18, R55 ;  /* 0x0000001836317819 */ /* 0x000fe20000001237 */
[----:B------:R-:W-:Y:S01]  /*1d590*/  IMAD.X R66, R56, 0x1, R27, P0 ;  /* 0x0000000138427824 */ /* 0x000fe200000e061b */
[----:B------:R-:W-:Y:S01]  /*1d5a0*/  IADD3 R64, P0, PT, R122, R20, RZ ;  /* 0x000000147a407210 */ /* 0x000fe20007f1e0ff */
[----:B------:R-:W-:Y:S01]  /*1d5b0*/  STL.128 [R1+0x3a0], R44 ;  /* 0x0003a02c01007387 */ /* 0x000fe20000100c00 */
[C---:B------:R-:W-:Y:S02]  /*1d5c0*/  SHF.R.U64 R48, R54.reuse, 0x10, R55 ;  /* 0x0000001036307819 */ /* 0x040fe40000001237 */
[----:B------:R-:W-:Y:S01]  /*1d5d0*/  PRMT R58, R51, 0x3340, R58 ;  /* 0x00003340333a7816 */ /* 0x000fe2000000003a */
[----:B------:R-:W-:Y:S01]  /*1d5e0*/  IMAD.X R121, R121, 0x1, R21, P0 ;  /* 0x0000000179797824 */ /* 0x000fe200000e0615 */
[--C-:B------:R-:W-:Y:S01]  /*1d5f0*/  SHF.R.U64 R59, R54, 0x8, R55.reuse ;  /* 0x00000008363b7819 */ /* 0x100fe20000001237 */
[----:B------:R-:W-:Y:S01]  /*1d600*/  STL.128 [R1+0x3b0], R40 ;  /* 0x0003b02801007387 */ /* 0x000fe20000100c00 */
[----:B------:R-:W-:-:S02]  /*1d610*/  SHF.R.U32.HI R51, RZ, 0x8, R55 ;  /* 0x00000008ff337819 */ /* 0x000fc40000011637 */
[C-C-:B------:R-:W-:Y:S01]  /*1d620*/  SHF.R.U64 R57, R50.reuse, 0x8, R137.reuse ;  /* 0x0000000832397819 */ /* 0x140fe20000001289 */
[----:B------:R-:W-:Y:S01]  /*1d630*/  STL.128 [R1+0x3c0], R36 ;  /* 0x0003c02401007387 */ /* 0x000fe20000100c00 */
[----:B------:R-:W-:Y:S02]  /*1d640*/  PRMT R48, R49, 0x3340, R48 ;  /* 0x0000334031307816 */ /* 0x000fe40000000030 */
[----:B------:R-:W-:Y:S01]  /*1d650*/  PRMT R59, R59, 0x3340, R54 ;  /* 0x000033403b3b7816 */ /* 0x000fe20000000036 */
[----:B------:R-:W-:Y:S01]  /*1d660*/  STL.64 [R1+0x3d0], R30 ;  /* 0x0003d01e01007387 */ /* 0x000fe20000100a00 */
[C-C-:B------:R-:W-:Y:S02]  /*1d670*/  SHF.R.U64 R49, R50.reuse, 0x18, R137.reuse ;  /* 0x0000001832317819 */ /* 0x140fe40000001289 */
[----:B0-----:R-:W-:Y:S02]  /*1d680*/  SHF.R.U64 R4, R50, 0x10, R137 ;  /* 0x0000001032047819 */ /* 0x001fe40000001289 */
[----:B------:R-:W-:-:S02]  /*1d690*/  PRMT R51, R51, 0x3340, R55 ;  /* 0x0000334033337816 */ /* 0x000fc40000000037 */
[----:B------:R-:W-:Y:S02]  /*1d6a0*/  PRMT R57, R57, 0x3340, R50 ;  /* 0x0000334039397816 */ /* 0x000fe40000000032 */
[----:B------:R-:W-:Y:S02]  /*1d6b0*/  IADD3 R125, P0, PT, R62, R22, RZ ;  /* 0x000000163e7d7210 */ /* 0x000fe40007f1e0ff */
[C-C-:B------:R-:W-:Y:S02]  /*1d6c0*/  SHF.R.U64 R54, R67.reuse, 0x18, R66.reuse ;  /* 0x0000001843367819 */ /* 0x140fe40000001242 */
[--C-:B------:R-:W-:Y:S01]  /*1d6d0*/  SHF.R.U64 R55, R67, 0x10, R66.reuse ;  /* 0x0000001043377819 */ /* 0x100fe20000001242 */
[----:B------:R-:W-:Y:S01]  /*1d6e0*/  IMAD.X R70, R63, 0x1, R23, P0 ;  /* 0x000000013f467824 */ /* 0x000fe200000e0617 */
[--C-:B------:R-:W-:Y:S02]  /*1d6f0*/  SHF.R.U64 R50, R67, 0x8, R66.reuse ;  /* 0x0000000843327819 */ /* 0x100fe40000001242 */
[----:B------:R-:W-:-:S02]  /*1d700*/  SHF.R.U32.HI R56, RZ, 0x18, R66 ;  /* 0x00000018ff387819 */ /* 0x000fc40000011642 */
[--C-:B------:R-:W-:Y:S02]  /*1d710*/  SHF.R.U32.HI R65, RZ, 0x10, R66.reuse ;  /* 0x00000010ff417819 */ /* 0x100fe40000011642 */
[----:B------:R-:W-:Y:S02]  /*1d720*/  PRMT R55, R54, 0x3340, R55 ;  /* 0x0000334036377816 */ /* 0x000fe40000000037 */
[----:B------:R-:W-:Y:S02]  /*1d730*/  PRMT R50, R50, 0x3340, R67 ;  /* 0x0000334032327816 */ /* 0x000fe40000000043 */
[----:B------:R-:W-:Y:S02]  /*1d740*/  PRMT R65, R56, 0x3340, R65 ;  /* 0x0000334038417816 */ /* 0x000fe40000000041 */
[----:B------:R-:W-:Y:S02]  /*1d750*/  SHF.R.U32.HI R54, RZ, 0x8, R66 ;  /* 0x00000008ff367819 */ /* 0x000fe40000011642 */
[----:B------:R-:W-:-:S02]  /*1d760*/  SHF.R.U64 R56, R64, 0x18, R121 ;  /* 0x0000001840387819 */ /* 0x000fc40000001279 */
[C-C-:B------:R-:W-:Y:S02]  /*1d770*/  SHF.R.U64 R67, R64.reuse, 0x10, R121.reuse ;  /* 0x0000001040437819 */ /* 0x140fe40000001279 */
[----:B------:R-:W-:Y:S02]  /*1d780*/  IADD3 R61, P0, PT, R61, R16, RZ ;  /* 0x000000103d3d7210 */ /* 0x000fe40007f1e0ff */
[----:B------:R-:W-:Y:S02]  /*1d790*/  PRMT R4, R49, 0x3340, R4 ;  /* 0x0000334031047816 */ /* 0x000fe40000000004 */
[----:B------:R-:W-:Y:S01]  /*1d7a0*/  SHF.R.U64 R49, R64, 0x8, R121 ;  /* 0x0000000840317819 */ /* 0x000fe20000001279 */
[----:B------:R-:W-:Y:S01]  /*1d7b0*/  IMAD.X R122, R60, 0x1, R17, P0 ;  /* 0x000000013c7a7824 */ /* 0x000fe200000e0611 */
[----:B------:R-:W-:Y:S02]  /*1d7c0*/  PRMT R54, R54, 0x3340, R66 ;  /* 0x0000334036367816 */ /* 0x000fe40000000042 */
[----:B------:R-:W-:-:S02]  /*1d7d0*/  PRMT R67, R56, 0x3340, R67 ;  /* 0x0000334038437816 */ /* 0x000fc40000000043 */
[--C-:B------:R-:W-:Y:S02]  /*1d7e0*/  SHF.R.U32.HI R66, RZ, 0x18, R121.reuse ;  /* 0x00000018ff427819 */ /* 0x100fe40000011679 */
[--C-:B------:R-:W-:Y:S02]  /*1d7f0*/  SHF.R.U32.HI R69, RZ, 0x10, R121.reuse ;  /* 0x00000010ff457819 */ /* 0x100fe40000011679 */
[C-C-:B------:R-:W-:Y:S02]  /*1d800*/  SHF.R.U64 R56, R125.reuse, 0x18, R70.reuse ;  /* 0x000000187d387819 */ /* 0x140fe40000001246 */
[----:B------:R-:W-:Y:S02]  /*1d810*/  SHF.R.U64 R71, R125, 0x10, R70 ;  /* 0x000000107d477819 */ /* 0x000fe40000001246 */
[----:B------:R-:W-:Y:S02]  /*1d820*/  PRMT R62, R49, 0x3340, R64 ;  /* 0x00003340313e7816 */ /* 0x000fe40000000040 */
[----:B------:R-:W-:-:S02]  /*1d830*/  SHF.R.U32.HI R64, RZ, 0x8, R121 ;  /* 0x00000008ff407819 */ /* 0x000fc40000011679 */
[----:B------:R-:W-:Y:S02]  /*1d840*/  IADD3 R49, P0, PT, R147, R18, RZ ;  /* 0x0000001293317210 */ /* 0x000fe40007f1e0ff */
[----:B------:R-:W-:Y:S02]  /*1d850*/  PRMT R69, R66, 0x3340, R69 ;  /* 0x0000334042457816 */ /* 0x000fe40000000045 */
[----:B------:R-:W-:Y:S01]  /*1d860*/  PRMT R71, R56, 0x3340, R71 ;  /* 0x0000334038477816 */ /* 0x000fe20000000047 */
[----:B------:R-:W-:Y:S01]  /*1d870*/  IMAD.X R126, R148, 0x1, R19, P0 ;  /* 0x00000001947e7824 */ /* 0x000fe200000e0613 */
[----:B------:R-:W-:Y:S02]  /*1d880*/  SHF.R.U64 R66, R125, 0x8, R70 ;  /* 0x000000087d427819 */ /* 0x000fe40000001246 */
[C-C-:B------:R-:W-:Y:S02]  /*1d890*/  SHF.R.U64 R56, R61.reuse, 0x18, R122.reuse ;  /* 0x000000183d387819 */ /* 0x140fe4000000127a */
[----:B------:R-:W-:-:S02]  /*1d8a0*/  SHF.R.U64 R123, R61, 0x10, R122 ;  /* 0x000000103d7b7819 */ /* 0x000fc4000000127a */
[----:B------:R-:W-:Y:S02]  /*1d8b0*/  PRMT R64, R64, 0x3340, R121 ;  /* 0x0000334040407816 */ /* 0x000fe40000000079 */
[--C-:B------:R-:W-:Y:S02]  /*1d8c0*/  SHF.R.U32.HI R60, RZ, 0x18, R70.reuse ;  /* 0x00000018ff3c7819 */ /* 0x100fe40000011646 */
[--C-:B------:R-:W-:Y:S02]  /*1d8d0*/  SHF.R.U32.HI R121, RZ, 0x10, R70.reuse ;  /* 0x00000010ff797819 */ /* 0x100fe40000011646 */
[----:B------:R-:W-:Y:S02]  /*1d8e0*/  SHF.R.U32.HI R68, RZ, 0x8, R70 ;  /* 0x00000008ff447819 */ /* 0x000fe40000011646 */
[----:B------:R-:W-:Y:S02]  /*1d8f0*/  PRMT R66, R66, 0x3340, R125 ;  /* 0x0000334042427816 */ /* 0x000fe4000000007d */
[----:B------:R-:W-:-:S02]  /*1d900*/  PRMT R123, R56, 0x3340, R123 ;  /* 0x00003340387b7816 */ /* 0x000fc4000000007b */
[--C-:B------:R-:W-:Y:S02]  /*1d910*/  SHF.R.U32.HI R56, RZ, 0x18, R122.reuse ;  /* 0x00000018ff387819 */ /* 0x100fe4000001167a */
[--C-:B------:R-:W-:Y:S02]  /*1d920*/  SHF.R.U32.HI R125, RZ, 0x10, R122.reuse ;  /* 0x00000010ff7d7819 */ /* 0x100fe4000001167a */
[----:B------:R-:W-:Y:S02]  /*1d930*/  SHF.R.U32.HI R120, RZ, 0x8, R122 ;  /* 0x00000008ff787819 */ /* 0x000fe4000001167a */
[----:B------:R-:W-:Y:S02]  /*1d940*/  PRMT R121, R60, 0x3340, R121 ;  /* 0x000033403c797816 */ /* 0x000fe40000000079 */
[----:B------:R-:W-:Y:S02]  /*1d950*/  PRMT R68, R68, 0x3340, R70 ;  /* 0x0000334044447816 */ /* 0x000fe40000000046 */
[----:B------:R-:W-:-:S02]  /*1d960*/  SHF.R.U32.HI R60, RZ, 0x18, R126 ;  /* 0x00000018ff3c7819 */ /* 0x000fc4000001167e */
[----:B-1----:R-:W-:Y:S02]  /*1d970*/  SHF.R.U32.HI R145, RZ, 0x10, R126 ;  /* 0x00000010ff917819 */ /* 0x002fe4000001167e */
[--C-:B------:R-:W-:Y:S02]  /*1d980*/  SHF.R.U64 R70, R61, 0x8, R122.reuse ;  /* 0x000000083d467819 */ /* 0x100fe4000000127a */
[----:B------:R-:W-:Y:S02]  /*1d990*/  PRMT R125, R56, 0x3340, R125 ;  /* 0x00003340387d7816 */ /* 0x000fe4000000007d */
[----:B------:R-:W-:Y:S02]  /*1d9a0*/  PRMT R120, R120, 0x3340, R122 ;  /* 0x0000334078787816 */ /* 0x000fe4000000007a */
[C-C-:B------:R-:W-:Y:S02]  /*1d9b0*/  SHF.R.U64 R56, R49.reuse, 0x18, R126.reuse ;  /* 0x0000001831387819 */ /* 0x140fe4000000127e */
[----:B------:R-:W-:-:S02]  /*1d9c0*/  SHF.R.U64 R127, R49, 0x10, R126 ;  /* 0x00000010317f7819 */ /* 0x000fc4000000127e */
[----:B------:R-:W-:Y:S02]  /*1d9d0*/  SHF.R.U64 R122, R49, 0x8, R126 ;  /* 0x00000008317a7819 */ /* 0x000fe4000000127e */
[----:B------:R-:W-:Y:S02]  /*1d9e0*/  PRMT R145, R60, 0x3340, R145 ;  /* 0x000033403c917816 */ /* 0x000fe40000000091 */
[----:B------:R-:W-:Y:S02]  /*1d9f0*/  IADD3 R60, P0, PT, R53, R10, RZ ;  /* 0x0000000a353c7210 */ /* 0x000fe40007f1e0ff */
[----:B------:R-:W-:Y:S02]  /*1da00*/  PRMT R127, R56, 0x3340, R127 ;  /* 0x00003340387f7816 */ /* 0x000fe4000000007f */
[----:B------:R-:W-:Y:S01]  /*1da10*/  PRMT R122, R122, 0x3340, R49 ;  /* 0x000033407a7a7816 */ /* 0x000fe20000000031 */
[----:B------:R-:W-:Y:S01]  /*1da20*/  IMAD.X R53, R52, 0x1, R11, P0 ;  /* 0x0000000134357824 */ /* 0x000fe200000e060b */
[----:B------:R-:W-:-:S02]  /*1da30*/  SHF.R.U32.HI R56, RZ, 0x8, R137 ;  /* 0x00000008ff387819 */ /* 0x000fc40000011689 */
        /* <DEDUP_REMOVED lines=25> */
[----:B------:R-:W-:Y:S02]  /*1dbd0*/  PRMT R61, R55, 0x5410, R50 ;  /* 0x00005410373d7816 */ /* 0x000fe40000000032 */
[----:B------:R-:W-:Y:S02]  /*1dbe0*/  PRMT R60, R65, 0x5410, R54 ;  /* 0x00005410413c7816 */ /* 0x000fe40000000036 */
        /* <DEDUP_REMOVED lines=20> */
[----:B------:R-:W-:Y:S01]  /*1dd30*/  STL.128 [R1+0x2a0], R60 ;  /* 0x0002a03c01007387 */ /* 0x000fe20000100c00 */
[----:B------:R-:W-:-:S03]  /*1dd40*/  IMAD.MOV.U32 R4, RZ, RZ, 0x40 ;  /* 0x00000040ff047424 */ /* 0x000fc600078e00ff */
[----:B------:R-:W-:Y:S04]  /*1dd50*/  STL.128 [R1+0x2b0], R52 ;  /* 0x0002b03401007387 */ /* 0x000fe80000100c00 */
[----:B------:R-:W-:Y:S04]  /*1dd60*/  STL.64 [R1+0x410], R50 ;  /* 0x0004103201007387 */ /* 0x000fe80000100a00 */
[----:B------:R-:W-:Y:S04]  /*1dd70*/  STL.128 [R1+0x3e0], R56 ;  /* 0x0003e03801007387 */ /* 0x000fe80000100c00 */
[----:B------:R-:W-:Y:S04]  /*1dd80*/  STL.128 [R1+0x3f0], R64 ;  /* 0x0003f04001007387 */ /* 0x000fe80000100c00 */
[----:B------:R-:W-:Y:S04]  /*1dd90*/  STL.128 [R1+0x400], R68 ;  /* 0x0004004401007387 */ /* 0x000fe80000100c00 */
[----:B------:R0:W-:Y:S02]  /*1dda0*/  STL.128 [R1+0x2c0], R48 ;  /* 0x0002c03001007387 */ /* 0x0001e40000100c00 */
[----:B0-----:R-:W-:-:S07]  /*1ddb0*/  IMAD.MOV.U32 R48, RZ, RZ, 0x41 ;  /* 0x00000041ff307424 */ /* 0x001fce00078e00ff */
.L_x_115:
[----:B0-----:R-:W-:Y:S01]  /*1ddc0*/  IMAD.IADD R50, R1, 0x1, R4 ;  /* 0x0000000101327824 */ /* 0x001fe200078e0204 */
[C---:B------:R-:W-:Y:S01]  /*1ddd0*/  ISETP.NE.AND P0, PT, R48.reuse, 0x51, PT ;  /* 0x000000513000780c */ /* 0x040fe20003f05270 */
[C---:B------:R-:W-:Y:S02]  /*1dde0*/  VIADD R49, R48.reuse, 0x10 ;  /* 0x0000001030317836 */ /* 0x040fe40000000000 */
[----:B------:R-:W-:Y:S01]  /*1ddf0*/  VIADD R4, R48, 0xf ;  /* 0x0000000f30047836 */ /* 0x000fe20000000000 */
[----:B------:R0:W-:Y:S01]  /*1de00*/  STL.U8 [R50+0x3d9], RZ ;  /* 0x0003d9ff32007387 */ /* 0x0001e20000100000 */
[----:B------:R-:W-:-:S03]  /*1de10*/  IMAD.MOV.U32 R48, RZ, RZ, R49 ;  /* 0x000000ffff307224 */ /* 0x000fc600078e0031 */
[----:B------:R0:W-:Y:S04]  /*1de20*/  STL.U16 [R50+0x3da], RZ ;  /* 0x0003daff32007387 */ /* 0x0001e80000100400 */
[----:B------:R0:W-:Y:S04]  /*1de30*/  STL [R50+0x3dc], RZ ;  /* 0x0003dcff32007387 */ /* 0x0001e80000100800 */
[----:B------:R0:W-:Y:S04]  /*1de40*/  STL.64 [R50+0x3e0], RZ ;  /* 0x0003e0ff32007387 */ /* 0x0001e80000100a00 */
[----:B------:R0:W-:Y:S01]  /*1de50*/  STL.U8 [R50+0x3e8], RZ ;  /* 0x0003e8ff32007387 */ /* 0x0001e20000100000 */
[----:B------:R-:W-:Y:S05]  /*1de60*/  @P0 BRA `(.L_x_115) ;  /* 0xfffffffc00d40947 */ /* 0x000fea000383ffff */
[----:B------:R-:W-:Y:S05]  /*1de70*/  BSYNC.RECONVERGENT B1 ;  /* 0x0000000000017941 */ /* 0x000fea0003800200 */
.L_x_114:
[----:B------:R-:W-:Y:S04]  /*1de80*/  STL.U8 [R50+0x3e9], RZ ;  /* 0x0003e9ff32007387 */ /* 0x000fe80000100000 */
[----:B------:R-:W-:Y:S04]  /*1de90*/  STL.U16 [R50+0x3ea], RZ ;  /* 0x0003eaff32007387 */ /* 0x000fe80000100400 */
[----:B------:R-:W-:Y:S04]  /*1dea0*/  STL [R50+0x3ec], RZ ;  /* 0x0003ecff32007387 */ /* 0x000fe80000100800 */
[----:B------:R0:W-:Y:S04]  /*1deb0*/  STL.64 [R50+0x3f0], RZ ;  /* 0x0003f0ff32007387 */ /* 0x0001e80000100a00 */
[----:B------:R-:W2:Y:S04]  /*1dec0*/  LDL.64 R126, [R1+0x3e0] ;  /* 0x0003e000017e7983 */ /* 0x000ea80000100a00 */
[----:B------:R-:W3:Y:S04]  /*1ded0*/  LDL.64 R124, [R1+0x3e8] ;  /* 0x0003e800017c7983 */ /* 0x000ee80000100a00 */
[----:B------:R-:W4:Y:S04]  /*1dee0*/  LDL.U16 R150, [R1+0x3da] ;  /* 0x0003da0001967983 */ /* 0x000f280000100400 */
[----:B------:R-:W5:Y:S04]  /*1def0*/  LDL R4, [R1+0x3dc] ;  /* 0x0003dc0001047983 */ /* 0x000f680000100800 */
[----:B------:R-:W4:Y:S04]  /*1df00*/  LDL.64 R120, [R1+0x3f0] ;  /* 0x0003f00001787983 */ /* 0x000f280000100a00 */
        /* <DEDUP_REMOVED lines=9> */
[----:B------:R-:W4:Y:S01]  /*1dfa0*/  LDL.64 R58, [R1+0x440] ;  /* 0x00044000013a7983 */ /* 0x000f220000100a00 */
[----:B------:R-:W-:Y:S01]  /*1dfb0*/  PRMT R145, R145, 0x3340, R144 ;  /* 0x0000334091917816 */ /* 0x000fe20000000090 */
[----:B0-----:R-:W-:Y:S01]  /*1dfc0*/  IMAD.MOV.U32 R50, RZ, RZ, 0x600 ;  /* 0x00000600ff327424 */ /* 0x001fe200078e00ff */
[----:B------:R-:W-:Y:S01]  /*1dfd0*/  BSSY.RECONVERGENT B1, `(.L_x_116) ;  /* 0x0000219000017945 */ /* 0x000fe20003800200 */
[----:B------:R-:W-:Y:S01]  /*1dfe0*/  IMAD.MOV.U32 R51, RZ, RZ, 0x0 ;  /* 0x00000000ff337424 */ /* 0x000fe200078e00ff */
[----:B------:R-:W-:Y:S01]  /*1dff0*/  PRMT R145, R145, 0x5410, R136 ;  /* 0x0000541091917816 */ /* 0x000fe20000000088 */
[----:B------:R-:W-:Y:S01]  /*1e000*/  IMAD.MOV.U32 R53, RZ, RZ, 0x60000 ;  /* 0x00060000ff357424 */ /* 0x000fe200078e00ff */
[----:B------:R-:W-:Y:S01]  /*1e010*/  STL.64 [R1+0x448], RZ ;  /* 0x000448ff01007387 */ /* 0x000fe20000100a00 */
[----:B------:R-:W-:-:S02]  /*1e020*/  IMAD.MOV.U32 R52, RZ, RZ, RZ ;  /* 0x000000ffff347224 */ /* 0x000fc400078e00ff */
[----:B------:R-:W-:-:S03]  /*1e030*/  IMAD.SHL.U32 R152, R145, 0x100, RZ ;  /* 0x0000010091987824 */ /* 0x000fc600078e00ff */
[----:B------:R0:W-:Y:S02]  /*1e040*/  STL.64 [R1+0x450], R52 ;  /* 0x0004503401007387 */ /* 0x0001e40000100a00 */
[----:B------:R-:W-:Y:S02]  /*1e050*/  LOP3.LUT R152, R152, 0xff0000, RZ, 0xc0, !PT ;  /* 0x00ff000098987812 */ /* 0x000fe400078ec0ff */
[C---:B--2---:R-:W-:Y:S02]  /*1e060*/  PRMT R48, R126.reuse, 0x7771, RZ ;  /* 0x000077717e307816 */ /* 0x044fe400000000ff */
[C---:B------:R-:W-:Y:S02]  /*1e070*/  PRMT R144, R126.reuse, 0x7772, RZ ;  /* 0x000077727e907816 */ /* 0x040fe400000000ff */
[----:B------:R-:W-:Y:S01]  /*1e080*/  PRMT R146, R126, 0x7770, RZ ;  /* 0x000077707e927816 */ /* 0x000fe200000000ff */
[----:B------:R-:W-:Y:S01]  /*1e090*/  IMAD.U32 R48, R48, 0x10000, RZ ;  /* 0x0001000030307824 */ /* 0x000fe200078e00ff */
[----:B---3--:R-:W-:Y:S01]  /*1e0a0*/  PRMT R149, R124, 0x7771, RZ ;  /* 0x000077717c957816 */ /* 0x008fe200000000ff */
[----:B------:R-:W-:Y:S01]  /*1e0b0*/  IMAD.SHL.U32 R144, R144, 0x100, RZ ;  /* 0x0000010090907824 */ /* 0x000fe200078e00ff */
[----:B------:R-:W-:-:S02]  /*1e0c0*/  PRMT R148, R127, 0x7772, RZ ;  /* 0x000077727f947816 */ /* 0x000fc400000000ff */
[----:B------:R-:W-:Y:S02]  /*1e0d0*/  LOP3.LUT R147, R48, 0xff0000, RZ, 0xc0, !PT ;  /* 0x00ff000030937812 */ /* 0x000fe400078ec0ff */
[----:B------:R-:W-:Y:S01]  /*1e0e0*/  CS2R R48, SRZ ;  /* 0x0000000000307805 */ /* 0x000fe2000001ff00 */
[----:B------:R-:W-:Y:S01]  /*1e0f0*/  IMAD.U32 R149, R149, 0x10000, RZ ;  /* 0x0001000095957824 */ /* 0x000fe200078e00ff */
[----:B------:R-:W-:Y:S02]  /*1e100*/  PRMT R126, R126, 0x7773, RZ ;  /* 0x000077737e7e7816 */ /* 0x000fe400000000ff */
[----:B------:R-:W-:Y:S01]  /*1e110*/  PRMT R147, R147, 0x4210, R146 ;  /* 0x0000421093937816 */ /* 0x000fe20000000092 */
[----:B------:R1:W-:Y:S01]  /*1e120*/  STL.128 [R1+0x80], R48 ;  /* 0x0000803001007387 */ /* 0x0003e20000100c00 */
[----:B------:R-:W-:Y:S02]  /*1e130*/  PRMT R146, R127, 0x7770, RZ ;  /* 0x000077707f927816 */ /* 0x000fe400000000ff */
[----:B------:R-:W-:-:S02]  /*1e140*/  LOP3.LUT R151, R147, 0xff00, R144, 0xf8, !PT ;  /* 0x0000ff0093977812 */ /* 0x000fc400078ef890 */
[----:B------:R-:W-:Y:S01]  /*1e150*/  PRMT R144, R127, 0x7771, RZ ;  /* 0x000077717f907816 */ /* 0x000fe200000000ff */
[----:B------:R-:W-:Y:S01]  /*1e160*/  IMAD.WIDE.U32 R146, R146, 0x1000000, RZ ;  /* 0x0100000092927825 */ /* 0x000fe200078e00ff */
[----:B------:R-:W-:Y:S02]  /*1e170*/  LOP3.LUT R149, R149, 0xff0000, RZ, 0xc0, !PT ;  /* 0x00ff000095957812 */ /* 0x000fe400078ec0ff */
[----:B------:R-:W-:Y:S01]  /*1e180*/  LOP3.LUT R151, R151, 0xff, R126, 0xf8, !PT ;  /* 0x000000ff97977812 */ /* 0x000fe200078ef87e */
[----:B------:R-:W-:Y:S01]  /*1e190*/  IMAD.WIDE.U32 R144, R144, 0x10000, RZ ;  /* 0x0001000090907825 */ /* 0x000fe200078e00ff */
[----:B------:R-:W-:Y:S02]  /*1e1a0*/  PRMT R127, R127, 0x7773, RZ ;  /* 0x000077737f7f7816 */ /* 0x000fe400000000ff */
[C---:B-----5:R-:W-:Y:S02]  /*1e1b0*/  PRMT R126, R4.reuse, 0x7770, RZ ;  /* 0x00007770047e7816 */ /* 0x060fe400000000ff */
[----:B0-----:R-:W-:Y:S01]  /*1e1c0*/  PRMT R52, R4, 0x7771, RZ ;  /* 0x0000777104347816 */ /* 0x001fe200000000ff */
[----:B-1----:R-:W-:Y:S01]  /*1e1d0*/  IMAD.WIDE.U32 R50, R148, 0x100, RZ ;  /* 0x0000010094327825 */ /* 0x002fe200078e00ff */
[----:B------:R-:W-:-:S02]  /*1e1e0*/  PRMT R48, R124, 0x7770, RZ ;  /* 0x000077707c307816 */ /* 0x000fc400000000ff */
[----:B------:R-:W-:Y:S01]  /*1e1f0*/  PRMT R49, R4, 0x7772, RZ ;  /* 0x0000777204317816 */ /* 0x000fe200000000ff */
[----:B------:R-:W-:Y:S01]  /*1e200*/  IMAD.WIDE.U32 R52, R52, 0x10000, RZ ;  /* 0x0001000034347825 */ /* 0x000fe200078e00ff */
[----:B------:R-:W-:Y:S02]  /*1e210*/  PRMT R149, R149, 0x4210, R48 ;  /* 0x0000421095957816 */ /* 0x000fe40000000030 */
[----:B----4-:R-:W-:Y:S02]  /*1e220*/  PRMT R48, R150, 0x7770, RZ ;  /* 0x0000777096307816 */ /* 0x010fe400000000ff */
[----:B------:R-:W-:Y:S02]  /*1e230*/  LOP3.LUT R148, R50, R146, R144, 0xfe, !PT ;  /* 0x0000009232947212 */ /* 0x000fe400078efe90 */
[----:B------:R-:W-:Y:S01]  /*1e240*/  LOP3.LUT R144, R152, 0xff000000, R137, 0xf8, !PT ;  /* 0xff00000098907812 */ /* 0x000fe200078ef889 */
[----:B------:R-:W-:Y:S01]  /*1e250*/  IMAD.SHL.U32 R137, R48, 0x100, RZ ;  /* 0x0000010030897824 */ /* 0x000fe200078e00ff */
[----:B------:R-:W-:Y:S01]  /*1e260*/  LOP3.LUT R148, R148, 0xff, R127, 0xf8, !PT ;  /* 0x000000ff94947812 */ /* 0x000fe200078ef87f */
[----:B------:R-:W-:Y:S01]  /*1e270*/  IMAD.WIDE.U32 R126, R126, 0x1000000, RZ ;  /* 0x010000007e7e7825 */ /* 0x000fe200078e00ff */
[----:B------:R-:W-:-:S02]  /*1e280*/  PRMT R150, R150, 0x7771, RZ ;  /* 0x0000777196967816 */ /* 0x000fc400000000ff */
[----:B------:R-:W-:Y:S01]  /*1e290*/  LOP3.LUT R145, R145, R151, R147, 0xfe, !PT ;  /* 0x0000009791917212 */ /* 0x000fe200078efe93 */
[----:B------:R-:W-:Y:S01]  /*1e2a0*/  IMAD.WIDE.U32 R48, R49, 0x100, RZ ;  /* 0x0000010031307825 */ /* 0x000fe200078e00ff */
[----:B------:R-:W-:Y:S02]  /*1e2b0*/  PRMT R50, R124, 0x7772, RZ ;  /* 0x000077727c327816 */ /* 0x000fe400000000ff */
[----:B------:R-:W-:Y:S02]  /*1e2c0*/  LOP3.LUT R147, R150, R144, R137, 0xfe, !PT ;  /* 0x0000009096937212 */ /* 0x000fe400078efe89 */
[----:B------:R-:W-:Y:S01]  /*1e2d0*/  PRMT R4, R4, 0x7773, RZ ;  /* 0x0000777304047816 */ /* 0x000fe200000000ff */
[----:B------:R-:W-:Y:S01]  /*1e2e0*/  IMAD.SHL.U32 R50, R50, 0x100, RZ ;  /* 0x0000010032327824 */ /* 0x000fe200078e00ff */
[----:B------:R-:W-:Y:S02]  /*1e2f0*/  LOP3.LUT R137, R48, R126, R52, 0xfe, !PT ;  /* 0x0000007e30897212 */ /* 0x000fe400078efe34 */
[----:B------:R-:W-:-:S02]  /*1e300*/  PRMT R146, R125, 0x7770, RZ ;  /* 0x000077707d927816 */ /* 0x000fc400000000ff */
[----:B------:R-:W-:Y:S02]  /*1e310*/  LOP3.LUT R52, R137, 0xff, R4, 0xf8, !PT ;  /* 0x000000ff89347812 */ /* 0x000fe400078ef804 */
[----:B------:R-:W-:Y:S02]  /*1e320*/  PRMT R4, R120, 0x7771, RZ ;  /* 0x0000777178047816 */ /* 0x000fe400000000ff */
[----:B------:R-:W-:Y:S02]  /*1e330*/  LOP3.LUT R149, R149, 0xff00, R50, 0xf8, !PT ;  /* 0x0000ff0095957812 */ /* 0x000fe400078ef832 */
[C---:B------:R-:W-:Y:S01]  /*1e340*/  PRMT R144, R125.reuse, 0x7771, RZ ;  /* 0x000077717d907816 */ /* 0x040fe200000000ff */
[----:B------:R-:W-:Y:S01]  /*1e350*/  IMAD.U32 R50, R4, 0x10000, RZ ;  /* 0x0001000004327824 */ /* 0x000fe200078e00ff */
[----:B------:R-:W-:Y:S02]  /*1e360*/  PRMT R126, R125, 0x7772, RZ ;  /* 0x000077727d7e7816 */ /* 0x000fe400000000ff */
[----:B------:R-:W-:-:S02]  /*1e370*/  PRMT R4, R120, 0x7772, RZ ;  /* 0x0000777278047816 */ /* 0x000fc400000000ff */
[----:B------:R-:W-:Y:S01]  /*1e380*/  LOP3.LUT R53, R53, R147, R127, 0xfe, !PT ;  /* 0x0000009335357212 */ /* 0x000fe200078efe7f */
[----:B------:R-:W-:Y:S01]  /*1e390*/  IMAD.WIDE.U32 R146, R146, 0x1000000, RZ ;  /* 0x0100000092927825 */ /* 0x000fe200078e00ff */
[----:B------:R-:W-:Y:S02]  /*1e3a0*/  LOP3.LUT R51, R145, R51, RZ, 0xfc, !PT ;  /* 0x0000003391337212 */ /* 0x000fe400078efcff */
[----:B------:R-:W-:Y:S01]  /*1e3b0*/  PRMT R48, R120, 0x7770, RZ ;  /* 0x0000777078307816 */ /* 0x000fe200000000ff */
[----:B------:R-:W-:Y:S01]  /*1e3c0*/  IMAD.WIDE.U32 R144, R144, 0x10000, RZ ;  /* 0x0001000090907825 */ /* 0x000fe200078e00ff */
[----:B------:R-:W-:Y:S02]  /*1e3d0*/  LOP3.LUT R137, R50, 0xff0000, RZ, 0xc0, !PT ;  /* 0x00ff000032897812 */ /* 0x000fe400078ec0ff */
[----:B------:R-:W-:Y:S01]  /*1e3e0*/  LOP3.LUT R53, R53, R49, RZ, 0xfc, !PT ;  /* 0x0000003135357212 */ /* 0x000fe200078efcff */
[----:B------:R-:W-:Y:S01]  /*1e3f0*/  IMAD.WIDE.U32 R126, R126, 0x100, RZ ;  /* 0x000001007e7e7825 */ /* 0x000fe200078e00ff */
[----:B------:R-:W-:-:S02]  /*1e400*/  PRMT R137, R137, 0x4210, R48 ;  /* 0x0000421089897816 */ /* 0x000fc40000000030 */
[----:B------:R-:W-:Y:S01]  /*1e410*/  PRMT R124, R124, 0x7773, RZ ;  /* 0x000077737c7c7816 */ /* 0x000fe200000000ff */
[----:B------:R-:W-:Y:S01]  /*1e420*/  IMAD.SHL.U32 R4, R4, 0x100, RZ ;  /* 0x0000010004047824 */ /* 0x000fe200078e00ff */
        /* <DEDUP_REMOVED lines=8> */
[----:B------:R-:W-:-:S02]  /*1e4b0*/  PRMT R120, R120, 0x7773, RZ ;  /* 0x0000777378787816 */ /* 0x000fc400000000ff */
[----:B------:R0:W-:Y:S01]  /*1e4c0*/  STL.128 [R1+0x10], R48 ;  /* 0x0000103001007387 */ /* 0x0001e20000100c00 */
[----:B------:R-:W-:Y:S02]  /*1e4d0*/  LOP3.LUT R149, R149, 0xff, R124, 0xf8, !PT ;  /* 0x000000ff95957812 */ /* 0x000fe400078ef87c */
[----:B------:R-:W-:Y:S02]  /*1e4e0*/  PRMT R125, R125, 0x7773, RZ ;  /* 0x000077737d7d7816 */ /* 0x000fe400000000ff */
[C---:B------:R-:W-:Y:S02]  /*1e4f0*/  PRMT R144, R121.reuse, 0x7770, RZ ;  /* 0x0000777079907816 */ /* 0x040fe400000000ff */
[----:B------:R-:W-:Y:S02]  /*1e500*/  PRMT R124, R121, 0x7771, RZ ;  /* 0x00007771797c7816 */ /* 0x000fe400000000ff */
[----:B------:R-:W-:Y:S02]  /*1e510*/  LOP3.LUT R146, R146, 0xff, R125, 0xf8, !PT ;  /* 0x000000ff92927812 */ /* 0x000fe400078ef87d */
[----:B------:R-:W-:Y:S01]  /*1e520*/  LOP3.LUT R147, R145, R149, R147, 0xfe, !PT ;  /* 0x0000009591937212 */ /* 0x000fe200078efe93 */
[----:B------:R-:W-:Y:S01]  /*1e530*/  IMAD.WIDE.U32 R144, R144, 0x1000000, RZ ;  /* 0x0100000090907825 */ /* 0x000fe200078e00ff */
[----:B------:R-:W-:-:S02]  /*1e540*/  PRMT R121, R121, 0x7773, RZ ;  /* 0x0000777379797816 */ /* 0x000fc400000000ff */
[----:B------:R-:W-:Y:S01]  /*1e550*/  LOP3.LUT R147, R147, R127, RZ, 0xfc, !PT ;  /* 0x0000007f93937212 */ /* 0x000fe200078efcff */
[----:B0-----:R-:W-:Y:S01]  /*1e560*/  IMAD.WIDE.U32 R48, R4, 0x100, RZ ;  /* 0x0000010004307825 */ /* 0x001fe200078e00ff */
[----:B------:R-:W-:Y:S02]  /*1e570*/  PRMT R4, R122, 0x7772, RZ ;  /* 0x000077727a047816 */ /* 0x000fe400000000ff */
[----:B------:R-:W-:Y:S01]  /*1e580*/  LOP3.LUT R51, R137, 0xff, R120, 0xf8, !PT ;  /* 0x000000ff89337812 */ /* 0x000fe200078ef878 */
[----:B------:R-:W-:Y:S01]  /*1e590*/  IMAD.WIDE.U32 R124, R124, 0x10000, RZ ;  /* 0x000100007c7c7825 */ /* 0x000fe200078e00ff */
[----:B------:R-:W-:Y:S02]  /*1e5a0*/  PRMT R50, R122, 0x7770, RZ ;  /* 0x000077707a327816 */ /* 0x000fe400000000ff */
[----:B------:R-:W-:Y:S01]  /*1e5b0*/  LOP3.LUT R137, R126, 0xff0000, RZ, 0xc0, !PT ;  /* 0x00ff00007e897812 */ /* 0x000fe200078ec0ff */
[----:B------:R-:W-:Y:S01]  /*1e5c0*/  IMAD.SHL.U32 R4, R4, 0x100, RZ ;  /* 0x0000010004047824 */ /* 0x000fe200078e00ff */
[----:B------:R-:W-:-:S02]  /*1e5d0*/  LOP3.LUT R51, R125, R51, R145, 0xfe, !PT ;  /* 0x000000337d337212 */ /* 0x000fc400078efe91 */
[----:B------:R-:W-:Y:S02]  /*1e5e0*/  PRMT R137, R137, 0x4210, R50 ;  /* 0x0000421089897816 */ /* 0x000fe40000000032 */
[----:B------:R-:W-:Y:S02]  /*1e5f0*/  LOP3.LUT R51, R51, R49, RZ, 0xfc, !PT ;  /* 0x0000003133337212 */ /* 0x000fe400078efcff */
[----:B------:R-:W-:Y:S02]  /*1e600*/  LOP3.LUT R137, R137, 0xff00, R4, 0xf8, !PT ;  /* 0x0000ff0089897812 */ /* 0x000fe400078ef804 */
[----:B------:R-:W-:Y:S02]  /*1e610*/  PRMT R4, R68, 0x7771, RZ ;  /* 0x0000777144047816 */ /* 0x000fe400000000ff */
[----:B------:R-:W-:Y:S02]  /*1e620*/  LOP3.LUT R48, R48, R144, R124, 0xfe, !PT ;  /* 0x0000009030307212 */ /* 0x000fe400078efe7c */
[C---:B------:R-:W-:Y:S01]  /*1e630*/  PRMT R126, R123.reuse, 0x7770, RZ ;  /* 0x000077707b7e7816 */ /* 0x040fe200000000ff */
[----:B------:R-:W-:Y:S01]  /*1e640*/  IMAD.U32 R49, R4, 0x10000, RZ ;  /* 0x0001000004317824 */ /* 0x000fe200078e00ff */
[----:B------:R-:W-:-:S02]  /*1e650*/  PRMT R124, R123, 0x7771, RZ ;  /* 0x000077717b7c7816 */ /* 0x000fc400000000ff */
[----:B------:R-:W-:Y:S01]  /*1e660*/  PRMT R120, R123, 0x7772, RZ ;  /* 0x000077727b787816 */ /* 0x000fe200000000ff */
[----:B------:R-:W-:Y:S01]  /*1e670*/  IMAD.WIDE.U32 R126, R126, 0x1000000, RZ ;  /* 0x010000007e7e7825 */ /* 0x000fe200078e00ff */
[----:B------:R-:W-:Y:S02]  /*1e680*/  PRMT R4, R68, 0x7772, RZ ;  /* 0x0000777244047816 */ /* 0x000fe400000000ff */
[----:B------:R-:W-:Y:S01]  /*1e690*/  LOP3.LUT R50, R48, 0xff, R121, 0xf8, !PT ;  /* 0x000000ff30327812 */ /* 0x000fe200078ef879 */
[----:B------:R-:W-:Y:S01]  /*1e6a0*/  IMAD.WIDE.U32 R124, R124, 0x10000, RZ ;  /* 0x000100007c7c7825 */ /* 0x000fe200078e00ff */
[----:B------:R-:W-:Y:S02]  /*1e6b0*/  PRMT R122, R122, 0x7773, RZ ;  /* 0x000077737a7a7816 */ /* 0x000fe400000000ff */
[----:B------:R-:W-:Y:S01]  /*1e6c0*/  PRMT R48, R68, 0x7770, RZ ;  /* 0x0000777044307816 */ /* 0x000fe200000000ff */
[----:B------:R-:W-:Y:S01]  /*1e6d0*/  IMAD.WIDE.U32 R120, R120, 0x100, RZ ;  /* 0x0000010078787825 */ /* 0x000fe200078e00ff */
[----:B------:R-:W-:-:S02]  /*1e6e0*/  LOP3.LUT R49, R49, 0xff0000, RZ, 0xc0, !PT ;  /* 0x00ff000031317812 */ /* 0x000fc400078ec0ff */
[----:B------:R-:W-:Y:S01]  /*1e6f0*/  LOP3.LUT R137, R137, 0xff, R122, 0xf8, !PT ;  /* 0x000000ff89897812 */ /* 0x000fe200078ef87a */
[----:B------:R-:W-:Y:S01]  /*1e700*/  IMAD.SHL.U32 R4, R4, 0x100, RZ ;  /* 0x0000010004047824 */ /* 0x000fe200078e00ff */
[----:B------:R-:W-:Y:S01]  /*1e710*/  PRMT R145, R49, 0x4210, R48 ;  /* 0x0000421031917816 */ /* 0x000fe20000000030 */
[----:B------:R-:W-:Y:S01]  /*1e720*/  IMAD.MOV.U32 R48, RZ, RZ, R146 ;  /* 0x000000ffff307224 */ /* 0x000fe200078e0092 */
[----:B------:R-:W-:Y:S01]  /*1e730*/  LOP3.LUT R126, R120, R126, R124, 0xfe, !PT ;  /* 0x0000007e787e7212 */ /* 0x000fe200078efe7c */
[----:B------:R-:W-:Y:S01]  /*1e740*/  IMAD.MOV.U32 R49, RZ, RZ, R147 ;  /* 0x000000ffff317224 */ /* 0x000fe200078e0093 */
[----:B------:R-:W-:Y:S02]  /*1e750*/  LOP3.LUT R137, R125, R137, R127, 0xfe, !PT ;  /* 0x000000897d897212 */ /* 0x000fe400078efe7f */
[----:B------:R-:W-:Y:S02]  /*1e760*/  PRMT R120, R70, 0x7771, RZ ;  /* 0x0000777146787816 */ /* 0x000fe400000000ff */
[----:B------:R-:W-:Y:S01]  /*1e770*/  LOP3.LUT R127, R145, 0xff00, R4, 0xf8, !PT ;  /* 0x0000ff00917f7812 */ /* 0x000fe200078ef804 */
[----:B------:R0:W-:Y:S01]  /*1e780*/  STL.128 [R1+0x20], R48 ;  /* 0x0000203001007387 */ /* 0x0001e20000100c00 */
[----:B------:R-:W-:Y:S01]  /*1e790*/  PRMT R4, R69, 0x7772, RZ ;  /* 0x0000777245047816 */ /* 0x000fe200000000ff */
[----:B------:R-:W-:Y:S01]  /*1e7a0*/  IMAD.U32 R120, R120, 0x10000, RZ ;  /* 0x0001000078787824 */ /* 0x000fe200078e00ff */
[----:B------:R-:W-:-:S02]  /*1e7b0*/  PRMT R123, R123, 0x7773, RZ ;  /* 0x000077737b7b7816 */ /* 0x000fc400000000ff */
[C---:B------:R-:W-:Y:S02]  /*1e7c0*/  PRMT R124, R69.reuse, 0x7770, RZ ;  /* 0x00007770457c7816 */ /* 0x040fe400000000ff */
[----:B------:R-:W-:Y:S02]  /*1e7d0*/  PRMT R122, R69, 0x7771, RZ ;  /* 0x00007771457a7816 */ /* 0x000fe400000000ff */
[----:B------:R-:W-:Y:S01]  /*1e7e0*/  PRMT R68, R68, 0x7773, RZ ;  /* 0x0000777344447816 */ /* 0x000fe200000000ff */
[----:B------:R-:W-:Y:S01]  /*1e7f0*/  IMAD.WIDE.U32 R124, R124, 0x1000000, RZ ;  /* 0x010000007c7c7825 */ /* 0x000fe200078e00ff */
[----:B------:R-:W-:Y:S02]  /*1e800*/  LOP3.LUT R126, R126, 0xff, R123, 0xf8, !PT ;  /* 0x000000ff7e7e7812 */ /* 0x000fe400078ef87b */
[----:B------:R-:W-:Y:S01]  /*1e810*/  LOP3.LUT R127, R127, 0xff, R68, 0xf8, !PT ;  /* 0x000000ff7f7f7812 */ /* 0x000fe200078ef844 */
[----:B------:R-:W-:Y:S01]  /*1e820*/  IMAD.WIDE.U32 R122, R122, 0x10000, RZ ;  /* 0x000100007a7a7825 */ /* 0x000fe200078e00ff */
[----:B------:R-:W-:-:S02]  /*1e830*/  PRMT R69, R69, 0x7773, RZ ;  /* 0x0000777345457816 */ /* 0x000fc400000000ff */
[----:B0-----:R-:W-:Y:S01]  /*1e840*/  PRMT R50, R70, 0x7770, RZ ;  /* 0x0000777046327816 */ /* 0x001fe200000000ff */
[----:B------:R-:W-:Y:S01]  /*1e850*/  IMAD.WIDE.U32 R48, R4, 0x100, RZ ;  /* 0x0000010004307825 */ /* 0x000fe200078e00ff */
[----:B------:R-:W-:Y:S02]  /*1e860*/  PRMT R4, R70, 0x7772, RZ ;  /* 0x0000777246047816 */ /* 0x000fe400000000ff */
[----:B------:R-:W-:Y:S02]  /*1e870*/  LOP3.LUT R51, R120, 0xff0000, RZ, 0xc0, !PT ;  /* 0x00ff000078337812 */ /* 0x000fe400078ec0ff */
[----:B------:R-:W-:Y:S01]  /*1e880*/  LOP3.LUT R123, R123, R127, R125, 0xfe, !PT ;  /* 0x0000007f7b7b7212 */ /* 0x000fe200078efe7d */
[----:B------:R-:W-:Y:S01]  /*1e890*/  IMAD.SHL.U32 R4, R4, 0x100, RZ ;  /* 0x0000010004047824 */ /* 0x000fe200078e00ff */
[----:B------:R-:W-:Y:S02]  /*1e8a0*/  PRMT R125, R51, 0x4210, R50 ;  /* 0x00004210337d7816 */ /* 0x000fe40000000032 */
[----:B------:R-:W-:-:S02]  /*1e8b0*/  LOP3.LUT R51, R123, R49, RZ, 0xfc, !PT ;  /* 0x000000317b337212 */ /* 0x000fc400078efcff */
[----:B------:R-:W-:Y:S02]  /*1e8c0*/  LOP3.LUT R125, R125, 0xff00, R4, 0xf8, !PT ;  /* 0x0000ff007d7d7812 */ /* 0x000fe400078ef804 */
[----:B------:R-:W-:Y:S02]  /*1e8d0*/  PRMT R4, R64, 0x7771, RZ ;  /* 0x0000777140047816 */ /* 0x000fe400000000ff */
[----:B------:R-:W-:Y:S02]  /*1e8e0*/  LOP3.LUT R48, R48, R124, R122, 0xfe, !PT ;  /* 0x0000007c30307212 */ /* 0x000fe400078efe7a */
[C---:B------:R-:W-:Y:S01]  /*1e8f0*/  PRMT R122, R71.reuse, 0x7770, RZ ;  /* 0x00007770477a7816 */ /* 0x040fe200000000ff */
[----:B------:R-:W-:Y:S01]  /*1e900*/  IMAD.U32 R49, R4, 0x10000, RZ ;  /* 0x0001000004317824 */ /* 0x000fe200078e00ff */
[C---:B------:R-:W-:Y:S02]  /*1e910*/  PRMT R120, R71.reuse, 0x7771, RZ ;  /* 0x0000777147787816 */ /* 0x040fe400000000ff */
[----:B------:R-:W-:Y:S01]  /*1e920*/  PRMT R68, R71, 0x7772, RZ ;  /* 0x0000777247447816 */ /* 0x000fe200000000ff */
[----:B------:R-:W-:Y:S01]  /*1e930*/  IMAD.WIDE.U32 R122, R122, 0x1000000, RZ ;  /* 0x010000007a7a7825 */ /* 0x000fe200078e00ff */
[----:B------:R-:W-:-:S02]  /*1e940*/  PRMT R4, R64, 0x7772, RZ ;  /* 0x0000777240047816 */ /* 0x000fc400000000ff */
[----:B------:R-:W-:Y:S01]  /*1e950*/  LOP3.LUT R50, R48, 0xff, R69, 0xf8, !PT ;  /* 0x000000ff30327812 */ /* 0x000fe200078ef845 */
[----:B------:R-:W-:Y:S01]  /*1e960*/  IMAD.WIDE.U32 R68, R68, 0x100, RZ ;  /* 0x0000010044447825 */ /* 0x000fe200078e00ff */
[----:B------:R-:W-:Y:S02]  /*1e970*/  PRMT R70, R70, 0x7773, RZ ;  /* 0x0000777346467816 */ /* 0x000fe400000000ff */
[----:B------:R-:W-:Y:S01]  /*1e980*/  LOP3.LUT R137, R137, R121, RZ, 0xfc, !PT ;  /* 0x0000007989897212 */ /* 0x000fe200078efcff */
[----:B------:R-:W-:Y:S01]  /*1e990*/  IMAD.WIDE.U32 R120, R120, 0x10000, RZ ;  /* 0x0001000078787825 */ /* 0x000fe200078e00ff */
[----:B------:R-:W-:Y:S02]  /*1e9a0*/  PRMT R48, R64, 0x7770, RZ ;  /* 0x0000777040307816 */ /* 0x000fe400000000ff */
[----:B------:R-:W-:Y:S01]  /*1e9b0*/  LOP3.LUT R49, R49, 0xff0000, RZ, 0xc0, !PT ;  /* 0x00ff000031317812 */ /* 0x000fe200078ec0ff */
[----:B------:R-:W-:Y:S01]  /*1e9c0*/  IMAD.SHL.U32 R4, R4, 0x100, RZ ;  /* 0x0000010004047824 */ /* 0x000fe200078e00ff */
[----:B------:R-:W-:-:S02]  /*1e9d0*/  LOP3.LUT R125, R125, 0xff, R70, 0xf8, !PT ;  /* 0x000000ff7d7d7812 */ /* 0x000fc400078ef846 */
        /* <DEDUP_REMOVED lines=71> */
[----:B------:R-:W-:-:S02]  /*1ee50*/  LOP3.LUT R64, R48, R68, R66, 0xfe, !PT ;  /* 0x0000004430407212 */ /* 0x000fc400078efe42 */
[----:B------:R-:W-:Y:S02]  /*1ee60*/  LOP3.LUT R69, R69, 0xff00, R4, 0xf8, !PT ;  /* 0x0000ff0045457812 */ /* 0x000fe400078ef804 */
[C---:B------:R-:W-:Y:S02]  /*1ee70*/  PRMT R50, R63.reuse, 0x7770, RZ ;  /* 0x000077703f327816 */ /* 0x040fe400000000ff */
[C---:B------:R-:W-:Y:S02]  /*1ee80*/  PRMT R48, R63.reuse, 0x7771, RZ ;  /* 0x000077713f307816 */ /* 0x040fe400000000ff */
[----:B------:R-:W-:Y:S01]  /*1ee90*/  PRMT R60, R63, 0x7772, RZ ;  /* 0x000077723f3c7816 */ /* 0x000fe200000000ff */
[----:B------:R-:W-:Y:S01]  /*1eea0*/  IMAD.WIDE.U32 R50, R50, 0x1000000, RZ ;  /* 0x0100000032327825 */ /* 0x000fe200078e00ff */
[----:B------:R-:W-:Y:S02]  /*1eeb0*/  PRMT R4, R54, 0x7771, RZ ;  /* 0x0000777136047816 */ /* 0x000fe400000000ff */
[----:B------:R-:W-:-:S02]  /*1eec0*/  PRMT R62, R62, 0x7773, RZ ;  /* 0x000077733e3e7816 */ /* 0x000fc400000000ff */
[----:B------:R-:W-:Y:S01]  /*1eed0*/  LOP3.LUT R64, R64, 0xff, R61, 0xf8, !PT ;  /* 0x000000ff40407812 */ /* 0x000fe200078ef83d */
[----:B------:R-:W-:Y:S01]  /*1eee0*/  IMAD.WIDE.U32 R60, R60, 0x100, RZ ;  /* 0x000001003c3c7825 */ /* 0x000fe200078e00ff */
[----:B------:R-:W-:Y:S02]  /*1eef0*/  LOP3.LUT R71, R71, R49, RZ, 0xfc, !PT ;  /* 0x0000003147477212 */ /* 0x000fe400078efcff */
[----:B------:R-:W-:Y:S01]  /*1ef00*/  LOP3.LUT R69, R69, 0xff, R62, 0xf8, !PT ;  /* 0x000000ff45457812 */ /* 0x000fe200078ef83e */
[----:B------:R-:W-:Y:S01]  /*1ef10*/  IMAD.WIDE.U32 R48, R48, 0x10000, RZ ;  /* 0x0001000030307825 */ /* 0x000fe200078e00ff */
[----:B------:R-:W-:Y:S02]  /*1ef20*/  LOP3.LUT R121, R121, R65, RZ, 0xfc, !PT ;  /* 0x0000004179797212 */ /* 0x000fe400078efcff */
[----:B------:R-:W-:Y:S01]  /*1ef30*/  PRMT R66, R63, 0x7773, RZ ;  /* 0x000077733f427816 */ /* 0x000fe200000000ff */
[----:B------:R-:W-:Y:S01]  /*1ef40*/  IMAD.U32 R4, R4, 0x10000, RZ ;  /* 0x0001000004047824 */ /* 0x000fe200078e00ff */
[----:B------:R-:W-:Y:S01]  /*1ef50*/  LOP3.LUT R67, R60, R50, R48, 0xfe, !PT ;  /* 0x000000323c437212 */ /* 0x000fe200078efe30 */
[----:B------:R-:W-:Y:S01]  /*1ef60*/  IMAD.MOV.U32 R50, RZ, RZ, R64 ;  /* 0x000000ffff327224 */ /* 0x000fe200078e0040 */
[----:B------:R-:W-:Y:S01]  /*1ef70*/  LOP3.LUT R60, R49, R69, R51, 0xfe, !PT ;  /* 0x00000045313c7212 */ /* 0x000fe200078efe33 */
[----:B------:R-:W-:Y:S01]  /*1ef80*/  IMAD.MOV.U32 R48, RZ, RZ, R70 ;  /* 0x000000ffff307224 */ /* 0x000fe200078e0046 */
[----:B------:R-:W-:Y:S01]  /*1ef90*/  LOP3.LUT R65, R4, 0xff0000, RZ, 0xc0, !PT ;  /* 0x00ff000004417812 */ /* 0x000fe200078ec0ff */
[----:B------:R-:W-:Y:S01]  /*1efa0*/  IMAD.MOV.U32 R49, RZ, RZ, R121 ;  /* 0x000000ffff317224 */ /* 0x000fe200078e0079 */
[C---:B------:R-:W-:Y:S01]  /*1efb0*/  PRMT R4, R54.reuse, 0x7772, RZ ;  /* 0x0000777236047816 */ /* 0x040fe200000000ff */
[----:B------:R-:W-:Y:S01]  /*1efc0*/  IMAD.MOV.U32 R51, RZ, RZ, R71 ;  /* 0x000000ffff337224 */ /* 0x000fe200078e0047 */
[----:B------:R-:W-:-:S02]  /*1efd0*/  PRMT R62, R54, 0x7770, RZ ;  /* 0x00007770363e7816 */ /* 0x000fc400000000ff */
[----:B------:R-:W-:Y:S01]  /*1efe0*/  LOP3.LUT R66, R67, 0xff, R66, 0xf8, !PT ;  /* 0x000000ff43427812 */ /* 0x000fe200078ef842 */
[----:B------:R-:W-:Y:S01]  /*1eff0*/  IMAD.SHL.U32 R4, R4, 0x100, RZ ;  /* 0x0000010004047824 */ /* 0x000fe200078e00ff */
[----:B------:R-:W-:Y:S01]  /*1f000*/  LOP3.LUT R67, R60, R61, RZ, 0xfc, !PT ;  /* 0x0000003d3c437212 */ /* 0x000fe200078efcff */
[----:B------:R0:W-:Y:S01]  /*1f010*/  STL.128 [R1+0x50], R48 ;  /* 0x0000503001007387 */ /* 0x0001e20000100c00 */
[----:B------:R-:W-:Y:S02]  /*1f020*/  PRMT R61, R56, 0x7771, RZ ;  /* 0x00007771383d7816 */ /* 0x000fe400000000ff */
[----:B------:R-:W-:Y:S02]  /*1f030*/  PRMT R65, R65, 0x4210, R62 ;  /* 0x0000421041417816 */ /* 0x000fe4000000003e */
[----:B------:R-:W-:Y:S01]  /*1f040*/  PRMT R60, R55, 0x7770, RZ ;  /* 0x00007770373c7816 */ /* 0x000fe200000000ff */
[----:B------:R-:W-:Y:S01]  /*1f050*/  IMAD.U32 R64, R61, 0x10000, RZ ;  /* 0x000100003d407824 */ /* 0x000fe200078e00ff */
[----:B------:R-:W-:-:S02]  /*1f060*/  LOP3.LUT R65, R65, 0xff00, R4, 0xf8, !PT ;  /* 0x0000ff0041417812 */ /* 0x000fc400078ef804 */
[C---:B------:R-:W-:Y:S01]  /*1f070*/  PRMT R4, R55.reuse, 0x7771, RZ ;  /* 0x0000777137047816 */ /* 0x040fe200000000ff */
[----:B------:R-:W-:Y:S01]  /*1f080*/  IMAD.WIDE.U32 R60, R60, 0x1000000, RZ ;  /* 0x010000003c3c7825 */ /* 0x000fe200078e00ff */
[----:B------:R-:W-:Y:S02]  /*1f090*/  PRMT R62, R55, 0x7772, RZ ;  /* 0x00007772373e7816 */ /* 0x000fe400000000ff */
[----:B------:R-:W-:Y:S02]  /*1f0a0*/  PRMT R63, R56, 0x7772, RZ ;  /* 0x00007772383f7816 */ /* 0x000fe400000000ff */
[----:B------:R-:W-:Y:S01]  /*1f0b0*/  PRMT R69, R58, 0x7771, RZ ;  /* 0x000077713a457816 */ /* 0x000fe200000000ff */
[----:B0-----:R-:W-:Y:S01]  /*1f0c0*/  IMAD.WIDE.U32 R50, R4, 0x10000, RZ ;  /* 0x0001000004327825 */ /* 0x001fe200078e00ff */
[----:B------:R-:W-:Y:S02]  /*1f0d0*/  PRMT R68, R56, 0x7770, RZ ;  /* 0x0000777038447816 */ /* 0x000fe400000000ff */
[----:B------:R-:W-:Y:S01]  /*1f0e0*/  LOP3.LUT R71, R64, 0xff0000, RZ, 0xc0, !PT ;  /* 0x00ff000040477812 */ /* 0x000fe200078ec0ff */
[----:B------:R-:W-:Y:S01]  /*1f0f0*/  IMAD.WIDE.U32 R48, R62, 0x100, RZ ;  /* 0x000001003e307825 */ /* 0x000fe200078e00ff */
[----:B------:R-:W-:-:S02]  /*1f100*/  PRMT R54, R54, 0x7773, RZ ;  /* 0x0000777336367816 */ /* 0x000fc400000000ff */
[----:B------:R-:W-:Y:S01]  /*1f110*/  PRMT R68, R71, 0x4210, R68 ;  /* 0x0000421047447816 */ /* 0x000fe20000000044 */
[----:B------:R-:W-:Y:S01]  /*1f120*/  IMAD.SHL.U32 R63, R63, 0x100, RZ ;  /* 0x000001003f3f7824 */ /* 0x000fe200078e00ff */
[----:B------:R-:W-:Y:S01]  /*1f130*/  PRMT R4, R58, 0x7772, RZ ;  /* 0x000077723a047816 */ /* 0x000fe200000000ff */
[----:B------:R-:W-:Y:S01]  /*1f140*/  IMAD.U32 R69, R69, 0x10000, RZ ;  /* 0x0001000045457824 */ /* 0x000fe200078e00ff */
[----:B------:R-:W-:Y:S02]  /*1f150*/  LOP3.LUT R50, R48, R60, R50, 0xfe, !PT ;  /* 0x0000003c30327212 */ /* 0x000fe400078efe32 */
[----:B------:R-:W-:Y:S01]  /*1f160*/  LOP3.LUT R65, R65, 0xff, R54, 0xf8, !PT ;  /* 0x000000ff41417812 */ /* 0x000fe200078ef836 */
[----:B------:R-:W-:Y:S01]  /*1f170*/  IMAD.SHL.U32 R4, R4, 0x100, RZ ;  /* 0x0000010004047824 */ /* 0x000fe200078e00ff */
[----:B------:R-:W-:Y:S02]  /*1f180*/  PRMT R48, R58, 0x7770, RZ ;  /* 0x000077703a307816 */ /* 0x000fe400000000ff */
[----:B------:R-:W-:-:S02]  /*1f190*/  LOP3.LUT R69, R69, 0xff0000, RZ, 0xc0, !PT ;  /* 0x00ff000045457812 */ /* 0x000fc400078ec0ff */
[----:B------:R-:W-:Y:S02]  /*1f1a0*/  LOP3.LUT R63, R68, 0xff00, R63, 0xf8, !PT ;  /* 0x0000ff00443f7812 */ /* 0x000fe400078ef83f */
[----:B------:R-:W-:Y:S02]  /*1f1b0*/  PRMT R55, R55, 0x7773, RZ ;  /* 0x0000777337377816 */ /* 0x000fe400000000ff */
[----:B------:R-:W-:Y:S02]  /*1f1c0*/  PRMT R56, R56, 0x7773, RZ ;  /* 0x0000777338387816 */ /* 0x000fe400000000ff */
[C---:B------:R-:W-:Y:S02]  /*1f1d0*/  PRMT R64, R57.reuse, 0x7770, RZ ;  /* 0x0000777039407816 */ /* 0x040fe400000000ff */
[C---:B------:R-:W-:Y:S02]  /*1f1e0*/  PRMT R62, R57.reuse, 0x7771, RZ ;  /* 0x00007771393e7816 */ /* 0x040fe400000000ff */
[----:B------:R-:W-:-:S02]  /*1f1f0*/  PRMT R60, R57, 0x7772, RZ ;  /* 0x00007772393c7816 */ /* 0x000fc400000000ff */
[----:B------:R-:W-:Y:S01]  /*1f200*/  LOP3.LUT R121, R51, R65, R61, 0xfe, !PT ;  /* 0x0000004133797212 */ /* 0x000fe200078efe3d */
[----:B------:R-:W-:Y:S01]  /*1f210*/  IMAD.WIDE.U32 R64, R64, 0x1000000, RZ ;  /* 0x0100000040407825 */ /* 0x000fe200078e00ff */
[----:B------:R-:W-:Y:S02]  /*1f220*/  PRMT R69, R69, 0x4210, R48 ;  /* 0x0000421045457816 */ /* 0x000fe40000000030 */
[----:B------:R-:W-:Y:S01]  /*1f230*/  LOP3.LUT R68, R50, 0xff, R55, 0xf8, !PT ;  /* 0x000000ff32447812 */ /* 0x000fe200078ef837 */
[----:B------:R-:W-:Y:S01]  /*1f240*/  IMAD.WIDE.U32 R60, R60, 0x100, RZ ;  /* 0x000001003c3c7825 */ /* 0x000fe200078e00ff */
[----:B------:R-:W-:Y:S02]  /*1f250*/  LOP3.LUT R71, R63, 0xff, R56, 0xf8, !PT ;  /* 0x000000ff3f477812 */ /* 0x000fe400078ef838 */
        /* <DEDUP_REMOVED lines=9> */
[----:B------:R-:W-:Y:S01]  /*1f2f0*/  LOP3.LUT R56, R60, R64, R62, 0xfe, !PT ;  /* 0x000000403c387212 */ /* 0x000fe200078efe3e */
[----:B------:R-:W-:Y:S01]  /*1f300*/  IMAD.WIDE.U32 R48, R48, 0x100, RZ ;  /* 0x0000010030307825 */ /* 0x000fe200078e00ff */
[----:B------:R-:W-:-:S02]  /*1f310*/  LOP3.LUT R60, R63, R71, R65, 0xfe, !PT ;  /* 0x000000473f3c7212 */ /* 0x000fc400078efe41 */
[----:B------:R-:W-:Y:S02]  /*1f320*/  LOP3.LUT R63, R69, 0xff, R58, 0xf8, !PT ;  /* 0x000000ff453f7812 */ /* 0x000fe400078ef83a */
[----:B------:R-:W-:Y:S02]  /*1f330*/  PRMT R59, R59, 0x7773, RZ ;  /* 0x000077733b3b7816 */ /* 0x000fe400000000ff */
[----:B------:R-:W-:Y:S01]  /*1f340*/  LOP3.LUT R4, R48, R54, R50, 0xfe, !PT ;  /* 0x0000003630047212 */ /* 0x000fe200078efe32 */
[----:B------:R-:W-:Y:S01]  /*1f350*/  IMAD.MOV.U32 R48, RZ, RZ, R66 ;  /* 0x000000ffff307224 */ /* 0x000fe200078e0042 */
[----:B------:R-:W-:Y:S01]  /*1f360*/  LOP3.LUT R51, R51, R63, R55, 0xfe, !PT ;  /* 0x0000003f33337212 */ /* 0x000fe200078efe37 */
[----:B------:R-:W-:Y:S01]  /*1f370*/  IMAD.MOV.U32 R50, RZ, RZ, R68 ;  /* 0x000000ffff327224 */ /* 0x000fe200078e0044 */
[----:B------:R-:W-:Y:S02]  /*1f380*/  PRMT R57, R57, 0x7773, RZ ;  /* 0x0000777339397816 */ /* 0x000fe400000000ff */
[----:B------:R-:W-:-:S02]  /*1f390*/  LOP3.LUT R59, R4, 0xff, R59, 0xf8, !PT ;  /* 0x000000ff043b7812 */ /* 0x000fc400078ef83b */
[----:B------:R-:W-:Y:S01]  /*1f3a0*/  LOP3.LUT R4, R51, R49, RZ, 0xfc, !PT ;  /* 0x0000003133047212 */ /* 0x000fe200078efcff */
[----:B------:R-:W-:Y:S01]  /*1f3b0*/  IMAD.MOV.U32 R49, RZ, RZ, R67 ;  /* 0x000000ffff317224 */ /* 0x000fe200078e0043 */
[----:B------:R-:W-:Y:S01]  /*1f3c0*/  LOP3.LUT R57, R56, 0xff, R57, 0xf8, !PT ;  /* 0x000000ff38397812 */ /* 0x000fe200078ef839 */
[----:B------:R-:W-:Y:S01]  /*1f3d0*/  IMAD.MOV.U32 R51, RZ, RZ, R121 ;  /* 0x000000ffff337224 */ /* 0x000fe200078e0079 */
[----:B------:R-:W-:Y:S01]  /*1f3e0*/  LOP3.LUT R60, R60, R61, RZ, 0xfc, !PT ;  /* 0x0000003d3c3c7212 */ /* 0x000fe200078efcff */
[----:B------:R-:W-:-:S03]  /*1f3f0*/  IMAD.MOV.U32 R61, RZ, RZ, RZ ;  /* 0x000000ffff3d7224 */ /* 0x000fc600078e00ff */
[----:B------:R0:W-:Y:S02]  /*1f400*/  STL.128 [R1+0x60], R48 ;  /* 0x0000603001007387 */ /* 0x0001e40000100c00 */
[----:B0-----:R-:W-:Y:S02]  /*1f410*/  IMAD.MOV.U32 R48, RZ, RZ, R57 ;  /* 0x000000ffff307224 */ /* 0x001fe400078e0039 */
[----:B------:R-:W-:Y:S02]  /*1f420*/  IMAD.MOV.U32 R49, RZ, RZ, R60 ;  /* 0x000000ffff317224 */ /* 0x000fe400078e003c */
[----:B------:R-:W-:Y:S01]  /*1f430*/  IMAD.MOV.U32 R50, RZ, RZ, R59 ;  /* 0x000000ffff327224 */ /* 0x000fe200078e003b */
[----:B------:R-:W-:Y:S01]  /*1f440*/  CS2R R58, SRZ ;  /* 0x00000000003a7805 */ /* 0x000fe2000001ff00 */
[----:B------:R-:W-:Y:S02]  /*1f450*/  IMAD.MOV.U32 R51, RZ, RZ, R4 ;  /* 0x000000ffff337224 */ /* 0x000fe400078e0004 */
[----:B------:R-:W-:-:S02]  /*1f460*/  IMAD.MOV.U32 R60, RZ, RZ, 0x600 ;  /* 0x00000600ff3c7424 */ /* 0x000fc400078e00ff */
[----:B------:R-:W-:Y:S01]  /*1f470*/  IMAD.MOV.U32 R4, RZ, RZ, 0x10 ;  /* 0x00000010ff047424 */ /* 0x000fe200078e00ff */
[----:B------:R0:W-:Y:S06]  /*1f480*/  STL.128 [R1+0x70], R48 ;  /* 0x0000703001007387 */ /* 0x0001ec0000100c00 */
.L_x_117:
        /* <DEDUP_REMOVED lines=14> */
[C---:B------:R-:W-:Y:S02]  /*1f570*/  SHF.L.W.U32.HI R59, R61.reuse, 0x3, R60 ;  /* 0x000000033d3b7819 */ /* 0x040fe40000010e3c */
[----:B------:R-:W-:Y:S02]  /*1f580*/  LOP3.LUT R63, R68, R63, R64, 0x96, !PT ;  /* 0x0000003f443f7212 */ /* 0x000fe400078e9640 */
[----:B------:R-:W-:Y:S02]  /*1f590*/  LOP3.LUT R70, R70, R62, R65, 0x96, !PT ;  /* 0x0000003e46467212 */ /* 0x000fe400078e9641 */
[----:B------:R-:W-:Y:S02]  /*1f5a0*/  LOP3.LUT R65, R66, R58, R59, 0x96, !PT ;  /* 0x0000003a42417212 */ /* 0x000fe400078e963b */
[----:B------:R-:W-:-:S02]  /*1f5b0*/  SHF.L.W.U32.HI R58, R61, 0xd, R60 ;  /* 0x0000000d3d3a7819 */ /* 0x000fc40000010e3c */
[----:B--2---:R-:W-:Y:S02]  /*1f5c0*/  IADD3 R62, P0, P1, R52, R63, R56 ;  /* 0x0000003f343e7210 */ /* 0x004fe4000791e038 */
[----:B------:R-:W-:Y:S02]  /*1f5d0*/  SHF.L.W.U32.HI R63, R60, 0x3, R61 ;  /* 0x000000033c3f7819 */ /* 0x000fe40000010e3d */
[C-C-:B---3--:R-:W-:Y:S02]  /*1f5e0*/  SHF.L.W.U32.HI R52, R51.reuse, 0x1f, R50.reuse ;  /* 0x0000001f33347819 */ /* 0x148fe40000010e32 */
[----:B------:R-:W-:Y:S02]  /*1f5f0*/  SHF.L.W.U32.HI R59, R51, 0x18, R50 ;  /* 0x00000018333b7819 */ /* 0x000fe40000010e32 */
[----:B------:R-:W-:Y:S02]  /*1f600*/  SHF.R.U32.HI R66, RZ, 0x7, R51 ;  /* 0x00000007ff427819 */ /* 0x000fe40000011633 */
[----:B------:R-:W-:-:S02]  /*1f610*/  SHF.R.U32.HI R60, RZ, 0x6, R61 ;  /* 0x00000006ff3c7819 */ /* 0x000fc4000001163d */
[----:B------:R-:W-:Y:S02]  /*1f620*/  IADD3.X R70, PT, PT, R53, R70, R57, P0, P1 ;  /* 0x0000004635467210 */ /* 0x000fe400007e2439 */
[C-C-:B------:R-:W-:Y:S02]  /*1f630*/  SHF.L.W.U32.HI R56, R50.reuse, 0x1f, R51.reuse ;  /* 0x0000001f32387819 */ /* 0x140fe40000010e33 */
[C-C-:B------:R-:W-:Y:S02]  /*1f640*/  SHF.L.W.U32.HI R61, R50.reuse, 0x18, R51.reuse ;  /* 0x00000018323d7819 */ /* 0x140fe40000010e33 */
[----:B------:R-:W-:Y:S02]  /*1f650*/  SHF.R.U64 R64, R50, 0x7, R51 ;  /* 0x0000000732407819 */ /* 0x000fe40000001233 */
[----:B------:R-:W-:Y:S02]  /*1f660*/  LOP3.LUT R59, R66, R52, R59, 0x96, !PT ;  /* 0x00000034423b7212 */ /* 0x000fe400078e963b */
[----:B----4-:R-:W-:-:S02]  /*1f670*/  IADD3 R68, P1, P2, R50, R65, R48 ;  /* 0x0000004132447210 */ /* 0x010fc40007a3e030 */
[C-C-:B-----5:R-:W-:Y:S02]  /*1f680*/  SHF.L.W.U32.HI R50, R54.reuse, 0x1f, R55.reuse ;  /* 0x0000001f36327819 */ /* 0x160fe40000010e37 */
[C-C-:B------:R-:W-:Y:S02]  /*1f690*/  SHF.L.W.U32.HI R57, R54.reuse, 0x18, R55.reuse ;  /* 0x0000001836397819 */ /* 0x140fe40000010e37 */
[----:B------:R-:W-:Y:S02]  /*1f6a0*/  SHF.R.U64 R52, R54, 0x7, R55 ;  /* 0x0000000736347819 */ /* 0x000fe40000001237 */
[----:B------:R-:W-:Y:S02]  /*1f6b0*/  LOP3.LUT R63, R60, R58, R63, 0x96, !PT ;  /* 0x0000003a3c3f7212 */ /* 0x000fe400078e963f */
[----:B------:R-:W-:Y:S02]  /*1f6c0*/  LOP3.LUT R61, R64, R56, R61, 0x96, !PT ;  /* 0x00000038403d7212 */ /* 0x000fe400078e963d */
[----:B------:R-:W-:-:S02]  /*1f6d0*/  SHF.L.W.U32.HI R48, R55, 0x1f, R54 ;  /* 0x0000001f37307819 */ /* 0x000fc40000010e36 */
[----:B------:R-:W-:Y:S02]  /*1f6e0*/  SHF.L.W.U32.HI R53, R55, 0x18, R54 ;  /* 0x0000001837357819 */ /* 0x000fe40000010e36 */
[----:B------:R-:W-:Y:S02]  /*1f6f0*/  SHF.R.U32.HI R56, RZ, 0x7, R55 ;  /* 0x00000007ff387819 */ /* 0x000fe40000011637 */
[----:B------:R-:W-:Y:S02]  /*1f700*/  LOP3.LUT R57, R52, R50, R57, 0x96, !PT ;  /* 0x0000003234397212 */ /* 0x000fe400078e9639 */
[----:B------:R-:W-:Y:S02]  /*1f710*/  IADD3.X R121, PT, PT, R51, R63, R49, P1, P2 ;  /* 0x0000003f33797210 */ /* 0x000fe40000fe4431 */
[----:B------:R-:W-:Y:S02]  /*1f720*/  IADD3 R65, P0, PT, R62, R61, RZ ;  /* 0x0000003d3e417210 */ /* 0x000fe40007f1e0ff */
[----:B------:R-:W-:Y:S01]  /*1f730*/  LOP3.LUT R50, R56, R48, R53, 0x96, !PT ;  /* 0x0000003038327212 */ /* 0x000fe200078e9635 */
[----:B------:R-:W-:Y:S01]  /*1f740*/  VIADD R48, R4, 0xfffffffb ;  /* 0xfffffffb04307836 */ /* 0x000fe20000000000 */
[----:B------:R-:W-:Y:S01]  /*1f750*/  IADD3 R68, P1, PT, R68, R57, RZ ;  /* 0x0000003944447210 */ /* 0x000fe20007f3e0ff */
[----:B------:R-:W-:-:S02]  /*1f760*/  IMAD.X R70, R70, 0x1, R59, P0 ;  /* 0x0000000146467824 */ /* 0x000fc400000e063b */
[----:B------:R-:W-:Y:S02]  /*1f770*/  IMAD R69, R48, 0x8, R3 ;  /* 0x0000000830457824 */ /* 0x000fe400078e0203 */
        /* <DEDUP_REMOVED lines=30> */
[----:B------:R-:W-:-:S02]  /*1f960*/  IADD3.X R70, PT, PT, R55, R71, R61, P0, P1 ;  /* 0x0000004737467210 */ /* 0x000fc400007e243d */
[C-C-:B------:R-:W-:Y:S02]  /*1f970*/  SHF.L.W.U32.HI R48, R59.reuse, 0x1f, R58.reuse ;  /* 0x0000001f3b307819 */ /* 0x140fe40000010e3a */
[----:B------:R-:W-:Y:S02]  /*1f980*/  SHF.L.W.U32.HI R51, R59, 0x18, R58 ;  /* 0x000000183b337819 */ /* 0x000fe40000010e3a */
[----:B------:R-:W-:Y:S02]  /*1f990*/  SHF.R.U32.HI R67, RZ, 0x7, R59 ;  /* 0x00000007ff437819 */ /* 0x000fe4000001163b */
        /* <DEDUP_REMOVED lines=14> */
[----:B------:R-:W-:Y:S02]  /*1fa80*/  VIADD R48, R4, 0xfffffffd ;  /* 0xfffffffd04307836 */ /* 0x000fe40000000000 */
[----:B------:R-:W-:-:S02]  /*1fa90*/  IMAD.X R70, R70, 0x1, R67, P0 ;  /* 0x0000000146467824 */ /* 0x000fc400000e0643 */
[----:B------:R-:W-:Y:S02]  /*1faa0*/  IMAD.X R121, R121, 0x1, R50, P1 ;  /* 0x0000000179797824 */ /* 0x000fe400008e0632 */
[----:B------:R-:W-:Y:S02]  /*1fab0*/  IMAD R71, R48, 0x8, R3 ;  /* 0x0000000830477824 */ /* 0x000fe400078e0203 */
        /* <DEDUP_REMOVED lines=43> */
[----:B------:R-:W-:Y:S02]  /*1fd70*/  IADD3 R65, P0, PT, R60, R61, RZ ;  /* 0x0000003d3c417210 */ /* 0x000fe40007f1e0ff */
[----:B------:R-:W-:Y:S02]  /*1fd80*/  IADD3.X R56, PT, PT, R59, R63, R57, P1, P2 ;  /* 0x0000003f3b387210 */ /* 0x000fe40000fe4439 */
[----:B------:R-:W-:Y:S01]  /*1fd90*/  LOP3.LUT R51, R58, R48, R51, 0x96, !PT ;  /* 0x000000303a337212 */ /* 0x000fe200078e9633 */
[----:B------:R-:W-:Y:S01]  /*1fda0*/  VIADD R48, R4, 0xffffffff ;  /* 0xffffffff04307836 */ /* 0x000fe20000000000 */
[----:B------:R-:W-:Y:S01]  /*1fdb0*/  IADD3 R50, P1, PT, R52, R49, RZ ;  /* 0x0000003134327210 */ /* 0x000fe20007f3e0ff */
[----:B------:R-:W-:Y:S02]  /*1fdc0*/  IMAD.X R66, R66, 0x1, R67, P0 ;  /* 0x0000000142427824 */ /* 0x000fe400000e0643 */
[----:B------:R-:W-:-:S02]  /*1fdd0*/  IMAD R67, R48, 0x8, R3 ;  /* 0x0000000830437824 */ /* 0x000fc400078e0203 */
[----:B------:R-:W-:Y:S02]  /*1fde0*/  IMAD.X R51, R56, 0x1, R51, P1 ;  /* 0x0000000138337824 */ /* 0x000fe400008e0633 */
        /* <DEDUP_REMOVED lines=42> */
[----:B------:R-:W-:Y:S02]  /*20090*/  IADD3 R58, P0, PT, R66, R69, RZ ;  /* 0x00000045423a7210 */ /* 0x000fe40007f1e0ff */
[----:B------:R-:W-:Y:S02]  /*200a0*/  IADD3.X R56, PT, PT, R59, R63, R57, P1, P2 ;  /* 0x0000003f3b387210 */ /* 0x000fe40000fe4439 */
        /* <DEDUP_REMOVED lines=12> */
.L_x_116:
        /* <DEDUP_REMOVED lines=17> */
[----:B-1----:R-:W-:-:S07]  /*20280*/  IMAD.MOV.U32 R67, RZ, RZ, R39 ;  /* 0x000000ffff437224 */ /* 0x002fce00078e0027 */
.L_x_119:
[C---:B------:R-:W-:Y:S02]  /*20290*/  IMAD R48, R4.reuse, 0x8, R1 ;  /* 0x0000000804307824 */ /* 0x040fe400078e0201 */
[----:B------:R-:W-:-:S04]  /*202a0*/  IMAD.WIDE.U32 R56, R4, 0x8, R142 ;  /* 0x0000000804387825 */ /* 0x000fc800078e008e */
[----:B------:R-:W2:Y:S04]  /*202b0*/  LDL.128 R48, [R48+0x10] ;  /* 0x0000100030307983 */ /* 0x000ea80000100c00 */
[----:B------:R-:W2:Y:S04]  /*202c0*/  LDG.E.64.CONSTANT R54, desc[UR36][R56.64] ;  /* 0x0000002438367981 */ /* 0x000ea8000c1e9b00 */
[----:B------:R0:W3:Y:S01]  /*202d0*/  LDG.E.64.CONSTANT R52, desc[UR36][R56.64+0x8] ;  /* 0x0000082438347981 */ /* 0x0000e2000c1e9b00 */
[C-C-:B------:R-:W-:Y:S02]  /*202e0*/  SHF.L.W.U32.HI R58, R68.reuse, 0x12, R149.reuse ;  /* 0x00000012443a7819 */ /* 0x140fe40000010e95 */
[----:B------:R-:W-:-:S02]  /*202f0*/  SHF.L.W.U32.HI R59, R68, 0xe, R149 ;  /* 0x0000000e443b7819 */ /* 0x000fc40000010e95 */
[--C-:B------:R-:W-:Y:S02]  /*20300*/  SHF.L.W.U32.HI R60, R149, 0x17, R68.reuse ;  /* 0x00000017953c7819 */ /* 0x100fe40000010e44 */
[----:B------:R-:W-:Y:S02]  /*20310*/  LOP3.LUT R61, R169, R68, R161, 0xb8, !PT ;  /* 0x00000044a93d7212 */ /* 0x000fe400078eb8a1 */
[----:B------:R-:W-:Y:S02]  /*20320*/  LOP3.LUT R62, R60, R58, R59, 0x96, !PT ;  /* 0x0000003a3c3e7212 */ /* 0x000fe400078e963b */
[C-C-:B------:R-:W-:Y:S02]  /*20330*/  SHF.L.W.U32.HI R58, R149.reuse, 0x12, R68.reuse ;  /* 0x00000012953a7819 */ /* 0x140fe40000010e44 */
[----:B------:R-:W-:Y:S02]  /*20340*/  SHF.L.W.U32.HI R59, R149, 0xe, R68 ;  /* 0x0000000e953b7819 */ /* 0x000fe40000010e44 */
[----:B------:R-:W-:-:S02]  /*20350*/  SHF.L.W.U32.HI R60, R68, 0x17, R149 ;  /* 0x00000017443c7819 */ /* 0x000fc40000010e95 */
[----:B------:R-:W-:Y:S02]  /*20360*/  IADD3 R61, P0, P1, R61, R69, R62 ;  /* 0x000000453d3d7210 */ /* 0x000fe4000791e03e */
[----:B------:R-:W-:Y:S02]  /*20370*/  LOP3.LUT R58, R60, R58, R59, 0x96, !PT ;  /* 0x0000003a3c3a7212 */ /* 0x000fe400078e963b */
[----:B------:R-:W-:-:S04]  /*20380*/  LOP3.LUT R59, R67, R149, R64, 0xb8, !PT ;  /* 0x00000095433b7212 */ /* 0x000fc800078eb840 */
[----:B------:R-:W-:Y:S02]  /*20390*/  IADD3.X R59, PT, PT, R59, R70, R58, P0, P1 ;  /* 0x000000463b3b7210 */ /* 0x000fe400007e243a */
[C---:B0-----:R-:W-:Y:S02]  /*203a0*/  SHF.L.W.U32.HI R57, R125.reuse, 0x1e, R126 ;  /* 0x0000001e7d397819 */ /* 0x041fe40000010e7e */
[----:B------:R-:W-:Y:S02]  /*203b0*/  LOP3.LUT R58, R126, R123, R121, 0xe8, !PT ;  /* 0x0000007b7e3a7212 */ /* 0x000fe400078ee879 */
        /* <DEDUP_REMOVED lines=34> */
[----:B------:R-:W-:Y:S02]  /*205e0*/  SHF.L.W.U32.HI R49, R58, 0x4, R63 ;  /* 0x000000043a317819 */ /* 0x000fe40000010e3f */
[C-C-:B------:R-:W-:Y:S02]  /*205f0*/  SHF.L.W.U32.HI R54, R63.reuse, 0x1e, R58.reuse ;  /* 0x0000001e3f367819 */ /* 0x140fe40000010e3a */
[----:B------:R-:W-:Y:S01]  /*20600*/  SHF.L.W.U32.HI R57, R63, 0x19, R58 ;  /* 0x000000193f397819 */ /* 0x000fe20000010e3a */
[----:B------:R-:W-:Y:S01]  /*20610*/  IMAD.X R149, R122, 0x1, R51, P0 ;  /* 0x000000017a957824 */ /* 0x000fe200000e0633 */
[----:B------:R-:W-:-:S02]  /*20620*/  ISETP.NE.AND P0, PT, R4, 0x50, PT ;  /* 0x000000500400780c */ /* 0x000fc40003f05270 */
[----:B------:R-:W-:Y:S02]  /*20630*/  SHF.L.W.U32.HI R48, R63, 0x4, R58 ;  /* 0x000000043f307819 */ /* 0x000fe40000010e3a */
[C-C-:B------:R-:W-:Y:S02]  /*20640*/  SHF.L.W.U32.HI R55, R58.reuse, 0x1e, R63.reuse ;  /* 0x0000001e3a377819 */ /* 0x140fe40000010e3f */
[C---:B------:R-:W-:Y:S02]  /*20650*/  SHF.L.W.U32.HI R56, R58.reuse, 0x19, R63 ;  /* 0x000000193a387819 */ /* 0x040fe40000010e3f */
[----:B------:R-:W-:Y:S02]  /*20660*/  LOP3.LUT R54, R57, R49, R54, 0x96, !PT ;  /* 0x0000003139367212 */ /* 0x000fe400078e9636 */
[----:B------:R-:W-:Y:S01]  /*20670*/  LOP3.LUT R49, R58, R126, R123, 0xe8, !PT ;  /* 0x0000007e3a317212 */ /* 0x000fe200078ee87b */
[----:B------:R-:W-:Y:S01]  /*20680*/  IMAD.MOV.U32 R59, RZ, RZ, R126 ;  /* 0x000000ffff3b7224 */ /* 0x000fe200078e007e */
[----:B------:R-:W-:-:S02]  /*20690*/  LOP3.LUT R55, R56, R48, R55, 0x96, !PT ;  /* 0x0000003038377212 */ /* 0x000fc400078e9637 */
[----:B------:R-:W-:Y:S02]  /*206a0*/  IADD3 R126, P1, P2, R50, R54, R49 ;  /* 0x00000036327e7210 */ /* 0x000fe40007a3e031 */
[----:B------:R-:W-:Y:S01]  /*206b0*/  LOP3.LUT R48, R63, R125, R124, 0xe8, !PT ;  /* 0x0000007d3f307212 */ /* 0x000fe200078ee87c */
[----:B------:R-:W-:-:S03]  /*206c0*/  IMAD.MOV.U32 R54, RZ, RZ, R64 ;  /* 0x000000ffff367224 */ /* 0x000fc600078e0040 */
[----:B------:R-:W-:Y:S01]  /*206d0*/  IADD3.X R125, PT, PT, R51, R55, R48, P1, P2 ;  /* 0x00000037337d7210 */ /* 0x000fe20000fe4430 */
        /* <DEDUP_REMOVED lines=14> */
.L_x_118:
[----:B------:R-:W-:Y:S01]  /*207c0*/  IADD3 R51, P0, PT, R126, R32, RZ ;  /* 0x000000207e337210 */ /* 0x000fe20007f1e0ff */
[----:B------:R-:W-:Y:S01]  /*207d0*/  IMAD.MOV.U32 R48, RZ, RZ, 0x80 ;  /* 0x00000080ff307424 */ /* 0x000fe200078e00ff */
[----:B------:R-:W-:Y:S01]  /*207e0*/  STL.64 [R1+0x398], R12 ;  /* 0x0003980c01007387 */ /* 0x000fe20000100a00 */
[----:B------:R-:W-:Y:S02]  /*207f0*/  IMAD.MOV.U32 R49, RZ, RZ, 0x0 ;  /* 0x00000000ff317424 */ /* 0x000fe400078e00ff */
[----:B------:R-:W-:Y:S01]  /*20800*/  IMAD.X R60, R125, 0x1, R33, P0 ;  /* 0x000000017d3c7824 */ /* 0x000fe200000e0621 */
[----:B------:R-:W-:Y:S01]  /*20810*/  IADD3 R62, P0, PT, R123, R44, RZ ;  /* 0x0000002c7b3e7210 */ /* 0x000fe20007f1e0ff */
[----:B------:R-:W-:Y:S01]  /*20820*/  STL.128 [R1+0x3a0], R24 ;  /* 0x0003a01801007387 */ /* 0x000fe20000100c00 */
[----:B------:R-:W-:Y:S02]  /*20830*/  VIADD R0, R0, 0x1 ;  /* 0x0000000100007836 */ /* 0x000fe40000000000 */
[C-C-:B------:R-:W-:Y:S01]  /*20840*/  SHF.R.U64 R4, R51.reuse, 0x18, R60.reuse ;  /* 0x0000001833047819 */ /* 0x140fe2000000123c */
[----:B------:R-:W-:Y:S01]  /*20850*/  IMAD.X R53, R124, 0x1, R45, P0 ;  /* 0x000000017c357824 */ /* 0x000fe200000e062d */
[----:B------:R-:W-:Y:S01]  /*20860*/  SHF.R.U64 R57, R51, 0x10, R60 ;  /* 0x0000001033397819 */ /* 0x000fe2000000123c */
[----:B------:R0:W-:Y:S01]  /*20870*/  STL.64 [R1+0x390], R48 ;  /* 0x0003903001007387 */ /* 0x0001e20000100a00 */
[----:B------:R-:W-:-:S02]  /*20880*/  IADD3 R56, P0, PT, R59, R46, RZ ;  /* 0x0000002e3b387210 */ /* 0x000fc40007f1e0ff */
[----:B------:R-:W-:Y:S01]  /*20890*/  PRMT R57, R4, 0x3340, R57 ;  /* 0x0000334004397816 */ /* 0x000fe20000000039 */
[----:B------:R-:W-:Y:S01]  /*208a0*/  STL.128 [R1+0x3b0], R20 ;  /* 0x0003b01401007387 */ /* 0x000fe20000100c00 */
[----:B------:R-:W-:Y:S01]  /*208b0*/  SHF.R.U64 R4, R51, 0x8, R60 ;  /* 0x0000000833047819 */ /* 0x000fe2000000123c */
[----:B------:R-:W-:Y:S01]  /*208c0*/  IMAD.X R127, R144, 0x1, R47, P0 ;  /* 0x00000001907f7824 */ /* 0x000fe200000e062f */
[----:B------:R-:W-:Y:S01]  /*208d0*/  SHF.R.U32.HI R50, RZ, 0x18, R53 ;  /* 0x00000018ff327819 */ /* 0x000fe20000011635 */
[----:B------:R-:W-:Y:S01]  /*208e0*/  STL.128 [R1+0x3c0], R16 ;  /* 0x0003c01001007387 */ /* 0x000fe20000100c00 */
[----:B------:R-:W-:Y:S02]  /*208f0*/  PRMT R4, R4, 0x3340, R51 ;  /* 0x0000334004047816 */ /* 0x000fe40000000033 */
[----:B------:R-:W-:Y:S01]  /*20900*/  SHF.R.U32.HI R51, RZ, 0x10, R53 ;  /* 0x00000010ff337819 */ /* 0x000fe20000011635 */
[----:B------:R-:W-:Y:S01]  /*20910*/  STL.64 [R1+0x3d0], R10 ;  /* 0x0003d00a01007387 */ /* 0x000fe20000100a00 */
[----:B------:R-:W-:-:S02]  /*20920*/  LOP3.LUT R63, R133, R50, RZ, 0x3c, !PT ;  /* 0x00000032853f7212 */ /* 0x000fc400078e3cff */
[----:B------:R-:W-:Y:S02]  /*20930*/  PRMT R58, R50, 0x3340, R51 ;  /* 0x00003340323a7816 */ /* 0x000fe40000000033 */
[----:B------:R-:W-:Y:S02]  /*20940*/  SHF.R.U32.HI R50, RZ, 0x8, R53 ;  /* 0x00000008ff327819 */ /* 0x000fe40000011635 */
[----:B------:R-:W-:Y:S02]  /*20950*/  LOP3.LUT R65, R132, R51, RZ, 0x3c, !PT ;  /* 0x0000003384417212 */ /* 0x000fe400078e3cff */
[----:B------:R-:W-:Y:S02]  /*20960*/  LOP3.LUT R143, R131, R50, RZ, 0x3c, !PT ;  /* 0x00000032838f7212 */ /* 0x000fe400078e3cff */
[----:B------:R-:W-:Y:S02]  /*20970*/  LOP3.LUT R131, R118, R62, RZ, 0x3c, !PT ;  /* 0x0000003e76837212 */ /* 0x000fe400078e3cff */
[----:B------:R-:W-:-:S02]  /*20980*/  IADD3 R118, P0, PT, R120, R40, RZ ;  /* 0x0000002878767210 */ /* 0x000fc40007f1e0ff */
[C-C-:B0-----:R-:W-:Y:S02]  /*20990*/  SHF.R.U64 R48, R62.reuse, 0x18, R53.reuse ;  /* 0x000000183e307819 */ /* 0x141fe40000001235 */
[----:B------:R-:W-:Y:S01]  /*209a0*/  SHF.R.U64 R69, R62, 0x10, R53 ;  /* 0x000000103e457819 */ /* 0x000fe20000001235 */
[----:B------:R-:W-:Y:S01]  /*209b0*/  IMAD.X R133, R146, 0x1, R41, P0 ;  /* 0x0000000192857824 */ /* 0x000fe200000e0629 */
[----:B------:R-:W-:Y:S02]  /*209c0*/  SHF.R.U64 R51, R56, 0x18, R127 ;  /* 0x0000001838337819 */ /* 0x000fe4000000127f */
[----:B------:R-:W-:Y:S02]  /*209d0*/  LOP3.LUT R67, R129, R48, RZ, 0x3c, !PT ;  /* 0x0000003081437212 */ /* 0x000fe400078e3cff */
[----:B------:R-:W-:Y:S02]  /*209e0*/  PRMT R59, R48, 0x3340, R69 ;  /* 0x00003340303b7816 */ /* 0x000fe40000000045 */
[----:B------:R-:W-:-:S02]  /*209f0*/  LOP3.LUT R121, R72, R51, RZ, 0x3c, !PT ;  /* 0x0000003348797212 */ /* 0x000fc400078e3cff */
[--C-:B------:R-:W-:Y:S02]  /*20a00*/  SHF.R.U64 R48, R62, 0x8, R53.reuse ;  /* 0x000000083e307819 */ /* 0x100fe40000001235 */
[----:B------:R-:W-:Y:S02]  /*20a10*/  IADD3 R72, P0, PT, R68, R42, RZ ;  /* 0x0000002a44487210 */ /* 0x000fe40007f1e0ff */
[----:B------:R-:W-:Y:S02]  /*20a20*/  PRMT R49, R50, 0x3340, R53 ;  /* 0x0000334032317816 */ /* 0x000fe40000000035 */
[C---:B------:R-:W-:Y:S02]  /*20a30*/  SHF.R.U64 R50, R56.reuse, 0x10, R127 ;  /* 0x0000001038327819 */ /* 0x040fe4000000127f */
[----:B------:R-:W-:Y:S01]  /*20a40*/  LOP3.LUT R71, R119, R48, RZ, 0x3c, !PT ;  /* 0x0000003077477212 */ /* 0x000fe200078e3cff */
[----:B------:R-:W-:Y:S01]  /*20a50*/  IMAD.X R119, R149, 0x1, R43, P0 ;  /* 0x0000000195777824 */ /* 0x000fe200000e062b */
[----:B------:R-:W-:-:S02]  /*20a60*/  SHF.R.U64 R125, R56, 0x8, R127 ;  /* 0x00000008387d7819 */ /* 0x000fc4000000127f */
[----:B------:R-:W-:Y:S02]  /*20a70*/  SHF.R.U32.HI R70, RZ, 0x8, R127 ;  /* 0x00000008ff467819 */ /* 0x000fe4000001167f */
[--C-:B------:R-:W-:Y:S02]  /*20a80*/  SHF.R.U32.HI R68, RZ, 0x8, R133.reuse ;  /* 0x00000008ff447819 */ /* 0x100fe40000011685 */
[----:B------:R-:W-:Y:S02]  /*20a90*/  LOP3.LUT R123, R75, R50, RZ, 0x3c, !PT ;  /* 0x000000324b7b7212 */ /* 0x000fe400078e3cff */
[----:B------:R-:W-:Y:S02]  /*20aa0*/  LOP3.LUT R75, R5, R56, RZ, 0x3c, !PT ;  /* 0x00000038054b7212 */ /* 0x000fe400078e3cff */
[----:B------:R-:W-:Y:S02]  /*20ab0*/  PRMT R5, R125, 0x3340, R56 ;  /* 0x000033407d057816 */ /* 0x000fe40000000038 */
[----:B------:R-:W-:-:S02]  /*20ac0*/  SHF.R.U32.HI R56, RZ, 0x18, R133 ;  /* 0x00000018ff387819 */ /* 0x000fc40000011685 */
[----:B------:R-:W-:Y:S02]  /*20ad0*/  SHF.R.U32.HI R137, RZ, 0x10, R133 ;  /* 0x00000010ff897819 */ /* 0x000fe40000011685 */
[----:B------:R-:W-:Y:S02]  /*20ae0*/  LOP3.LUT R159, R115, R70, RZ, 0x3c, !PT ;  /* 0x00000046739f7212 */ /* 0x000fe400078e3cff */
[----:B------:R-:W-:Y:S02]  /*20af0*/  LOP3.LUT R163, R79, R68, RZ, 0x3c, !PT ;  /* 0x000000444fa37212 */ /* 0x000fe400078e3cff */
[----:B------:R-:W-:Y:S02]  /*20b00*/  LOP3.LUT R79, R6, R118, RZ, 0x3c, !PT ;  /* 0x00000076064f7212 */ /* 0x000fe400078e3cff */
[C-C-:B------:R-:W-:Y:S02]  /*20b10*/  SHF.R.U64 R115, R72.reuse, 0x18, R119.reuse ;  /* 0x0000001848737819 */ /* 0x140fe40000001277 */
[----:B------:R-:W-:-:S02]  /*20b20*/  SHF.R.U64 R6, R72, 0x10, R119 ;  /* 0x0000001048067819 */ /* 0x000fc40000001277 */
[----:B------:R-:W-:Y:S02]  /*20b30*/  LOP3.LUT R129, R130, R53, RZ, 0x3c, !PT ;  /* 0x0000003582817212 */ /* 0x000fe400078e3cff */
[----:B------:R-:W-:Y:S02]  /*20b40*/  PRMT R53, R56, 0x3340, R137 ;  /* 0x0000334038357816 */ /* 0x000fe40000000089 */
[----:B------:R-:W-:Y:S02]  /*20b50*/  LOP3.LUT R137, R78, R137, RZ, 0x3c, !PT ;  /* 0x000000894e897212 */ /* 0x000fe400078e3cff */
[----:B------:R-:W-:Y:S02]  /*20b60*/  LOP3.LUT R151, R86, R115, RZ, 0x3c, !PT ;  /* 0x0000007356977212 */ /* 0x000fe400078e3cff */
[----:B------:R-:W-:Y:S02]  /*20b70*/  PRMT R115, R115, 0x3340, R6 ;  /* 0x0000334073737816 */ /* 0x000fe40000000006 */
[----:B------:R-:W-:-:S02]  /*20b80*/  LOP3.LUT R153, R87, R6, RZ, 0x3c, !PT ;  /* 0x0000000657997212 */ /* 0x000fc400078e3cff */
[----:B------:R-:W-:Y:S02]  /*20b90*/  IADD3 R78, P0, PT, R161, R36, RZ ;  /* 0x00000024a14e7210 */ /* 0x000fe40007f1e0ff */
[--C-:B------:R-:W-:Y:S02]  /*20ba0*/  SHF.R.U32.HI R6, RZ, 0x18, R119.reuse ;  /* 0x00000018ff067819 */ /* 0x100fe40000011677 */
[----:B------:R-:W-:Y:S01]  /*20bb0*/  SHF.R.U32.HI R179, RZ, 0x10, R119 ;  /* 0x00000010ffb37819 */ /* 0x000fe20000011677 */
[----:B------:R-:W-:Y:S01]  /*20bc0*/  IMAD.X R173, R64, 0x1, R37, P0 ;  /* 0x0000000140ad7824 */ /* 0x000fe200000e0625 */
[----:B------:R-:W-:Y:S02]  /*20bd0*/  LOP3.LUT R177, R83, R6, RZ, 0x3c, !PT ;  /* 0x0000000653b17212 */ /* 0x000fe400078e3cff */
[----:B------:R-:W-:Y:S02]  /*20be0*/  PRMT R87, R6, 0x3340, R179 ;  /* 0x0000334006577816 */ /* 0x000fe400000000b3 */
[----:B------:R-:W-:-:S02]  /*20bf0*/  SHF.R.U32.HI R6, RZ, 0x8, R119 ;  /* 0x00000008ff067819 */ /* 0x000fc40000011677 */
[----:B------:R-:W-:Y:S02]  /*20c00*/  LOP3.LUT R83, R28, R119, RZ, 0x3c, !PT ;  /* 0x000000771c537212 */ /* 0x000fe400078e3cff */
[----:B------:R-:W-:Y:S02]  /*20c10*/  LOP3.LUT R125, R76, R125, RZ, 0x3c, !PT ;  /* 0x0000007d4c7d7212 */ /* 0x000fe400078e3cff */
[----:B------:R-:W-:Y:S02]  /*20c20*/  SHF.R.U32.HI R64, RZ, 0x18, R173 ;  /* 0x00000018ff407819 */ /* 0x000fe400000116ad */
[----:B------:R-:W-:Y:S02]  /*20c30*/  PRMT R28, R6, 0x3340, R119 ;  /* 0x00003340061c7816 */ /* 0x000fe40000000077 */
[----:B------:R-:W-:Y:S02]  /*20c40*/  LOP3.LUT R181, R85, R6, RZ, 0x3c, !PT ;  /* 0x0000000655b57212 */ /* 0x000fe400078e3cff */
[----:B------:R-:W-:-:S02]  /*20c50*/  PRMT R62, R48, 0x3340, R62 ;  /* 0x00003340303e7816 */ /* 0x000fc4000000003e */
[----:B------:R-:W-:Y:S02]  /*20c60*/  SHF.R.U64 R6, R78, 0x10, R173 ;  /* 0x000000104e067819 */ /* 0x000fe400000012ad */
[----:B------:R-:W-:Y:S02]  /*20c70*/  IADD3 R76, P0, PT, R169, R38, RZ ;  /* 0x00000026a94c7210 */ /* 0x000fe40007f1e0ff */
[----:B------:R-:W-:Y:S02]  /*20c80*/  PRMT R48, R51, 0x3340, R50 ;  /* 0x0000334033307816 */ /* 0x000fe40000000032 */
[--C-:B------:R-:W-:Y:S02]  /*20c90*/  SHF.R.U32.HI R50, RZ, 0x18, R127.reuse ;  /* 0x00000018ff327819 */ /* 0x100fe4000001167f */
[----:B------:R-:W-:Y:S02]  /*20ca0*/  PRMT R51, R70, 0x3340, R127 ;  /* 0x0000334046337816 */ /* 0x000fe4000000007f */
[----:B------:R-:W-:-:S02]  /*20cb0*/  LOP3.LUT R165, R89, R64, RZ, 0x3c, !PT ;  /* 0x0000004059a57212 */ /* 0x000fc400078e3cff */
[----:B------:R-:W-:Y:S02]  /*20cc0*/  SHF.R.U64 R70, R118, 0x10, R133 ;  /* 0x0000001076467819 */ /* 0x000fe40000001285 */
[----:B------:R-:W-:Y:S02]  /*20cd0*/  SHF.R.U64 R89, R78, 0x18, R173 ;  /* 0x000000184e597819 */ /* 0x000fe400000012ad */
[----:B------:R-:W-:Y:S01]  /*20ce0*/  LOP3.LUT R171, R93, R6, RZ, 0x3c, !PT ;  /* 0x000000065dab7212 */ /* 0x000fe200078e3cff */
[----:B------:R-:W-:Y:S01]  /*20cf0*/  IMAD.X R93, R66, 0x1, R39, P0 ;  /* 0x00000001425d7824 */ /* 0x000fe200000e0627 */
[----:B------:R-:W-:Y:S02]  /*20d00*/  LOP3.LUT R155, R117, R50, RZ, 0x3c, !PT ;  /* 0x00000032759b7212 */ /* 0x000fe400078e3cff */
[----:B------:R-:W-:Y:S02]  /*20d10*/  SHF.R.U32.HI R157, RZ, 0x10, R127 ;  /* 0x00000010ff9d7819 */ /* 0x000fe4000001167f */
[----:B------:R-:W-:-:S02]  /*20d20*/  LOP3.LUT R117, R114, R127, RZ, 0x3c, !PT ;  /* 0x0000007f72757212 */ /* 0x000fc400078e3cff */
[----:B------:R-:W-:Y:S02]  /*20d30*/  LOP3.LUT R127, R77, R56, RZ, 0x3c, !PT ;  /* 0x000000384d7f7212 */ /* 0x000fe400078e3cff */
[----:B------:R-:W-:Y:S02]  /*20d40*/  LOP3.LUT R147, R81, R70, RZ, 0x3c, !PT ;  /* 0x0000004651937212 */ /* 0x000fe400078e3cff */
[----:B------:R-:W-:Y:S02]  /*20d50*/  LOP3.LUT R169, R92, R89, RZ, 0x3c, !PT ;  /* 0x000000595ca97212 */ /* 0x000fe400078e3cff */
[----:B------:R-:W-:Y:S02]  /*20d60*/  SHF.R.U64 R77, R118, 0x18, R133 ;  /* 0x00000018764d7819 */ /* 0x000fe40000001285 */
[----:B------:R-:W-:Y:S02]  /*20d70*/  LOP3.LUT R81, R7, R72, RZ, 0x3c, !PT ;  /* 0x0000004807517212 */ /* 0x000fe400078e3cff */
[----:B------:R-:W-:-:S02]  /*20d80*/  PRMT R89, R89, 0x3340, R6 ;  /* 0x0000334059597816 */ /* 0x000fc40000000006 */
[----:B------:R-:W-:Y:S02]  /*20d90*/  SHF.R.U64 R161, R72, 0x8, R119 ;  /* 0x0000000848a17819 */ /* 0x000fe40000001277 */
[C-C-:B------:R-:W-:Y:S02]  /*20da0*/  SHF.R.U64 R7, R76.reuse, 0x18, R93.reuse ;  /* 0x000000184c077819 */ /* 0x140fe4000000125d */
[----:B------:R-:W-:Y:S02]  /*20db0*/  SHF.R.U64 R6, R76, 0x10, R93 ;  /* 0x000000104c067819 */ /* 0x000fe4000000125d */
[----:B------:R-:W-:Y:S02]  /*20dc0*/  PRMT R56, R77, 0x3340, R70 ;  /* 0x000033404d387816 */ /* 0x000fe40000000046 */
[----:B------:R-:W-:Y:S02]  /*20dd0*/  PRMT R70, R161, 0x3340, R72 ;  /* 0x00003340a1467816 */ /* 0x000fe40000000048 */
[----:B------:R-:W-:-:S02]  /*20de0*/  LOP3.LUT R175, R98, R7, RZ, 0x3c, !PT ;  /* 0x0000000762af7212 */ /* 0x000fc400078e3cff */
[----:B------:R-:W-:Y:S02]  /*20df0*/  PRMT R66, R7, 0x3340, R6 ;  /* 0x0000334007427816 */ /* 0x000fe40000000006 */
[--C-:B------:R-:W-:Y:S02]  /*20e00*/  SHF.R.U32.HI R72, RZ, 0x8, R173.reuse ;  /* 0x00000008ff487819 */ /* 0x100fe400000116ad */
[----:B------:R-:W-:Y:S02]  /*20e10*/  IADD3 R7, P0, PT, R55, R30, RZ ;  /* 0x0000001e37077210 */ /* 0x000fe40007f1e0ff */
[----:B------:R-:W-:Y:S02]  /*20e20*/  LOP3.LUT R85, R29, R173, RZ, 0x3c, !PT ;  /* 0x000000ad1d557212 */ /* 0x000fe400078e3cff */
[----:B------:R-:W-:Y:S02]  /*20e30*/  LOP3.LUT R185, R91, R72, RZ, 0x3c, !PT ;  /* 0x000000485bb97212 */ /* 0x000fe400078e3cff */
[----:B------:R-:W-:Y:S01]  /*20e40*/  PRMT R29, R72, 0x3340, R173 ;  /* 0x00003340481d7816 */ /* 0x000fe200000000ad */
[----:B------:R-:W-:Y:S01]  /*20e50*/  IMAD.X R72, R54, 0x1, R31, P0 ;  /* 0x0000000136487824 */ /* 0x000fe200000e061f */
[----:B------:R-:W-:-:S02]  /*20e60*/  LOP3.LUT R99, R99, R6, RZ, 0x3c, !PT ;  /* 0x0000000663637212 */ /* 0x000fc400078e3cff */
[--C-:B------:R-:W-:Y:S02]  /*20e70*/  SHF.R.U32.HI R6, RZ, 0x18, R93.reuse ;  /* 0x00000018ff067819 */ /* 0x100fe4000001165d */
[----:B------:R-:W-:Y:S02]  /*20e80*/  SHF.R.U32.HI R195, RZ, 0x10, R93 ;  /* 0x00000010ffc37819 */ /* 0x000fe4000001165d */
[--C-:B------:R-:W-:Y:S02]  /*20e90*/  SHF.R.U32.HI R61, RZ, 0x18, R60.reuse ;  /* 0x00000018ff3d7819 */ /* 0x100fe4000001163c */
[----:B------:R-:W-:Y:S02]  /*20ea0*/  SHF.R.U32.HI R52, RZ, 0x10, R60 ;  /* 0x00000010ff347819 */ /* 0x000fe4000001163c */
[----:B------:R-:W-:Y:S02]  /*20eb0*/  SHF.R.U64 R149, R118, 0x8, R133 ;  /* 0x0000000876957819 */ /* 0x000fe40000001285 */
[----:B------:R-:W-:-:S02]  /*20ec0*/  LOP3.LUT R193, R95, R6, RZ, 0x3c, !PT ;  /* 0x000000065fc17212 */ /* 0x000fc400078e3cff */
[----:B------:R-:W-:Y:S02]  /*20ed0*/  PRMT R91, R6, 0x3340, R195 ;  /* 0x00003340065b7816 */ /* 0x000fe400000000c3 */
[----:B------:R-:W-:Y:S02]  /*20ee0*/  SHF.R.U32.HI R54, RZ, 0x8, R93 ;  /* 0x00000008ff367819 */ /* 0x000fe4000001165d */
[----:B------:R-:W-:Y:S02]  /*20ef0*/  SHF.R.U32.HI R201, RZ, 0x8, R60 ;  /* 0x00000008ffc97819 */ /* 0x000fe4000001163c */
[----:B------:R-:W-:Y:S02]  /*20f00*/  PRMT R52, R61, 0x3340, R52 ;  /* 0x000033403d347816 */ /* 0x000fe40000000034 */
[----:B------:R-:W-:Y:S02]  /*20f10*/  LOP3.LUT R145, R80, R77, RZ, 0x3c, !PT ;  /* 0x0000004d50917212 */ /* 0x000fe400078e3cff */
[----:B------:R-:W-:-:S02]  /*20f20*/  SHF.R.U32.HI R6, RZ, 0x18, R72 ;  /* 0x00000018ff067819 */ /* 0x000fc40000011648 */
[--C-:B------:R-:W-:Y:S02]  /*20f30*/  SHF.R.U32.HI R187, RZ, 0x10, R72.reuse ;  /* 0x00000010ffbb7819 */ /* 0x100fe40000011648 */
[----:B------:R-:W-:Y:S02]  /*20f40*/  LOP3.LUT R77, R15, R133, RZ, 0x3c, !PT ;  /* 0x000000850f4d7212 */ /* 0x000fe400078e3cff */
[----:B------:R-:W-:Y:S02]  /*20f50*/  PRMT R68, R68, 0x3340, R133 ;  /* 0x0000334044447816 */ /* 0x000fe40000000085 */
[----:B------:R-:W-:Y:S02]  /*20f60*/  SHF.R.U64 R191, R7, 0x8, R72 ;  /* 0x0000000807bf7819 */ /* 0x000fe40000001248 */
[----:B------:R-:W-:Y:S02]  /*20f70*/  PRMT R15, R149, 0x3340, R118 ;  /* 0x00003340950f7816 */ /* 0x000fe40000000076 */
[----:B------:R-:W-:-:S02]  /*20f80*/  SHF.R.U32.HI R167, RZ, 0x10, R173 ;  /* 0x00000010ffa77819 */ /* 0x000fc400000116ad */
[----:B------:R-:W-:Y:S02]  /*20f90*/  LOP3.LUT R133, R9, R76, RZ, 0x3c, !PT ;  /* 0x0000004c09857212 */ /* 0x000fe400078e3cff */
[----:B------:R-:W-:Y:S02]  /*20fa0*/  LOP3.LUT R95, R34, R93, RZ, 0x3c, !PT ;  /* 0x0000005d225f7212 */ /* 0x000fe400078e3cff */
[----:B------:R-:W-:Y:S02]  /*20fb0*/  PRMT R5, R48, 0x5410, R5 ;  /* 0x0000541030057816 */ /* 0x000fe40000000005 */
[----:B------:R-:W-:Y:S02]  /*20fc0*/  SHF.R.U64 R173, R78, 0x8, R173 ;  /* 0x000000084ead7819 */ /* 0x000fe400000012ad */
[--C-:B------:R-:W-:Y:S02]  /*20fd0*/  SHF.R.U64 R183, R76, 0x8, R93.reuse ;  /* 0x000000084cb77819 */ /* 0x100fe4000000125d */
[----:B------:R-:W-:-:S02]  /*20fe0*/  PRMT R34, R54, 0x3340, R93 ;  /* 0x0000334036227816 */ /* 0x000fc4000000005d */
[----:B------:R-:W-:Y:S02]  /*20ff0*/  PRMT R48, R87, 0x5410, R28 ;  /* 0x0000541057307816 */ /* 0x000fe4000000001c */
[----:B------:R-:W-:Y:S02]  /*21000*/  PRMT R9, R201, 0x3340, R60 ;  /* 0x00003340c9097816 */ /* 0x000fe4000000003c */
[----:B------:R-:W-:Y:S02]  /*21010*/  LOP3.LUT R101, R101, R6, RZ, 0x3c, !PT ;  /* 0x0000000665657212 */ /* 0x000fe400078e3cff */
[----:B------:R-:W-:Y:S02]  /*21020*/  PRMT R93, R6, 0x3340, R187 ;  /* 0x00003340065d7816 */ /* 0x000fe400000000bb */
[----:B------:R-:W-:Y:S02]  /*21030*/  LOP3.LUT R197, R35, R72, RZ, 0x3c, !PT ;  /* 0x0000004823c57212 */ /* 0x000fe400078e3cff */
[----:B------:R-:W-:-:S02]  /*21040*/  LOP3.LUT R199, R14, R7, RZ, 0x3c, !PT ;  /* 0x000000070ec77212 */ /* 0x000fc400078e3cff */
[----:B------:R-:W-:Y:S02]  /*21050*/  PRMT R28, R52, 0x5410, R135 ;  /* 0x00005410341c7816 */ /* 0x000fe40000000087 */
[C-C-:B------:R-:W-:Y:S02]  /*21060*/  SHF.R.U64 R35, R7.reuse, 0x18, R72.reuse ;  /* 0x0000001807237819 */ /* 0x140fe40000001248 */
[----:B------:R-:W-:Y:S02]  /*21070*/  SHF.R.U64 R6, R7, 0x10, R72 ;  /* 0x0000001007067819 */ /* 0x000fe40000001248 */
[----:B------:R-:W-:Y:S02]  /*21080*/  PRMT R14, R191, 0x3340, R7 ;  /* 0x00003340bf0e7816 */ /* 0x000fe40000000007 */
[----:B------:R-:W-:Y:S02]  /*21090*/  PRMT R50, R50, 0x3340, R157 ;  /* 0x0000334032327816 */ /* 0x000fe4000000009d */
[----:B------:R-:W-:-:S02]  /*210a0*/  LOP3.LUT R119, R8, R78, RZ, 0x3c, !PT ;  /* 0x0000004e08777212 */ /* 0x000fc400078e3cff */
        /* <DEDUP_REMOVED lines=8> */
[----:B------:R-:W-:Y:S02]  /*21130*/  LOP3.LUT R97, R97, R54, RZ, 0x3c, !PT ;  /* 0x0000003661617212 */ /* 0x000fe400078e3cff */
[----:B------:R-:W-:Y:S02]  /*21140*/  LOP3.LUT R189, R104, R35, RZ, 0x3c, !PT ;  /* 0x0000002368bd7212 */ /* 0x000fe400078e3cff */
[----:B------:R-:W-:Y:S02]  /*21150*/  PRMT R8, R60, 0x654, R9 ;  /* 0x000006543c087816 */ /* 0x000fe40000000009 */
[----:B------:R-:W-:-:S02]  /*21160*/  SHF.R.U32.HI R54, RZ, 0x8, R72 ;  /* 0x00000008ff367819 */ /* 0x000fc40000011648 */
[----:B------:R-:W-:Y:S02]  /*21170*/  PRMT R35, R35, 0x3340, R6 ;  /* 0x0000334023237816 */ /* 0x000fe40000000006 */
[----:B------:R-:W-:Y:S02]  /*21180*/  LOP3.LUT R105, R105, R6, RZ, 0x3c, !PT ;  /* 0x0000000669697212 */ /* 0x000fe400078e3cff */
[----:B------:R-:W-:Y:S02]  /*21190*/  PRMT R6, R53, 0x5410, R68 ;  /* 0x0000541035067816 */ /* 0x000fe40000000044 */
[----:B------:R-:W-:Y:S02]  /*211a0*/  PRMT R50, R64, 0x5410, R29 ;  /* 0x0000541040327816 */ /* 0x000fe4000000001d */
[----:B------:R-:W-:Y:S01]  /*211b0*/  SHF.R.U64 R29, R8, 0x10, R1 ;  /* 0x00000010081d7819 */ /* 0x000fe20000001201 */
[----:B------:R0:W-:Y:S01]  /*211c0*/  STL.128 [R1+0x2a0], R4 ;  /* 0x0002a00401007387 */ /* 0x0001e20000100c00 */
[----:B------:R-:W-:-:S02]  /*211d0*/  PRMT R55, R183, 0x3340, R76 ;  /* 0x00003340b7377816 */ /* 0x000fc4000000004c */
[----:B------:R-:W-:Y:S02]  /*211e0*/  LOP3.LUT R103, R103, R54, RZ, 0x3c, !PT ;  /* 0x0000003667677212 */ /* 0x000fe400078e3cff */
[----:B------:R-:W-:Y:S02]  /*211f0*/  PRMT R54, R54, 0x3340, R72 ;  /* 0x0000334036367816 */ /* 0x000fe40000000048 */
[----:B------:R-:W-:Y:S02]  /*21200*/  PRMT R58, R58, 0x5410, R49 ;  /* 0x000054103a3a7816 */ /* 0x000fe40000000031 */
[----:B------:R-:W-:Y:S02]  /*21210*/  PRMT R53, R66, 0x5410, R55 ;  /* 0x0000541042357816 */ /* 0x000fe40000000037 */
[----:B------:R-:W-:Y:S02]  /*21220*/  PRMT R49, R115, 0x5410, R70 ;  /* 0x0000541073317816 */ /* 0x000fe40000000046 */
[----:B------:R-:W-:-:S02]  /*21230*/  PRMT R52, R91, 0x5410, R34 ;  /* 0x000054105b347816 */ /* 0x000fc40000000022 */
[----:B------:R-:W-:Y:S01]  /*21240*/  PRMT R54, R93, 0x5410, R54 ;  /* 0x000054105d367816 */ /* 0x000fe20000000036 */
[----:B------:R1:W-:Y:S01]  /*21250*/  STL.128 [R1+0x2b0], R48 ;  /* 0x0002b03001007387 */ /* 0x0003e20000100c00 */
[----:B0-----:R-:W-:Y:S02]  /*21260*/  LOP3.LUT R4, R29, 0xffff, RZ, 0xc0, !PT ;  /* 0x0000ffff1d047812 */ /* 0x001fe400078ec0ff */
[----:B------:R-:W-:Y:S02]  /*21270*/  PRMT R55, R35, 0x5410, R14 ;  /* 0x0000541023377816 */ /* 0x000fe4000000000e */
[----:B------:R-:W-:Y:S02]  /*21280*/  SHF.R.U64 R28, R28, 0x8, R1 ;  /* 0x000000081c1c7819 */ /* 0x000fe40000001201 */
[C---:B------:R-:W-:Y:S01]  /*21290*/  PRMT R8, R57.reuse, 0x7770, RZ ;  /* 0x0000777039087816 */ /* 0x040fe200000000ff */
[----:B------:R0:W-:Y:S01]  /*212a0*/  STL.128 [R1+0x2c0], R52 ;  /* 0x0002c03401007387 */ /* 0x0001e20000100c00 */
[----:B------:R-:W-:-:S02]  /*212b0*/  PRMT R9, R57, 0x7771, RZ ;  /* 0x0000777139097816 */ /* 0x000fc400000000ff */
[C---:B------:R-:W-:Y:S02]  /*212c0*/  PRMT R14, R57.reuse, 0x7772, RZ ;  /* 0x00007772390e7816 */ /* 0x040fe400000000ff */
[----:B------:R-:W-:Y:S02]  /*212d0*/  PRMT R15, R57, 0x7773, RZ ;  /* 0x00007773390f7816 */ /* 0x000fe400000000ff */
[----:B------:R-:W-:Y:S02]  /*212e0*/  SHF.R.U32.HI R4, RZ, 0x8, R4 ;  /* 0x00000008ff047819 */ /* 0x000fe40000011604 */
[----:B------:R-:W-:Y:S02]  /*212f0*/  PRMT R59, R59, 0x5410, R62 ;  /* 0x000054103b3b7816 */ /* 0x000fe4000000003e */
[----:B------:R-:W-:Y:S02]  /*21300*/  LOP3.LUT R61, R134, R61, RZ, 0x3c, !PT ;  /* 0x0000003d863d7212 */ /* 0x000fe400078e3cff */
[----:B------:R-:W-:Y:S01]  /*21310*/  LOP3.LUT R69, R128, R69, RZ, 0x3c, !PT ;  /* 0x0000004580457212 */ /* 0x000fe200078e3cff */
[----:B------:R-:W-:Y:S01]  /*21320*/  STL.128 [R1+0x290], R56 ;  /* 0x0002903801007387 */ /* 0x000fe20000100c00 */
[----:B------:R-:W-:-:S02]  /*21330*/  LOP3.LUT R157, R116, R157, RZ, 0x3c, !PT ;  /* 0x0000009d749d7212 */ /* 0x000fc400078e3cff */
[----:B------:R-:W-:Y:S01]  /*21340*/  LOP3.LUT R149, R82, R149, RZ, 0x3c, !PT ;  /* 0x0000009552957212 */ /* 0x000fe200078e3cff */
[----:B------:R-:W-:Y:S01]  /*21350*/  ST.E.U8 desc[UR36][R140.64+0x3f], R199 ;  /* 0x00003fc78c007985 */ /* 0x000fe2000c101124 */
[----:B------:R-:W-:Y:S02]  /*21360*/  LOP3.LUT R161, R88, R161, RZ, 0x3c, !PT ;  /* 0x000000a158a17212 */ /* 0x000fe400078e3cff */
[----:B------:R-:W-:Y:S01]  /*21370*/  LOP3.LUT R179, R84, R179, RZ, 0x3c, !PT ;  /* 0x000000b354b37212 */ /* 0x000fe200078e3cff */
[----:B------:R-:W-:Y:S01]  /*21380*/  ST.E.U8 desc[UR36][R140.64+0x3b], R197 ;  /* 0x00003bc58c007985 */ /* 0x000fe2000c101124 */
[----:B------:R-:W-:Y:S02]  /*21390*/  LOP3.LUT R167, R90, R167, RZ, 0x3c, !PT ;  /* 0x000000a75aa77212 */ /* 0x000fe400078e3cff */
[----:B------:R-:W-:Y:S01]  /*213a0*/  LOP3.LUT R173, R94, R173, RZ, 0x3c, !PT ;  /* 0x000000ad5ead7212 */ /* 0x000fe200078e3cff */
[----:B------:R-:W-:Y:S01]  /*213b0*/  ST.E.U8 desc[UR36][R140.64], R61 ;  /* 0x0000003d8c007985 */ /* 0x000fe2000c101124 */
        /* <DEDUP_REMOVED lines=9> */
[----:B-1----:R-:W-:-:S02]  /*21450*/  LOP3.LUT R49, R110, R9, RZ, 0x3c, !PT ;  /* 0x000000096e317212 */ /* 0x002fc400078e3cff */
[----:B------:R-:W-:Y:S01]  /*21460*/  LOP3.LUT R111, R111, R14, RZ, 0x3c, !PT ;  /* 0x0000000e6f6f7212 */ /* 0x000fe200078e3cff */
[----:B------:R-:W-:Y:S01]  /*21470*/  ST.E.U8 desc[UR36][R140.64+0xc], R67 ;  /* 0x00000c438c007985 */ /* 0x000fe2000c101124 */
[----:B0-----:R-:W-:Y:S02]  /*21480*/  LOP3.LUT R53, R112, R15, RZ, 0x3c, !PT ;  /* 0x0000000f70357212 */ /* 0x001fe400078e3cff */
[----:B------:R-:W-:Y:S01]  /*21490*/  LOP3.LUT R51, R108, R29, RZ, 0x3c, !PT ;  /* 0x0000001d6c337212 */ /* 0x000fe200078e3cff */
[----:B------:R-:W-:Y:S01]  /*214a0*/  ST.E.U8 desc[UR36][R140.64+0xd], R69 ;  /* 0x00000d458c007985 */ /* 0x000fe2000c101124 */
[----:B------:R-:W-:Y:S02]  /*214b0*/  LOP3.LUT R113, R113, R4, RZ, 0x3c, !PT ;  /* 0x0000000471717212 */ /* 0x000fe400078e3cff */
[----:B------:R-:W-:Y:S01]  /*214c0*/  ISETP.NE.AND P0, PT, R0, 0x800, PT ;  /* 0x000008000000780c */ /* 0x000fe20003f05270 */
        /* <DEDUP_REMOVED lines=64> */
[----:B------:R-:W-:-:S03]  /*218d0*/  PRMT R108, R51, 0x7610, R108 ;  /* 0x00007610336c7816 */ /* 0x000fc6000000006c */
        /* <DEDUP_REMOVED lines=45> */
[----:B---3--:R-:W-:Y:S01]  /*21bb0*/  PRMT R95, R193, 0x7610, R95 ;  /* 0x00007610c15f7816 */ /* 0x008fe2000000005f */
[----:B------:R-:W-:Y:S06]  /*21bc0*/  @P0 BRA `(.L_x_120) ;  /* 0xffffff80003c0947 */ /* 0x000fec000383ffff */
[----:B------:R-:W-:Y:S05]  /*21bd0*/  BSYNC.RECONVERGENT B0 ;  /* 0x0000000000007941 */ /* 0x000fea0003800200 */
.L_x_107:
[----:B------:R-:W-:Y:S01]  /*21be0*/  MOV R0, 0x0 ;  /* 0x0000000000007802 */ /* 0x000fe20000000f00 */
[----:B------:R-:W0:Y:S01]  /*21bf0*/  LDCU.64 UR4, c[0x4][0x40] ;  /* 0x01000800ff0477ac */ /* 0x000e220008000a00 */
[----:B------:R-:W-:Y:S02]  /*21c00*/  IADD3 R22, P0, PT, R140, 0x7, RZ ;  /* 0x000000078c167810 */ /* 0x000fe40007f1e0ff */
[----:B------:R-:W-:Y:S01]  /*21c10*/  CS2R R6, SRZ ;  /* 0x0000000000067805 */ /* 0x000fe2000001ff00 */
[----:B------:R1:W2:Y:S01]  /*21c20*/  LDC.64 R8, c[0x4][R0] ;  /* 0x0100000000087b82 */ /* 0x0002a20000000a00 */
[----:B------:R-:W-:Y:S01]  /*21c30*/  IADD3 R17, P1, PT, R2, 0x10, RZ ;  /* 0x0000001002117810 */ /* 0x000fe20007f3e0ff */
[----:B------:R-:W-:-:S04]  /*21c40*/  IMAD.X R23, RZ, RZ, R141, P0 ;  /* 0x000000ffff177224 */ /* 0x000fc800000e068d */
[----:B------:R-:W-:Y:S02]  /*21c50*/  IMAD.X R18, RZ, RZ, R74, P1 ;  /* 0x000000ffff127224 */ /* 0x000fe400008e064a */
[----:B0-----:R-:W-:Y:S02]  /*21c60*/  IMAD.U32 R4, RZ, RZ, UR4 ;  /* 0x00000004ff047e24 */ /* 0x001fe4000f8e00ff */
[----:B-1----:R-:W-:-:S07]  /*21c70*/  IMAD.U32 R5, RZ, RZ, UR5 ;  /* 0x00000005ff057e24 */ /* 0x002fce000f8e00ff */
[----:B------:R-:W-:-:S07]  /*21c80*/  LEPC R20, `(.L_x_121) ;  /* 0x000000001014794e */ /* 0x000fce0000000000 */
[----:B--2---:R-:W-:Y:S05]  /*21c90*/  CALL.ABS.NOINC R8 ;  /* 0x0000000008007343 */ /* 0x004fea0003c00000 */
.L_x_121:
[----:B------:R-:W-:Y:S01]  /*21ca0*/  BSSY.RECONVERGENT B6, `(.L_x_122) ;  /* 0x00000cf000067945 */ /* 0x000fe20003800200 */
[----:B------:R-:W-:Y:S02]  /*21cb0*/  IMAD.MOV.U32 R25, RZ, RZ, -0x40 ;  /* 0xffffffc0ff197424 */ /* 0x000fe400078e00ff */
[----:B------:R-:W-:-:S07]  /*21cc0*/  IMAD.MOV.U32 R16, RZ, RZ, 0x30 ;  /* 0x00000030ff107424 */ /* 0x000fce00078e00ff */
.L_x_139:
[----:B------:R-:W2:Y:S01]  /*21cd0*/  LD.E.U8 R0, desc[UR36][R22.64+-0x7] ;  /* 0xfffff92416007980 */ /* 0x000ea2000c101100 */
[----:B------:R-:W0:Y:S01]  /*21ce0*/  LDC.64 R8, c[0x4][0x28] ;  /* 0x01000a00ff087b82 */ /* 0x000e220000000a00 */
[----:B------:R-:W-:Y:S01]  /*21cf0*/  MOV R19, 0x0 ;  /* 0x0000000000137802 */ /* 0x000fe20000000f00 */
[----:B------:R-:W1:Y:S01]  /*21d00*/  LDCU.64 UR4, c[0x4][0x30] ;  /* 0x01000600ff0477ac */ /* 0x000e620008000a00 */
[----:B------:R-:W-:Y:S02]  /*21d10*/  VIADD R16, R16, 0xfffffff0 ;  /* 0xfffffff010107836 */ /* 0x000fe40000000000 */
[----:B------:R-:W-:Y:S02]  /*21d20*/  IMAD.MOV.U32 R6, RZ, RZ, R17 ;  /* 0x000000ffff067224 */ /* 0x000fe400078e0011 */
[----:B------:R-:W-:Y:S01]  /*21d30*/  IMAD.MOV.U32 R7, RZ, RZ, R18 ;  /* 0x000000ffff077224 */ /* 0x000fe200078e0012 */
[----:B------:R3:W4:Y:S01]  /*21d40*/  LDC.64 R10, c[0x4][R19] ;  /* 0x01000000130a7b82 */ /* 0x0007220000000a00 */
[----:B------:R-:W-:-:S04]  /*21d50*/  ISETP.NE.AND P0, PT, R16, -0x10, PT ;  /* 0xfffffff01000780c */ /* 0x000fc80003f05270 */
[----:B------:R-:W-:Y:S01]  /*21d60*/  P2R R24, PR, RZ, 0x1 ;  /* 0x00000001ff187803 */ /* 0x000fe20000000000 */
[----:B-1----:R-:W-:Y:S02]  /*21d70*/  IMAD.U32 R4, RZ, RZ, UR4 ;  /* 0x00000004ff047e24 */ /* 0x002fe4000f8e00ff */
[----:B------:R-:W-:Y:S01]  /*21d80*/  IMAD.U32 R5, RZ, RZ, UR5 ;  /* 0x00000005ff057e24 */ /* 0x000fe2000f8e00ff */
[----:B0-----:R3:W-:Y:S04]  /*21d90*/  STL.64 [R1+0x18], R8 ;  /* 0x0000180801007387 */ /* 0x0017e80000100a00 */
[----:B--2-4-:R3:W-:Y:S02]  /*21da0*/  STL [R1+0x10], R0 ;  /* 0x0000100001007387 */ /* 0x0147e40000100800 */
[----:B------:R-:W-:-:S07]  /*21db0*/  LEPC R20, `(.L_x_123) ;  /* 0x000000001014794e */ /* 0x000fce0000000000 */
[----:B---3--:R-:W-:Y:S05]  /*21dc0*/  CALL.ABS.NOINC R10 ;  /* 0x000000000a007343 */ /* 0x008fea0003c00000 */
.L_x_123:
[----:B------:R-:W2:Y:S01]  /*21dd0*/  LD.E.U8 R0, desc[UR36][R22.64+-0x6] ;  /* 0xfffffa2416007980 */ /* 0x000ea2000c101100 */
[----:B------:R-:W0:Y:S01]  /*21de0*/  LDC.64 R8, c[0x4][0x28] ;  /* 0x01000a00ff087b82 */ /* 0x000e220000000a00 */
[----:B------:R-:W1:Y:S01]  /*21df0*/  LDCU.64 UR4, c[0x4][0x30] ;  /* 0x01000600ff0477ac */ /* 0x000e620008000a00 */
[----:B------:R-:W-:Y:S02]  /*21e00*/  IMAD.MOV.U32 R6, RZ, RZ, R17 ;  /* 0x000000ffff067224 */ /* 0x000fe400078e0011 */
[----:B------:R-:W-:-:S04]  /*21e10*/  IMAD.MOV.U32 R7, RZ, RZ, R18 ;  /* 0x000000ffff077224 */ /* 0x000fc800078e0012 */
[----:B------:R3:W4:Y:S01]  /*21e20*/  LDC.64 R10, c[0x4][R19] ;  /* 0x01000000130a7b82 */ /* 0x0007220000000a00 */
[----:B-1----:R-:W-:Y:S02]  /*21e30*/  IMAD.U32 R4, RZ, RZ, UR4 ;  /* 0x00000004ff047e24 */ /* 0x002fe4000f8e00ff */
[----:B------:R-:W-:Y:S01]  /*21e40*/  IMAD.U32 R5, RZ, RZ, UR5 ;  /* 0x00000005ff057e24 */ /* 0x000fe2000f8e00ff */
[----:B0-----:R3:W-:Y:S04]  /*21e50*/  STL.64 [R1+0x18], R8 ;  /* 0x0000180801007387 */ /* 0x0017e80000100a00 */
[----:B--2-4-:R3:W-:Y:S02]  /*21e60*/  STL [R1+0x10], R0 ;  /* 0x0000100001007387 */ /* 0x0147e40000100800 */
[----:B------:R-:W-:-:S07]  /*21e70*/  LEPC R20, `(.L_x_124) ;  /* 0x000000001014794e */ /* 0x000fce0000000000 */
[----:B---3--:R-:W-:Y:S05]  /*21e80*/  CALL.ABS.NOINC R10 ;  /* 0x000000000a007343 */ /* 0x008fea0003c00000 */
.L_x_124:
        /* <DEDUP_REMOVED lines=12> */
.L_x_125:
        /* <DEDUP_REMOVED lines=12> */
.L_x_126:
        /* <DEDUP_REMOVED lines=12> */
.L_x_127:
        /* <DEDUP_REMOVED lines=12> */
.L_x_128:
        /* <DEDUP_REMOVED lines=12> */
.L_x_129:
        /* <DEDUP_REMOVED lines=12> */
.L_x_130:
        /* <DEDUP_REMOVED lines=12> */
.L_x_131:
        /* <DEDUP_REMOVED lines=12> */
.L_x_132:
        /* <DEDUP_REMOVED lines=12> */
.L_x_133:
        /* <DEDUP_REMOVED lines=12> */
.L_x_134:
        /* <DEDUP_REMOVED lines=12> */
.L_x_135:
        /* <DEDUP_REMOVED lines=12> */
.L_x_136:
        /* <DEDUP_REMOVED lines=12> */
.L_x_137:
[----:B------:R-:W2:Y:S01]  /*22850*/  LD.E.U8 R0, desc[UR36][R22.64+0x8] ;  /* 0x0000082416007980 */ /* 0x000ea2000c101100 */
[----:B------:R-:W0:Y:S01]  /*22860*/  LDC.64 R8, c[0x4][0x28] ;  /* 0x01000a00ff087b82 */ /* 0x000e220000000a00 */
[----:B------:R-:W-:Y:S01]  /*22870*/  ISETP.NE.AND P0, PT, R25, -0x10, PT ;  /* 0xfffffff01900780c */ /* 0x000fe20003f05270 */
[----:B------:R-:W1:Y:S01]  /*22880*/  LDCU.64 UR4, c[0x4][0x30] ;  /* 0x01000600ff0477ac */ /* 0x000e620008000a00 */
[----:B------:R-:W-:Y:S02]  /*22890*/  IMAD.MOV.U32 R6, RZ, RZ, R17 ;  /* 0x000000ffff067224 */ /* 0x000fe400078e0011 */
[----:B------:R-:W-:-:S03]  /*228a0*/  IMAD.MOV.U32 R7, RZ, RZ, R18 ;  /* 0x000000ffff077224 */ /* 0x000fc600078e0012 */
[----:B------:R3:W4:Y:S01]  /*228b0*/  LDC.64 R10, c[0x4][R19] ;  /* 0x01000000130a7b82 */ /* 0x0007220000000a00 */
[----:B-1----:R-:W-:Y:S02]  /*228c0*/  IMAD.U32 R4, RZ, RZ, UR4 ;  /* 0x00000004ff047e24 */ /* 0x002fe4000f8e00ff */
[----:B------:R-:W-:-:S05]  /*228d0*/  IMAD.U32 R5, RZ, RZ, UR5 ;  /* 0x00000005ff057e24 */ /* 0x000fca000f8e00ff */
[----:B0-----:R-:W0:Y:S08]  /*228e0*/  @P0 LDC R8, c[0x4][0x20] ;  /* 0x01000800ff080b82 */ /* 0x001e300000000800 */
[----:B------:R-:W0:Y:S02]  /*228f0*/  @P0 LDC R9, c[0x4][0x24] ;  /* 0x01000900ff090b82 */ /* 0x000e240000000800 */
[----:B0-----:R3:W-:Y:S04]  /*22900*/  STL.64 [R1+0x18], R8 ;  /* 0x0000180801007387 */ /* 0x0017e80000100a00 */
[----:B--2-4-:R3:W-:Y:S02]  /*22910*/  STL [R1+0x10], R0 ;  /* 0x0000100001007387 */ /* 0x0147e40000100800 */
[----:B------:R-:W-:-:S07]  /*22920*/  LEPC R20, `(.L_x_138) ;  /* 0x000000001014794e */ /* 0x000fce0000000000 */
[----:B---3--:R-:W-:Y:S05]  /*22930*/  CALL.ABS.NOINC R10 ;  /* 0x000000000a007343 */ /* 0x008fea0003c00000 */
.L_x_138:
[----:B------:R-:W-:Y:S01]  /*22940*/  ISETP.NE.AND P6, PT, R24, RZ, PT ;  /* 0x000000ff1800720c */ /* 0x000fe20003fc5270 */
[----:B------:R-:W-:Y:S01]  /*22950*/  VIADD R25, R25, 0x10 ;  /* 0x0000001019197836 */ /* 0x000fe20000000000 */
[----:B------:R-:W-:-:S05]  /*22960*/  IADD3 R22, P0, PT, R22, 0x10, RZ ;  /* 0x0000001016167810 */ /* 0x000fca0007f1e0ff */
[----:B------:R-:W-:-:S06]  /*22970*/  IMAD.X R23, RZ, RZ, R23, P0 ;  /* 0x000000ffff177224 */ /* 0x000fcc00000e0617 */
[----:B------:R-:W-:Y:S05]  /*22980*/  @P6 BRA `(.L_x_139) ;  /* 0xfffffff000d06947 */ /* 0x000fea000383ffff */
[----:B------:R-:W-:Y:S05]  /*22990*/  BSYNC.RECONVERGENT B6 ;  /* 0x0000000000067941 */ /* 0x000fea0003800200 */
.L_x_122:
[----:B------:R0:W1:Y:S01]  /*229a0*/  LDC.64 R8, c[0x4][R19] ;  /* 0x0100000013087b82 */ /* 0x0000620000000a00 */
[----:B------:R-:W2:Y:S01]  /*229b0*/  LDCU.64 UR4, c[0x4][0x38] ;  /* 0x01000700ff0477ac */ /* 0x000ea20008000a00 */
[----:B------:R-:W-:Y:S02]  /*229c0*/  IADD3 R18, P0, PT, R138, 0x7, RZ ;  /* 0x000000078a127810 */ /* 0x000fe40007f1e0ff */
[----:B------:R-:W-:-:S03]  /*229d0*/  CS2R R6, SRZ ;  /* 0x0000000000067805 */ /* 0x000fc6000001ff00 */
[----:B------:R-:W-:Y:S02]  /*229e0*/  IMAD.X R25, RZ, RZ, R139, P0 ;  /* 0x000000ffff197224 */ /* 0x000fe400000e068b */
[----:B--2---:R-:W-:Y:S02]  /*229f0*/  IMAD.U32 R4, RZ, RZ, UR4 ;  /* 0x00000004ff047e24 */ /* 0x004fe4000f8e00ff */
[----:B0-----:R-:W-:-:S07]  /*22a00*/  IMAD.U32 R5, RZ, RZ, UR5 ;  /* 0x00000005ff057e24 */ /* 0x001fce000f8e00ff */
[----:B------:R-:W-:-:S07]  /*22a10*/  LEPC R20, `(.L_x_140) ;  /* 0x000000001014794e */ /* 0x000fce0000000000 */
[----:B-1----:R-:W-:Y:S05]  /*22a20*/  CALL.ABS.NOINC R8 ;  /* 0x0000000008007343 */ /* 0x002fea0003c00000 */
.L_x_140:
[----:B------:R-:W2:Y:S04]  /*22a30*/  LD.E.U8 R3, desc[UR36][R140.64] ;  /* 0x000000248c037980 */ /* 0x000ea8000c101100 */
[----:B--2---:R0:W-:Y:S04]  /*22a40*/  ST.E.U8 desc[UR36][R138.64], R3 ;  /* 0x000000038a007985 */ /* 0x0041e8000c101124 */
[----:B------:R-:W2:Y:S04]  /*22a50*/  LD.E.U8 R5, desc[UR36][R140.64+0x1] ;  /* 0x000001248c057980 */ /* 0x000ea8000c101100 */
[----:B--2---:R1:W-:Y:S04]  /*22a60*/  ST.E.U8 desc[UR36][R138.64+0x1], R5 ;  /* 0x000001058a007985 */ /* 0x0043e8000c101124 */
[----:B------:R-:W2:Y:S04]  /*22a70*/  LD.E.U8 R7, desc[UR36][R140.64+0x2] ;  /* 0x000002248c077980 */ /* 0x000ea8000c101100 */
[----:B--2---:R2:W-:Y:S04]  /*22a80*/  ST.E.U8 desc[UR36][R138.64+0x2], R7 ;  /* 0x000002078a007985 */ /* 0x0045e8000c101124 */
[----:B------:R-:W3:Y:S04]  /*22a90*/  LD.E.U8 R9, desc[UR36][R140.64+0x3] ;  /* 0x000003248c097980 */ /* 0x000ee8000c101100 */
[----:B---3--:R3:W-:Y:S04]  /*22aa0*/  ST.E.U8 desc[UR36][R138.64+0x3], R9 ;  /* 0x000003098a007985 */ /* 0x0087e8000c101124 */
[----:B------:R-:W4:Y:S04]  /*22ab0*/  LD.E.U8 R11, desc[UR36][R140.64+0x4] ;  /* 0x000004248c0b7980 */ /* 0x000f28000c101100 */
[----:B----4-:R4:W-:Y:S04]  /*22ac0*/  ST.E.U8 desc[UR36][R138.64+0x4], R11 ;  /* 0x0000040b8a007985 */ /* 0x0109e8000c101124 */
[----:B------:R-:W5:Y:S04]  /*22ad0*/  LD.E.U8 R13, desc[UR36][R140.64+0x5] ;  /* 0x000005248c0d7980 */ /* 0x000f68000c101100 */
[----:B-----5:R5:W-:Y:S04]  /*22ae0*/  ST.E.U8 desc[UR36][R138.64+0x5], R13 ;  /* 0x0000050d8a007985 */ /* 0x020be8000c101124 */
[----:B0-----:R-:W2:Y:S04]  /*22af0*/  LD.E.U8 R3, desc[UR36][R140.64+0x6] ;  /* 0x000006248c037980 */ /* 0x001ea8000c101100 */
[----:B--2---:R0:W-:Y:S04]  /*22b00*/  ST.E.U8 desc[UR36][R138.64+0x6], R3 ;  /* 0x000006038a007985 */ /* 0x0041e8000c101124 */
[----:B-1----:R-:W2:Y:S04]  /*22b10*/  LD.E.U8 R5, desc[UR36][R140.64+0x7] ;  /* 0x000007248c057980 */ /* 0x002ea8000c101100 */
[----:B--2---:R1:W-:Y:S04]  /*22b20*/  ST.E.U8 desc[UR36][R138.64+0x7], R5 ;  /* 0x000007058a007985 */ /* 0x0043e8000c101124 */
[----:B------:R-:W2:Y:S04]  /*22b30*/  LD.E.U8 R7, desc[UR36][R140.64+0x8] ;  /* 0x000008248c077980 */ /* 0x000ea8000c101100 */
[----:B--2---:R2:W-:Y:S04]  /*22b40*/  ST.E.U8 desc[UR36][R138.64+0x8], R7 ;  /* 0x000008078a007985 */ /* 0x0045e8000c101124 */
[----:B---3--:R-:W3:Y:S04]  /*22b50*/  LD.E.U8 R9, desc[UR36][R140.64+0x9] ;  /* 0x000009248c097980 */ /* 0x008ee8000c101100 */
[----:B---3--:R3:W-:Y:S04]  /*22b60*/  ST.E.U8 desc[UR36][R138.64+0x9], R9 ;  /* 0x000009098a007985 */ /* 0x0087e8000c101124 */
[----:B----4-:R-:W4:Y:S04]  /*22b70*/  LD.E.U8 R11, desc[UR36][R140.64+0xa] ;  /* 0x00000a248c0b7980 */ /* 0x010f28000c101100 */
[----:B----4-:R4:W-:Y:S04]  /*22b80*/  ST.E.U8 desc[UR36][R138.64+0xa], R11 ;  /* 0x00000a0b8a007985 */ /* 0x0109e8000c101124 */
[----:B-----5:R-:W5:Y:S04]  /*22b90*/  LD.E.U8 R13, desc[UR36][R140.64+0xb] ;  /* 0x00000b248c0d7980 */ /* 0x020f68000c101100 */
        /* <DEDUP_REMOVED lines=78> */
[----:B--2---:R-:W-:Y:S04]  /*23080*/  ST.E.U8 desc[UR36][R138.64+0x32], R7 ;  /* 0x000032078a007985 */ /* 0x004fe8000c101124 */
[----:B---3--:R-:W2:Y:S04]  /*23090*/  LD.E.U8 R9, desc[UR36][R140.64+0x33] ;  /* 0x000033248c097980 */ /* 0x008ea8000c101100 */
[----:B--2---:R-:W-:Y:S04]  /*230a0*/  ST.E.U8 desc[UR36][R138.64+0x33], R9 ;  /* 0x000033098a007985 */ /* 0x004fe8000c101124 */
[----:B----4-:R-:W2:Y:S04]  /*230b0*/  LD.E.U8 R11, desc[UR36][R140.64+0x34] ;  /* 0x000034248c0b7980 */ /* 0x010ea8000c101100 */
[----:B--2---:R-:W-:Y:S04]  /*230c0*/  ST.E.U8 desc[UR36][R138.64+0x34], R11 ;  /* 0x0000340b8a007985 */ /* 0x004fe8000c101124 */
[----:B-----5:R-:W2:Y:S04]  /*230d0*/  LD.E.U8 R13, desc[UR36][R140.64+0x35] ;  /* 0x000035248c0d7980 */ /* 0x020ea8000c101100 */
[----:B--2---:R-:W-:Y:S04]  /*230e0*/  ST.E.U8 desc[UR36][R138.64+0x35], R13 ;  /* 0x0000350d8a007985 */ /* 0x004fe8000c101124 */
[----:B0-----:R-:W2:Y:S04]  /*230f0*/  LD.E.U8 R3, desc[UR36][R140.64+0x36] ;  /* 0x000036248c037980 */ /* 0x001ea8000c101100 */
[----:B--2---:R0:W-:Y:S04]  /*23100*/  ST.E.U8 desc[UR36][R138.64+0x36], R3 ;  /* 0x000036038a007985 */ /* 0x0041e8000c101124 */
[----:B-1----:R-:W2:Y:S04]  /*23110*/  LD.E.U8 R5, desc[UR36][R140.64+0x37] ;  /* 0x000037248c057980 */ /* 0x002ea8000c101100 */
[----:B--2---:R1:W-:Y:S04]  /*23120*/  ST.E.U8 desc[UR36][R138.64+0x37], R5 ;  /* 0x000037058a007985 */ /* 0x0043e8000c101124 */
[----:B------:R-:W2:Y:S04]  /*23130*/  LD.E.U8 R15, desc[UR36][R140.64+0x38] ;  /* 0x000038248c0f7980 */ /* 0x000ea8000c101100 */
[----:B--2---:R2:W-:Y:S04]  /*23140*/  ST.E.U8 desc[UR36][R138.64+0x38], R15 ;  /* 0x0000380f8a007985 */ /* 0x0045e8000c101124 */
[----:B------:R-:W3:Y:S04]  /*23150*/  LD.E.U8 R17, desc[UR36][R140.64+0x39] ;  /* 0x000039248c117980 */ /* 0x000ee8000c101100 */
[----:B---3--:R2:W-:Y:S04]  /*23160*/  ST.E.U8 desc[UR36][R138.64+0x39], R17 ;  /* 0x000039118a007985 */ /* 0x0085e8000c101124 */
[----:B------:R-:W3:Y:S04]  /*23170*/  LD.E.U8 R21, desc[UR36][R140.64+0x3a] ;  /* 0x00003a248c157980 */ /* 0x000ee8000c101100 */
[----:B---3--:R2:W-:Y:S04]  /*23180*/  ST.E.U8 desc[UR36][R138.64+0x3a], R21 ;  /* 0x00003a158a007985 */ /* 0x0085e8000c101124 */
[----:B------:R-:W3:Y:S04]  /*23190*/  LD.E.U8 R23, desc[UR36][R140.64+0x3b] ;  /* 0x00003b248c177980 */ /* 0x000ee8000c101100 */
[----:B---3--:R2:W-:Y:S04]  /*231a0*/  ST.E.U8 desc[UR36][R138.64+0x3b], R23 ;  /* 0x00003b178a007985 */ /* 0x0085e8000c101124 */
[----:B0-----:R-:W3:Y:S04]  /*231b0*/  LD.E.U8 R3, desc[UR36][R140.64+0x3c] ;  /* 0x00003c248c037980 */ /* 0x001ee8000c101100 */
[----:B---3--:R2:W-:Y:S04]  /*231c0*/  ST.E.U8 desc[UR36][R138.64+0x3c], R3 ;  /* 0x00003c038a007985 */ /* 0x0085e8000c101124 */
[----:B------:R-:W3:Y:S04]  /*231d0*/  LD.E.U8 R7, desc[UR36][R140.64+0x3d] ;  /* 0x00003d248c077980 */ /* 0x000ee8000c101100 */
[----:B---3--:R2:W-:Y:S04]  /*231e0*/  ST.E.U8 desc[UR36][R138.64+0x3d], R7 ;  /* 0x00003d078a007985 */ /* 0x0085e8000c101124 */
[----:B------:R-:W3:Y:S01]  /*231f0*/  LD.E.U8 R9, desc[UR36][R140.64+0x3e] ;  /* 0x00003e248c097980 */ /* 0x000ee2000c101100 */
[----:B------:R-:W-:-:S03]  /*23200*/  MOV R0, 0x10 ;  /* 0x0000001000007802 */ /* 0x000fc60000000f00 */
[----:B---3--:R2:W-:Y:S04]  /*23210*/  ST.E.U8 desc[UR36][R138.64+0x3e], R9 ;  /* 0x00003e098a007985 */ /* 0x0085e8000c101124 */
[----:B------:R-:W3:Y:S01]  /*23220*/  LD.E.U8 R11, desc[UR36][R140.64+0x3f] ;  /* 0x00003f248c0b7980 */ /* 0x000ee2000c101100 */
[----:B------:R2:W0:Y:S01]  /*23230*/  LDC.64 R12, c[0x4][R0] ;  /* 0x01000000000c7b82 */ /* 0x0004220000000a00 */
[----:B-1----:R-:W-:Y:S02]  /*23240*/  IMAD.MOV.U32 R5, RZ, RZ, R141 ;  /* 0x000000ffff057224 */ /* 0x002fe400078e008d */
[----:B------:R-:W-:Y:S01]  /*23250*/  IMAD.MOV.U32 R4, RZ, RZ, R140 ;  /* 0x000000ffff047224 */ /* 0x000fe200078e008c */
[----:B0--3--:R2:W-:Y:S06]  /*23260*/  ST.E.U8 desc[UR36][R138.64+0x3f], R11 ;  /* 0x00003f0b8a007985 */ /* 0x0095ec000c101124 */
[----:B--2---:R-:W-:-:S07]  /*23270*/  LEPC R20, `(.L_x_141) ;  /* 0x000000001014794e */ /* 0x004fce0000000000 */
[----:B------:R-:W-:Y:S05]  /*23280*/  CALL.ABS.NOINC R12 ;  /* 0x000000000c007343 */ /* 0x000fea0003c00000 */
.L_x_141:
[----:B------:R0:W1:Y:S01]  /*23290*/  LDC.64 R8, c[0x4][R19] ;  /* 0x0100000013087b82 */ /* 0x0000620000000a00 */
[----:B------:R-:W2:Y:S01]  /*232a0*/  LDCU.64 UR4, c[0x4][0x70] ;  /* 0x01000e00ff0477ac */ /* 0x000ea20008000a00 */
[----:B------:R-:W-:Y:S01]  /*232b0*/  CS2R R6, SRZ ;  /* 0x0000000000067805 */ /* 0x000fe2000001ff00 */
[----:B--2---:R-:W-:Y:S02]  /*232c0*/  IMAD.U32 R4, RZ, RZ, UR4 ;  /* 0x00000004ff047e24 */ /* 0x004fe4000f8e00ff */
[----:B0-----:R-:W-:-:S07]  /*232d0*/  IMAD.U32 R5, RZ, RZ, UR5 ;  /* 0x00000005ff057e24 */ /* 0x001fce000f8e00ff */
[----:B------:R-:W-:-:S07]  /*232e0*/  LEPC R20, `(.L_x_142) ;  /* 0x000000001014794e */ /* 0x000fce0000000000 */
[----:B-1----:R-:W-:Y:S05]  /*232f0*/  CALL.ABS.NOINC R8 ;  /* 0x0000000008007343 */ /* 0x002fea0003c00000 */
.L_x_142:
[----:B------:R-:W-:Y:S01]  /*23300*/  BSSY.RECONVERGENT B6, `(.L_x_143) ;  /* 0x00000ab000067945 */ /* 0x000fe20003800200 */
[----:B------:R-:W-:-:S07]  /*23310*/  IMAD.MOV.U32 R16, RZ, RZ, RZ ;  /* 0x000000ffff107224 */ /* 0x000fce00078e00ff */
.L_x_160:
[----:B------:R-:W-:Y:S01]  /*23320*/  IMAD.MOV.U32 R19, RZ, RZ, R25 ;  /* 0x000000ffff137224 */ /* 0x000fe200078e0019 */
[----:B------:R-:W-:Y:S01]  /*23330*/  MOV R17, 0x0 ;  /* 0x0000000000117802 */ /* 0x000fe20000000f00 */
[----:B------:R-:W0:Y:S03]  /*23340*/  LDCU.64 UR4, c[0x4][0x78] ;  /* 0x01000f00ff0477ac */ /* 0x000e260008000a00 */
[----:B------:R-:W2:Y:S01]  /*23350*/  LD.E.U8 R0, desc[UR36][R18.64+-0x7] ;  /* 0xfffff92412007980 */ /* 0x000ea2000c101100 */
[----:B------:R1:W3:Y:S01]  /*23360*/  LDC.64 R8, c[0x4][R17] ;  /* 0x0100000011087b82 */ /* 0x0002e20000000a00 */
[----:B------:R-:W-:Y:S02]  /*23370*/  VIADD R16, R16, 0x10 ;  /* 0x0000001010107836 */ /* 0x000fe40000000000 */
[----:B------:R-:W-:Y:S02]  /*23380*/  IMAD.MOV.U32 R6, RZ, RZ, R2 ;  /* 0x000000ffff067224 */ /* 0x000fe400078e0002 */
[----:B------:R-:W-:Y:S01]  /*23390*/  IMAD.MOV.U32 R7, RZ, RZ, R74 ;  /* 0x000000ffff077224 */ /* 0x000fe200078e004a */
[----:B------:R-:W-:-:S04]  /*233a0*/  ISETP.NE.AND P0, PT, R16, 0x40, PT ;  /* 0x000000401000780c */ /* 0x000fc80003f05270 */
[----:B------:R-:W-:Y:S01]  /*233b0*/  P2R R22, PR, RZ, 0x1 ;  /* 0x00000001ff167803 */ /* 0x000fe20000000000 */
[----:B0-----:R-:W-:Y:S02]  /*233c0*/  IMAD.U32 R4, RZ, RZ, UR4 ;  /* 0x00000004ff047e24 */ /* 0x001fe4000f8e00ff */
[----:B------:R-:W-:Y:S01]  /*233d0*/  IMAD.U32 R5, RZ, RZ, UR5 ;  /* 0x00000005ff057e24 */ /* 0x000fe2000f8e00ff */
[----:B--23--:R1:W-:Y:S06]  /*233e0*/  STL [R1], R0 ;  /* 0x0000000001007387 */ /* 0x00c3ec0000100800 */
[----:B------:R-:W-:-:S07]  /*233f0*/  LEPC R20, `(.L_x_144) ;  /* 0x000000001014794e */ /* 0x000fce0000000000 */
[----:B-1----:R-:W-:Y:S05]  /*23400*/  CALL.ABS.NOINC R8 ;  /* 0x0000000008007343 */ /* 0x002fea0003c00000 */
.L_x_144:
[----:B------:R-:W2:Y:S01]  /*23410*/  LD.E.U8 R0, desc[UR36][R18.64+-0x6] ;  /* 0xfffffa2412007980 */ /* 0x000ea2000c101100 */
        /* <DEDUP_REMOVED lines=9> */
.L_x_145:
        /* <DEDUP_REMOVED lines=10> */
.L_x_146:
        /* <DEDUP_REMOVED lines=10> */
.L_x_147:
        /* <DEDUP_REMOVED lines=10> */
.L_x_148:
        /* <DEDUP_REMOVED lines=10> */
.L_x_149:
        /* <DEDUP_REMOVED lines=10> */
.L_x_150:
        /* <DEDUP_REMOVED lines=10> */
.L_x_151:
        /* <DEDUP_REMOVED lines=10> */
.L_x_152:
        /* <DEDUP_REMOVED lines=10> */
.L_x_153:
        /* <DEDUP_REMOVED lines=10> */
.L_x_154:
        /* <DEDUP_REMOVED lines=10> */
.L_x_155:
        /* <DEDUP_REMOVED lines=10> */
.L_x_156:
        /* <DEDUP_REMOVED lines=10> */
.L_x_157:
        /* <DEDUP_REMOVED lines=10> */
.L_x_158:
        /* <DEDUP_REMOVED lines=10> */
.L_x_159:
[----:B------:R-:W-:Y:S02]  /*23d70*/  ISETP.NE.AND P6, PT, R22, RZ, PT ;  /* 0x000000ff1600720c */ /* 0x000fe40003fc5270 */
[----:B------:R-:W-:-:S05]  /*23d80*/  IADD3 R18, P0, PT, R18, 0x10, RZ ;  /* 0x0000001012127810 */ /* 0x000fca0007f1e0ff */
[----:B------:R-:W-:-:S06]  /*23d90*/  IMAD.X R25, RZ, RZ, R19, P0 ;  /* 0x000000ffff197224 */ /* 0x000fcc00000e0613 */
[----:B------:R-:W-:Y:S05]  /*23da0*/  @P6 BRA `(.L_x_160) ;  /* 0xfffffff4005c6947 */ /* 0x000fea000383ffff */
[----:B------:R-:W-:Y:S05]  /*23db0*/  BSYNC.RECONVERGENT B6 ;  /* 0x0000000000067941 */ /* 0x000fea0003800200 */
.L_x_143:
[----:B------:R-:W0:Y:S01]  /*23dc0*/  LDC.U8 R16, c[0x0][0x3a0] ;  /* 0x0000e800ff107b82 */ /* 0x000e220000000000 */
[----:B------:R-:W1:Y:S01]  /*23dd0*/  LDCU.64 UR4, c[0x4][0x38] ;  /* 0x01000700ff0477ac */ /* 0x000e620008000a00 */
[----:B------:R-:W-:-:S06]  /*23de0*/  CS2R R6, SRZ ;  /* 0x0000000000067805 */ /* 0x000fcc000001ff00 */
[----:B------:R2:W3:Y:S01]  /*23df0*/  LDC.64 R8, c[0x4][R17] ;  /* 0x0100000011087b82 */ /* 0x0004e20000000a00 */
[----:B-1----:R-:W-:Y:S02]  /*23e00*/  IMAD.U32 R4, RZ, RZ, UR4 ;  /* 0x00000004ff047e24 */ /* 0x002fe4000f8e00ff */
[----:B--2---:R-:W-:-:S07]  /*23e10*/  IMAD.U32 R5, RZ, RZ, UR5 ;  /* 0x00000005ff057e24 */ /* 0x004fce000f8e00ff */
[----:B------:R-:W-:-:S07]  /*23e20*/  LEPC R20, `(.L_x_161) ;  /* 0x000000001014794e */ /* 0x000fce0000000000 */
[----:B0--3--:R-:W-:Y:S05]  /*23e30*/  CALL.ABS.NOINC R8 ;  /* 0x0000000008007343 */ /* 0x009fea0003c00000 */
.L_x_161:
[----:B------:R-:W-:-:S13]  /*23e40*/  ISETP.NE.AND P0, PT, R16, RZ, PT ;  /* 0x000000ff1000720c */ /* 0x000fda0003f05270 */
[----:B------:R-:W-:Y:S05]  /*23e50*/  @!P0 EXIT ;  /* 0x000000000000894d */ /* 0x000fea0003800000 */
[----:B------:R-:W0:Y:S01]  /*23e60*/  LDC.U8 R19, c[0x0][0x3a0] ;  /* 0x0000e800ff137b82 */ /* 0x000e220000000000 */
[----:B------:R-:W-:-:S07]  /*23e70*/  IMAD.MOV.U32 R16, RZ, RZ, RZ ;  /* 0x000000ffff107224 */ /* 0x000fce00078e00ff */
.L_x_214:
[----:B----4-:R-:W-:Y:S01]  /*23e80*/  MOV R17, 0x0 ;  /* 0x0000000000117802 */ /* 0x010fe20000000f00 */
[----:B------:R-:W1:Y:S01]  /*23e90*/  LDCU.64 UR4, c[0x4][0x80] ;  /* 0x01001000ff0477ac */ /* 0x000e620008000a00 */
[----:B------:R-:W-:Y:S02]  /*23ea0*/  CS2R R6, SRZ ;  /* 0x0000000000067805 */ /* 0x000fe4000001ff00 */
[----:B------:R2:W3:Y:S01]  /*23eb0*/  LDC.64 R8, c[0x4][R17] ;  /* 0x0100000011087b82 */ /* 0x0004e20000000a00 */
[----:B-1----:R-:W-:Y:S02]  /*23ec0*/  IMAD.U32 R4, RZ, RZ, UR4 ;  /* 0x00000004ff047e24 */ /* 0x002fe4000f8e00ff */
[----:B--2---:R-:W-:-:S07]  /*23ed0*/  IMAD.U32 R5, RZ, RZ, UR5 ;  /* 0x00000005ff057e24 */ /* 0x004fce000f8e00ff */
[----:B------:R-:W-:-:S07]  /*23ee0*/  LEPC R20, `(.L_x_162) ;  /* 0x000000001014794e */ /* 0x000fce0000000000 */
[----:B0--3--:R-:W-:Y:S05]  /*23ef0*/  CALL.ABS.NOINC R8 ;  /* 0x0000000008007343 */ /* 0x009fea0003c00000 */
.L_x_162:
[----:B------:R-:W0:Y:S01]  /*23f00*/  LDC.64 R8, c[0x0][0x388] ;  /* 0x0000e200ff087b82 */ /* 0x000e220000000a00 */
[----:B------:R-:W1:Y:S01]  /*23f10*/  LDCU.64 UR4, c[0x4][0x60] ;  /* 0x01000c00ff0477ac */ /* 0x000e620008000a00 */
[----:B0-----:R-:W2:Y:S06]  /*23f20*/  LDG.E.S8 R0, desc[UR36][R8.64+0x195e1] ;  /* 0x0195e12408007981 */ /* 0x001eac000c1e1300 */
[----:B------:R0:W3:Y:S01]  /*23f30*/  LDC.64 R10, c[0x4][R17] ;  /* 0x01000000110a7b82 */ /* 0x0000e20000000a00 */
[----:B-1----:R-:W-:Y:S02]  /*23f40*/  IMAD.U32 R4, RZ, RZ, UR4 ;  /* 0x00000004ff047e24 */ /* 0x002fe4000f8e00ff */
[----:B------:R-:W-:-:S02]  /*23f50*/  IMAD.U32 R5, RZ, RZ, UR5 ;  /* 0x00000005ff057e24 */ /* 0x000fc4000f8e00ff */
[----:B------:R-:W-:Y:S02]  /*23f60*/  IMAD.MOV.U32 R6, RZ, RZ, R2 ;  /* 0x000000ffff067224 */ /* 0x000fe400078e0002 */
[----:B------:R-:W-:Y:S01]  /*23f70*/  IMAD.MOV.U32 R7, RZ, RZ, R74 ;  /* 0x000000ffff077224 */ /* 0x000fe200078e004a */
[----:B--23--:R0:W-:Y:S06]  /*23f80*/  STL [R1], R0 ;  /* 0x0000000001007387 */ /* 0x00c1ec0000100800 */
[----:B------:R-:W-:-:S07]  /*23f90*/  LEPC R20, `(.L_x_163) ;  /* 0x000000001014794e */ /* 0x000fce0000000000 */
[----:B0-----:R-:W-:Y:S05]  /*23fa0*/  CALL.ABS.NOINC R10 ;  /* 0x000000000a007343 */ /* 0x001fea0003c00000 */
.L_x_163:
        /* <DEDUP_REMOVED lines=11> */
.L_x_164:
        /* <DEDUP_REMOVED lines=11> */
.L_x_165:
        /* <DEDUP_REMOVED lines=11> */
.L_x_166:
        /* <DEDUP_REMOVED lines=11> */
.L_x_167:
        /* <DEDUP_REMOVED lines=11> */
.L_x_168:
        /* <DEDUP_REMOVED lines=11> */
.L_x_169:
        /* <DEDUP_REMOVED lines=11> */
.L_x_170:
        /* <DEDUP_REMOVED lines=11> */
.L_x_171:
        /* <DEDUP_REMOVED lines=11> */
.L_x_172:
        /* <DEDUP_REMOVED lines=11> */
.L_x_173:
        /* <DEDUP_REMOVED lines=11> */
.L_x_174:
        /* <DEDUP_REMOVED lines=11> */
.L_x_175:
        /* <DEDUP_REMOVED lines=11> */
.L_x_176:
        /* <DEDUP_REMOVED lines=11> */
.L_x_177:
        /* <DEDUP_REMOVED lines=11> */
.L_x_178:
        /* <DEDUP_REMOVED lines=11> */
.L_x_179:
        /* <DEDUP_REMOVED lines=11> */
.L_x_180:
        /* <DEDUP_REMOVED lines=11> */
.L_x_181:
        /* <DEDUP_REMOVED lines=11> */
.L_x_182:
        /* <DEDUP_REMOVED lines=11> */
.L_x_183:
        /* <DEDUP_REMOVED lines=11> */
.L_x_184:
        /* <DEDUP_REMOVED lines=11> */
.L_x_185:
        /* <DEDUP_REMOVED lines=11> */
.L_x_186:
        /* <DEDUP_REMOVED lines=11> */
.L_x_187:
        /* <DEDUP_REMOVED lines=11> */
.L_x_188:
        /* <DEDUP_REMOVED lines=11> */
.L_x_189:
        /* <DEDUP_REMOVED lines=11> */
.L_x_190:
        /* <DEDUP_REMOVED lines=11> */
.L_x_191:
        /* <DEDUP_REMOVED lines=11> */
.L_x_192:
        /* <DEDUP_REMOVED lines=11> */
.L_x_193:
        /* <DEDUP_REMOVED lines=11> */
.L_x_194:
        /* <DEDUP_REMOVED lines=11> */
.L_x_195:
        /* <DEDUP_REMOVED lines=11> */
.L_x_196:
        /* <DEDUP_REMOVED lines=11> */
.L_x_197:
        /* <DEDUP_REMOVED lines=11> */
.L_x_198:
        /* <DEDUP_REMOVED lines=11> */
.L_x_199:
        /* <DEDUP_REMOVED lines=11> */
.L_x_200:
        /* <DEDUP_REMOVED lines=11> */
.L_x_201:
        /* <DEDUP_REMOVED lines=11> */
.L_x_202:
        /* <DEDUP_REMOVED lines=11> */
.L_x_203:
        /* <DEDUP_REMOVED lines=11> */
.L_x_204:
        /* <DEDUP_REMOVED lines=11> */
.L_x_205:
        /* <DEDUP_REMOVED lines=11> */
.L_x_206:
        /* <DEDUP_REMOVED lines=11> */
.L_x_207:
[----:B------:R0:W1:Y:S01]  /*25df0*/  LDC.64 R8, c[0x4][R17] ;  /* 0x0100000011087b82 */ /* 0x0000620000000a00 */
[----:B------:R-:W2:Y:S01]  /*25e00*/  LDCU.64 UR4, c[0x4][0x38] ;  /* 0x01000700ff0477ac */ /* 0x000ea20008000a00 */
[----:B------:R-:W-:Y:S01]  /*25e10*/  CS2R R6, SRZ ;  /* 0x0000000000067805 */ /* 0x000fe2000001ff00 */
[----:B--2---:R-:W-:Y:S02]  /*25e20*/  IMAD.U32 R4, RZ, RZ, UR4 ;  /* 0x00000004ff047e24 */ /* 0x004fe4000f8e00ff */
[----:B0-----:R-:W-:-:S07]  /*25e30*/  IMAD.U32 R5, RZ, RZ, UR5 ;  /* 0x00000005ff057e24 */ /* 0x001fce000f8e00ff */
[----:B------:R-:W-:-:S07]  /*25e40*/  LEPC R20, `(.L_x_208) ;  /* 0x000000001014794e */ /* 0x000fce0000000000 */
[----:B-1----:R-:W-:Y:S05]  /*25e50*/  CALL.ABS.NOINC R8 ;  /* 0x0000000008007343 */ /* 0x002fea0003c00000 */
.L_x_208:
[----:B------:R-:W0:Y:S01]  /*25e60*/  LDCU.64 UR4, c[0x0][0x398] ;  /* 0x00007300ff0477ac */ /* 0x000e220008000a00 */
[----:B------:R-:W1:Y:S01]  /*25e70*/  LDC.64 R6, c[0x0][0x388] ;  /* 0x0000e200ff067b82 */ /* 0x000e620000000a00 */
[----:B------:R-:W-:-:S05]  /*25e80*/  IMAD R11, R16, 0x2d, RZ ;  /* 0x0000002d100b7824 */ /* 0x000fca00078e02ff */
[----:B0-----:R-:W-:-:S05]  /*25e90*/  IADD3 R4, P0, PT, R11, UR4, RZ ;  /* 0x000000040b047c10 */ /* 0x001fca000ff1e0ff */
[----:B------:R-:W-:Y:S01]  /*25ea0*/  IMAD.X R5, RZ, RZ, UR5, P0 ;  /* 0x00000005ff057e24 */ /* 0x000fe200080e06ff */
[----:B-1----:R-:W2:Y:S04]  /*25eb0*/  LDG.E.U8 R6, desc[UR36][R6.64+0x195e1] ;  /* 0x0195e12406067981 */ /* 0x002ea8000c1e1100 */
[----:B------:R-:W2:Y:S01]  /*25ec0*/  LDG.E.U8 R3, desc[UR36][R4.64] ;  /* 0x0000002404037981 */ /* 0x000ea2000c1e1100 */
[----:B------:R-:W-:Y:S01]  /*25ed0*/  BSSY.RECONVERGENT B6, `(.L_x_209) ;  /* 0x0000050000067945 */ /* 0x000fe20003800200 */
[----:B--2---:R-:W-:-:S13]  /*25ee0*/  ISETP.NE.AND P0, PT, R6, R3, PT ;  /* 0x000000030600720c */ /* 0x004fda0003f05270 */
[----:B------:R-:W-:Y:S05]  /*25ef0*/  @P0 BRA `(.L_x_210) ;  /* 0x0000000400340947 */ /* 0x000fea0003800000 */
[----:B------:R-:W0:Y:S01]  /*25f00*/  LDCU.64 UR4, c[0x0][0x388] ;  /* 0x00007100ff0477ac */ /* 0x000e220008000a00 */
[----:B------:R-:W-:Y:S02]  /*25f10*/  IMAD.MOV.U32 R8, RZ, RZ, R4 ;  /* 0x000000ffff087224 */ /* 0x000fe400078e0004 */
[----:B------:R-:W-:Y:S02]  /*25f20*/  IMAD.MOV.U32 R7, RZ, RZ, R5 ;  /* 0x000000ffff077224 */ /* 0x000fe400078e0005 */
[----:B------:R-:W-:Y:S02]  /*25f30*/  IMAD.MOV.U32 R0, RZ, RZ, RZ ;  /* 0x000000ffff007224 */ /* 0x000fe400078e00ff */
[----:B0-----:R-:W-:Y:S02]  /*25f40*/  IMAD.U32 R9, RZ, RZ, UR4 ;  /* 0x00000004ff097e24 */ /* 0x001fe4000f8e00ff */
[----:B------:R-:W-:-:S07]  /*25f50*/  IMAD.U32 R10, RZ, RZ, UR5 ;  /* 0x00000005ff0a7e24 */ /* 0x000fce000f8e00ff */
.L_x_212:
[----:B------:R-:W-:Y:S01]  /*25f60*/  ISETP.NE.AND P0, PT, R0, 0x2c, PT ;  /* 0x0000002c0000780c */ /* 0x000fe20003f05270 */
[----:B------:R-:W-:Y:S02]  /*25f70*/  IMAD.MOV.U32 R4, RZ, RZ, R9 ;  /* 0x000000ffff047224 */ /* 0x000fe400078e0009 */
[----:B------:R-:W-:Y:S02]  /*25f80*/  IMAD.MOV.U32 R5, RZ, RZ, R10 ;  /* 0x000000ffff057224 */ /* 0x000fe400078e000a */
[----:B------:R-:W-:-:S08]  /*25f90*/  IMAD.MOV.U32 R6, RZ, RZ, R8 ;  /* 0x000000ffff067224 */ /* 0x000fd000078e0008 */
[----:B------:R-:W-:Y:S05]  /*25fa0*/  @!P0 BRA `(.L_x_211) ;  /* 0x0000000000748947 */ /* 0x000fea0003800000 */
[----:B------:R-:W2:Y:S04]  /*25fb0*/  LDG.E.U8 R3, desc[UR36][R4.64+0x195e2] ;  /* 0x0195e22404037981 */ /* 0x000ea8000c1e1100 */
[----:B------:R-:W2:Y:S02]  /*25fc0*/  LDG.E.U8 R8, desc[UR36][R6.64+0x1] ;  /* 0x0000012406087981 */ /* 0x000ea4000c1e1100 */
[----:B--2---:R-:W-:-:S13]  /*25fd0*/  ISETP.NE.AND P0, PT, R3, R8, PT ;  /* 0x000000080300720c */ /* 0x004fda0003f05270 */
[----:B------:R-:W-:Y:S05]  /*25fe0*/  @P0 BRA `(.L_x_210) ;  /* 0x0000000000f80947 */ /* 0x000fea0003800000 */
        /* <DEDUP_REMOVED lines=8> */
[----:B------:R-:W0:Y:S01]  /*26070*/  LDCU.64 UR4, c[0x0][0x388] ;  /* 0x00007100ff0477ac */ /* 0x000e220008000a00 */
[----:B------:R-:W-:Y:S01]  /*26080*/  VIADD R0, R0, 0x4 ;  /* 0x0000000400007836 */ /* 0x000fe20000000000 */
[----:B------:R-:W1:Y:S03]  /*26090*/  LDCU.64 UR6, c[0x0][0x398] ;  /* 0x00007300ff0677ac */ /* 0x000e660008000a00 */
[----:B------:R-:W-:Y:S01]  /*260a0*/  IMAD.IADD R3, R11, 0x1, R0 ;  /* 0x000000010b037824 */ /* 0x000fe200078e0200 */
[----:B0-----:R-:W-:-:S04]  /*260b0*/  IADD3 R9, P0, PT, R0, UR4, RZ ;  /* 0x0000000400097c10 */ /* 0x001fc8000ff1e0ff */
[----:B-1----:R-:W-:Y:S01]  /*260c0*/  IADD3 R8, P1, PT, R3, UR6, RZ ;  /* 0x0000000603087c10 */ /* 0x002fe2000ff3e0ff */
[----:B------:R-:W-:Y:S02]  /*260d0*/  IMAD.X R10, RZ, RZ, UR5, P0 ;  /* 0x00000005ff0a7e24 */ /* 0x000fe400080e06ff */
[----:B------:R-:W-:Y:S02]  /*260e0*/  IMAD.MOV.U32 R4, RZ, RZ, R9 ;  /* 0x000000ffff047224 */ /* 0x000fe400078e0009 */
[----:B------:R-:W-:Y:S02]  /*260f0*/  IMAD.MOV.U32 R5, RZ, RZ, R10 ;  /* 0x000000ffff057224 */ /* 0x000fe400078e000a */
[----:B------:R-:W-:-:S03]  /*26100*/  IMAD.X R7, RZ, RZ, UR7, P1 ;  /* 0x00000007ff077e24 */ /* 0x000fc600088e06ff */
[----:B------:R0:W2:Y:S02]  /*26110*/  LDG.E.U8 R3, desc[UR36][R4.64+0x195e1] ;  /* 0x0195e12404037981 */ /* 0x0000a4000c1e1100 */
[----:B0-----:R-:W-:Y:S02]  /*26120*/  IMAD.MOV.U32 R4, RZ, RZ, R8 ;  /* 0x000000ffff047224 */ /* 0x001fe400078e0008 */
[----:B------:R-:W-:-:S05]  /*26130*/  IMAD.MOV.U32 R5, RZ, RZ, R7 ;  /* 0x000000ffff057224 */ /* 0x000fca00078e0007 */
[----:B------:R-:W2:Y:S02]  /*26140*/  LDG.E.U8 R6, desc[UR36][R4.64] ;  /* 0x0000002404067981 */ /* 0x000ea4000c1e1100 */
[----:B--2---:R-:W-:-:S13]  /*26150*/  ISETP.NE.AND P0, PT, R3, R6, PT ;  /* 0x000000060300720c */ /* 0x004fda0003f05270 */
[----:B------:R-:W-:Y:S05]  /*26160*/  @!P0 BRA `(.L_x_212) ;  /* 0xfffffffc007c8947 */ /* 0x000fea000383ffff */
[----:B------:R-:W-:Y:S05]  /*26170*/  BRA `(.L_x_210) ;  /* 0x0000000000947947 */ /* 0x000fea0003800000 */
.L_x_211:
[----:B------:R-:W-:Y:S01]  /*26180*/  IMAD.MOV.U32 R72, RZ, RZ, 0x905 ;  /* 0x00000905ff487424 */ /* 0x000fe200078e00ff */
[----:B------:R-:W-:Y:S01]  /*26190*/  MOV R0, 0x0 ;  /* 0x0000000000007802 */ /* 0x000fe20000000f00 */
[----:B------:R0:W-:Y:S01]  /*261a0*/  STL [R1+0x8], R16 ;  /* 0x0000081001007387 */ /* 0x0001e20000100800 */
[----:B------:R-:W1:Y:S01]  /*261b0*/  LDCU.64 UR4, c[0x4][0x88] ;  /* 0x01001100ff0477ac */ /* 0x000e620008000a00 */
[----:B------:R-:W-:Y:S01]  /*261c0*/  IMAD.MOV.U32 R6, RZ, RZ, R2 ;  /* 0x000000ffff067224 */ /* 0x000fe200078e0002 */
[----:B------:R0:W2:Y:S01]  /*261d0*/  LDC.64 R8, c[0x4][R0] ;  /* 0x0100000000087b82 */ /* 0x0000a20000000a00 */
[----:B------:R0:W-:Y:S01]  /*261e0*/  STL.64 [R1], R72 ;  /* 0x0000004801007387 */ /* 0x0001e20000100a00 */
[----:B------:R-:W-:Y:S02]  /*261f0*/  IMAD.MOV.U32 R7, RZ, RZ, R74 ;  /* 0x000000ffff077224 */ /* 0x000fe400078e004a */
[----:B-1----:R-:W-:Y:S02]  /*26200*/  IMAD.U32 R4, RZ, RZ, UR4 ;  /* 0x00000004ff047e24 */ /* 0x002fe4000f8e00ff */
[----:B0-----:R-:W-:-:S07]  /*26210*/  IMAD.U32 R5, RZ, RZ, UR5 ;  /* 0x00000005ff057e24 */ /* 0x001fce000f8e00ff */
[----:B------:R-:W-:-:S07]  /*26220*/  LEPC R20, `(.L_x_213) ;  /* 0x000000001014794e */ /* 0x000fce0000000000 */
[----:B--2---:R-:W-:Y:S05]  /*26230*/  CALL.ABS.NOINC R8 ;  /* 0x0000000008007343 */ /* 0x004fea0003c00000 */
.L_x_213:
[----:B------:R-:W0:Y:S01]  /*26240*/  LDC.64 R6, c[0x0][0x390] ;  /* 0x0000e400ff067b82 */ /* 0x000e220000000a00 */
[----:B------:R-:W-:-:S05]  /*26250*/  IMAD R3, R73, 0xa, RZ ;  /* 0x0000000a49037824 */ /* 0x000fca00078e02ff */
[----:B0-----:R-:W-:-:S05]  /*26260*/  IADD3 R6, P0, PT, R3, R6, RZ ;  /* 0x0000000603067210 */ /* 0x001fca0007f1e0ff */
[----:B------:R-:W-:-:S05]  /*26270*/  IMAD.X R7, RZ, RZ, R7, P0 ;  /* 0x000000ffff077224 */ /* 0x000fca00000e0607 */
[----:B------:R-:W2:Y:S01]  /*26280*/  LDG.E.U8 R3, desc[UR36][R6.64] ;  /* 0x0000002406037981 */ /* 0x000ea2000c1e1100 */
[----:B------:R-:W2:Y:S03]  /*26290*/  LDC.64 R4, c[0x0][0x3a8] ;  /* 0x0000ea00ff047b82 */ /* 0x000ea60000000a00 */
[----:B--2---:R0:W-:Y:S04]  /*262a0*/  STG.E.U8 desc[UR36][R4.64], R3 ;  /* 0x0000000304007986 */ /* 0x0041e8000c101124 */
[----:B------:R-:W2:Y:S04]  /*262b0*/  LDG.E.U8 R9, desc[UR36][R6.64+0x1] ;  /* 0x0000012406097981 */ /* 0x000ea8000c1e1100 */
[----:B--2---:R1:W-:Y:S04]  /*262c0*/  STG.E.U8 desc[UR36][R4.64+0x1], R9 ;  /* 0x0000010904007986 */ /* 0x0043e8000c101124 */
[----:B------:R-:W2:Y:S04]  /*262d0*/  LDG.E.U8 R11, desc[UR36][R6.64+0x2] ;  /* 0x00000224060b7981 */ /* 0x000ea8000c1e1100 */
[----:B--2---:R2:W-:Y:S04]  /*262e0*/  STG.E.U8 desc[UR36][R4.64+0x2], R11 ;  /* 0x0000020b04007986 */ /* 0x0045e8000c101124 */
[----:B------:R-:W3:Y:S04]  /*262f0*/  LDG.E.U8 R13, desc[UR36][R6.64+0x3] ;  /* 0x00000324060d7981 */ /* 0x000ee8000c1e1100 */
[----:B---3--:R3:W-:Y:S04]  /*26300*/  STG.E.U8 desc[UR36][R4.64+0x3], R13 ;  /* 0x0000030d04007986 */ /* 0x0087e8000c101124 */
[----:B------:R-:W4:Y:S04]  /*26310*/  LDG.E.U8 R15, desc[UR36][R6.64+0x4] ;  /* 0x00000424060f7981 */ /* 0x000f28000c1e1100 */
[----:B----4-:R4:W-:Y:S04]  /*26320*/  STG.E.U8 desc[UR36][R4.64+0x4], R15 ;  /* 0x0000040f04007986 */ /* 0x0109e8000c101124 */
[----:B------:R-:W5:Y:S04]  /*26330*/  LDG.E.U8 R17, desc[UR36][R6.64+0x5] ;  /* 0x0000052406117981 */ /* 0x000f68000c1e1100 */
[----:B-----5:R4:W-:Y:S04]  /*26340*/  STG.E.U8 desc[UR36][R4.64+0x5], R17 ;  /* 0x0000051104007986 */ /* 0x0209e8000c101124 */
[----:B0-----:R-:W5:Y:S04]  /*26350*/  LDG.E.U8 R3, desc[UR36][R6.64+0x6] ;  /* 0x0000062406037981 */ /* 0x001f68000c1e1100 */
[----:B-----5:R4:W-:Y:S04]  /*26360*/  STG.E.U8 desc[UR36][R4.64+0x6], R3 ;  /* 0x0000060304007986 */ /* 0x0209e8000c101124 */
[----:B-1----:R-:W5:Y:S04]  /*26370*/  LDG.E.U8 R9, desc[UR36][R6.64+0x7] ;  /* 0x0000072406097981 */ /* 0x002f68000c1e1100 */
[----:B-----5:R4:W-:Y:S04]  /*26380*/  STG.E.U8 desc[UR36][R4.64+0x7], R9 ;  /* 0x0000070904007986 */ /* 0x0209e8000c101124 */
[----:B--2---:R-:W2:Y:S04]  /*26390*/  LDG.E.U8 R11, desc[UR36][R6.64+0x8] ;  /* 0x00000824060b7981 */ /* 0x004ea8000c1e1100 */
[----:B--2---:R4:W-:Y:S04]  /*263a0*/  STG.E.U8 desc[UR36][R4.64+0x8], R11 ;  /* 0x0000080b04007986 */ /* 0x0049e8000c101124 */
[----:B---3--:R-:W2:Y:S04]  /*263b0*/  LDG.E.U8 R13, desc[UR36][R6.64+0x9] ;  /* 0x00000924060d7981 */ /* 0x008ea8000c1e1100 */
[----:B--2---:R4:W-:Y:S02]  /*263c0*/  STG.E.U8 desc[UR36][R4.64+0x9], R13 ;  /* 0x0000090d04007986 */ /* 0x0049e4000c101124 */
.L_x_210:
[----:B------:R-:W-:Y:S05]  /*263d0*/  BSYNC.RECONVERGENT B6 ;  /* 0x0000000000067941 */ /* 0x000fea0003800200 */
.L_x_209:
[----:B------:R-:W-:-:S05]  /*263e0*/  VIADD R16, R16, 0x1 ;  /* 0x0000000110107836 */ /* 0x000fca0000000000 */
[----:B------:R-:W-:-:S13]  /*263f0*/  ISETP.NE.AND P0, PT, R16, R19, PT ;  /* 0x000000131000720c */ /* 0x000fda0003f05270 */
[----:B------:R-:W-:Y:S05]  /*26400*/  @P0 BRA `(.L_x_214) ;  /* 0xffffffd8009c0947 */ /* 0x000fea000383ffff */
[----:B------:R-:W-:Y:S05]  /*26410*/  EXIT ;  /* 0x000000000000794d */ /* 0x000fea0003800000 */
.L_x_215:
[----:B------:R-:W-:-:S00]  /*26420*/  BRA `(.L_x_215) ;  /* 0xfffffffc00fc7947 */ /* 0x000fc0000383ffff */
[----:B------:R-:W-:-:S00]  /*26430*/  NOP ;  /* 0x0000000000007918 */ /* 0x000fc00000000000 */
        /* <DEDUP_REMOVED lines=12> */
.L_x_216:


//--------------------- .nv.global.init           --------------------------
	.section	.nv.global.init,"aw",@progbits
	.align	8
.nv.global.init:
	.type		K,@object
	.size		K,($str - K)
K:
        /*0000*/ 	.byte	0x22, 0xae, 0x28, 0xd7, 0x98, 0x2f, 0x8a, 0x42, 0xcd, 0x65, 0xef, 0x23, 0x91, 0x44, 0x37, 0x71
        /* <DEDUP_REMOVED lines=39> */
	.type		$str,@object
	.size		$str,($str$3 - $str)
$str:
        /*0280*/ 	.byte	0x2d, 0x00
	.type		$str$3,@object
	.size		$str$3,($str$10 - $str$3)
$str$3:
        /*0282*/ 	.byte	0x0a, 0x00
	.type		$str$10,@object
	.size		$str$10,($str$13 - $str$10)
$str$10:
        /*0284*/ 	.byte	0x25, 0x63, 0x00
	.type		$str$13,@object
	.size		$str$13,($str$2 - $str$13)
$str$13:
        /*0287*/ 	.byte	0x25, 0x30, 0x32, 0x58, 0x00
	.type		$str$2,@object
	.size		$str$2,($str$12 - $str$2)
$str$2:
        /*028c*/ 	.byte	0x25, 0x30, 0x32, 0x58, 0x25, 0x73, 0x00
	.type		$str$12,@object
	.size		$str$12,($str$9 - $str$12)
$str$12:
        /*0293*/ 	.byte	0x62, 0x69, 0x70, 0x33, 0x39, 0x73, 0x65, 0x65, 0x64, 0x3a, 0x20, 0x00
	.type		$str$9,@object
	.size		$str$9,($str$6 - $str$9)
$str$9:
        /*029f*/ 	.byte	0x43, 0x75, 0x64, 0x61, 0x20, 0x20, 0x20, 0x73, 0x61, 0x6c, 0x74, 0x3a, 0x20, 0x00
	.type		$str$6,@object
	.size		$str$6,($str$11 - $str$6)
$str$6:
        /*02ad*/ 	.byte	0x50, 0x42, 0x4b, 0x44, 0x46, 0x32, 0x2d, 0x53, 0x48, 0x41, 0x2d, 0x35, 0x31, 0x32, 0x3a, 0x20
        /*02bd*/ 	.byte	0x00
	.type		$str$11,@object
	.size		$str$11,($str$8 - $str$11)
$str$11:
        /*02be*/ 	.byte	0x74, 0x65, 0x73, 0x74, 0x5f, 0x70, 0x61, 0x73, 0x73, 0x70, 0x68, 0x72, 0x61, 0x73, 0x65, 0x3a
        /*02ce*/ 	.byte	0x20, 0x00
	.type		$str$8,@object
	.size		$str$8,($str$14 - $str$8)
$str$8:
        /*02d0*/ 	.byte	0x6d, 0x6e, 0x65, 0x6d, 0x6f, 0x6e, 0x69, 0x63, 0x54, 0x45, 0x53, 0x54, 0x50, 0x48, 0x52, 0x41
        /*02e0*/ 	.byte	0x53, 0x45, 0x00
	.type		$str$14,@object
	.size		$str$14,($str$15 - $str$14)
$str$14:
        /*02e3*/ 	.byte	0x26, 0x63, 0x6f, 0x6d, 0x70, 0x75, 0x74, 0x65, 0x64, 0x5f, 0x61, 0x64, 0x64, 0x72, 0x65, 0x73
        /*02f3*/ 	.byte	0x73, 0x65, 0x73, 0x5b, 0x69, 0x64, 0x78, 0x20, 0x2a, 0x20, 0x4c, 0x49, 0x4e, 0x45, 0x5f, 0x4c
        /*0303*/ 	.byte	0x45, 0x4e, 0x47, 0x54, 0x48, 0x5f, 0x41, 0x44, 0x44, 0x52, 0x5d, 0x3a, 0x20, 0x00
	.type		$str$15,@object
	.size		$str$15,($str$7 - $str$15)
$str$15:
        /*0311*/ 	.byte	0x4d, 0x61, 0x74, 0x63, 0x68, 0x20, 0x66, 0x6f, 0x75, 0x6e, 0x64, 0x20, 0x66, 0x6f, 0x72, 0x20
        /*0321*/ 	.byte	0x69, 0x64, 0x78, 0x20, 0x25, 0x64, 0x2c, 0x20, 0x70, 0x68, 0x72, 0x61, 0x73, 0x65, 0x20, 0x25
        /*0331*/ 	.byte	0x64, 0x2c, 0x20, 0x61, 0x6e, 0x64, 0x20, 0x74, 0x61, 0x72, 0x67, 0x65, 0x74, 0x20, 0x25, 0x64
        /*0341*/ 	.byte	0x0a, 0x00
	.type		$str$7,@object
	.size		$str$7,(.L_6 - $str$7)
$str$7:
        /* <DEDUP_REMOVED lines=9> */
        /*03d3*/ 	.byte	0x61, 0x6c, 0x6f, 0x6e, 0x65, 0x20, 0x63, 0x61, 0x6e, 0x63, 0x65, 0x6c, 0x00
.L_6:


//--------------------- .nv.shared.reserved.0     --------------------------
	.section	.nv.shared.reserved.0,"aw",@nobits
	.weak		__nv_reservedSMEM_offset_0_alias
	.size		__nv_reservedSMEM_offset_0_alias, 0, 64
	.other		__nv_reservedSMEM_offset_0_alias,@"STO_CUDA_RESERVED_SHARED STV_DEFAULT"
__nv_reservedSMEM_offset_0_alias:
	.zero		0
	.zero		64


//--------------------- .nv.global                --------------------------
	.section	.nv.global,"aw",@nobits
.nv.global:
	.type		$str$1,@object
	.size		$str$1,(.L_2 - $str$1)
$str$1:
	.zero		1
.L_2:


//--------------------- .nv.constant0._Z9my_kernelPcS_S_S_hS_ --------------------------
	.section	.nv.constant0._Z9my_kernelPcS_S_S_hS_,"a",@progbits
	.sectionflags	@""
	.align	4
.nv.constant0._Z9my_kernelPcS_S_S_hS_:
	.zero		944


//--------------------- SYMBOLS --------------------------

	.type		.nv.reservedSmem.offset0,@object
	.size		.nv.reservedSmem.offset0,0x4
	.type		vprintf,@function
	.type		malloc,@function
	.type		free,@function
